def matmul_kernel(
    a_ptr,
    b_ptr,
    c_ptr,
    M,
    N,
    K,
    stride_am,
    stride_ak,
    stride_bk,
    stride_bn,
    stride_cm,
    stride_cn,
    BLOCK_M: tl.constexpr,
    BLOCK_N: tl.constexpr,
    BLOCK_K: tl.constexpr,
    GROUP_M: tl.constexpr,
):
    pid = tl.program_id(axis=0)
    num_pid_m = tl.cdiv(M, BLOCK_M)
    num_pid_n = tl.cdiv(N, BLOCK_N)
    num_pid_in_group = GROUP_M * num_pid_n
    group_id = pid // num_pid_in_group
    first_pid_m = group_id * GROUP_M
    group_size_m = min(num_pid_m - first_pid_m, GROUP_M)
    pid_m = first_pid_m + ((pid % num_pid_in_group) % group_size_m)
    pid_n = (pid % num_pid_in_group) // group_size_m

    offs_am = (pid_m * BLOCK_M + tl.arange(0, BLOCK_M)) % M
    offs_bn = (pid_n * BLOCK_N + tl.arange(0, BLOCK_N)) % N
    offs_k = tl.arange(0, BLOCK_K)
    a_ptrs = a_ptr + offs_am[:, None] * stride_am + offs_k[None, :] * stride_ak
    b_ptrs = b_ptr + offs_k[:, None] * stride_bk + offs_bn[None, :] * stride_bn

    acc = tl.zeros((BLOCK_M, BLOCK_N), dtype=tl.float32)
    for kk in range(0, tl.cdiv(K, BLOCK_K)):
        a = tl.load(a_ptrs, mask=offs_k[None, :] < K - kk * BLOCK_K, other=0.0)
        b = tl.load(b_ptrs, mask=offs_k[:, None] < K - kk * BLOCK_K, other=0.0)
        acc = tl.dot(a, b, acc)
        a_ptrs += BLOCK_K * stride_ak
        b_ptrs += BLOCK_K * stride_bk

    c = acc.to(c_ptr.dtype.element_ty)
    offs_cm = pid_m * BLOCK_M + tl.arange(0, BLOCK_M)
    offs_cn = pid_n * BLOCK_N + tl.arange(0, BLOCK_N)
    c_ptrs = c_ptr + offs_cm[:, None] * stride_cm + offs_cn[None, :] * stride_cn
    mask = (offs_cm[:, None] < M) & (offs_cn[None, :] < N)
    tl.store(c_ptrs, c, mask=mask)

# config = {"BLOCK_K": 128, "BLOCK_M": 16, "BLOCK_N": 256, "GROUP_M": 8, "arch": "sm_80", "dtype": "fp16", "num_ctas": 1, "num_stages": 2, "num_warps": 2}
# arch = sm_80


// ===== COMPILED SASS (sm_80) =====

	.target	sm_80

	.elftype	@"ET_EXEC"


//--------------------- .note.nv.tkinfo           --------------------------
	.section	.note.nv.tkinfo,"",@"SHT_NOTE"
	.sectionflags	@"SHF_NOTE_NV_TKINFO"
	.tkinfo
        /*0018*/ 	.word	0x00000002
        /*0030*/ 	.string	""
        /*0030*/ 	.string	"ptxas"
        /*0030*/ 	.string	"Cuda compilation tools, release 13.0, V13.0.88"
        /*0030*/ 	.string	"Build cuda_13.0.r13.0/compiler.36424714_0"
        /*0030*/ 	.string	"-v  -suppress-debug-info  -lineinfo  -arch sm_80 "



//--------------------- .note.nv.cuinfo           --------------------------
	.section	.note.nv.cuinfo,"",@"SHT_NOTE"
	.sectionflags	@"SHF_NOTE_NV_CUINFO"
        /*0018*/ 	.short	0x0002
        /*001a*/ 	.short	0x0050
        /*001c*/ 	.short	0x0082
	.zero		2


//--------------------- .nv.info                  --------------------------
	.section	.nv.info,"",@"SHT_CUDA_INFO"
	.align	4


	//----- nvinfo : EIATTR_REGCOUNT
	.align		4
        /*0000*/ 	.byte	0x04, 0x2f
        /*0002*/ 	.short	(.L_1 - .L_0)
	.align		4
.L_0:
        /*0004*/ 	.word	index@(matmul_kernel)
        /*0008*/ 	.word	0x00000020


	//----- nvinfo : EIATTR_FRAME_SIZE
	.align		4
.L_1:
        /*000c*/ 	.byte	0x04, 0x11
        /*000e*/ 	.short	(.L_3 - .L_2)
	.align		4
.L_2:
        /*0010*/ 	.word	index@(matmul_kernel)
        /*0014*/ 	.word	0x00002988


	//----- nvinfo : EIATTR_MIN_STACK_SIZE
	.align		4
.L_3:
        /*0018*/ 	.byte	0x04, 0x12
        /*001a*/ 	.short	(.L_5 - .L_4)
	.align		4
.L_4:
        /*001c*/ 	.word	index@(matmul_kernel)
        /*0020*/ 	.word	0x00002988
.L_5:


//--------------------- .nv.info.matmul_kernel    --------------------------
	.section	.nv.info.matmul_kernel,"",@"SHT_CUDA_INFO"
	.sectionflags	@""
	.align	4


	//----- nvinfo : EIATTR_CUDA_API_VERSION
	.align		4
        /*0000*/ 	.byte	0x04, 0x37
        /*0002*/ 	.short	(.L_7 - .L_6)
.L_6:
        /*0004*/ 	.word	0x00000082


	//----- nvinfo : EIATTR_SW2861232_WAR
	.align		4
.L_7:
        /*0008*/ 	.byte	0x01, 0x35
	.zero		2


	//----- nvinfo : EIATTR_PARAM_CBANK
	.align		4
        /*000c*/ 	.byte	0x04, 0x0a
        /*000e*/ 	.short	(.L_9 - .L_8)
	.align		4
.L_8:
        /*0010*/ 	.word	index@(.nv.constant0.matmul_kernel)
        /*0014*/ 	.short	0x0160
        /*0016*/ 	.short	0x0050


	//----- nvinfo : EIATTR_CBANK_PARAM_SIZE
	.align		4
.L_9:
        /*0018*/ 	.byte	0x03, 0x19
        /*001a*/ 	.short	0x0050


	//----- nvinfo : EIATTR_KPARAM_INFO
	.align		4
        /*001c*/ 	.byte	0x04, 0x17
        /*001e*/ 	.short	(.L_11 - .L_10)
.L_10:
        /*0020*/ 	.word	0x00000000
        /*0024*/ 	.short	0x000d
        /*0026*/ 	.short	0x0048
        /*0028*/ 	.byte	0x00, 0xf4, 0x21, 0x00


	//----- nvinfo : EIATTR_KPARAM_INFO
	.align		4
.L_11:
        /*002c*/ 	.byte	0x04, 0x17
        /*002e*/ 	.short	(.L_13 - .L_12)
.L_12:
        /*0030*/ 	.word	0x00000000
        /*0034*/ 	.short	0x000c
        /*0036*/ 	.short	0x0040
        /*0038*/ 	.byte	0x00, 0xf4, 0x21, 0x00


	//----- nvinfo : EIATTR_KPARAM_INFO
	.align		4
.L_13:
        /*003c*/ 	.byte	0x04, 0x17
        /*003e*/ 	.short	(.L_15 - .L_14)
.L_14:
        /*0040*/ 	.word	0x00000000
        /*0044*/ 	.short	0x000b
        /*0046*/ 	.short	0x0038
        /*0048*/ 	.byte	0x00, 0xf0, 0x11, 0x00


	//----- nvinfo : EIATTR_KPARAM_INFO
	.align		4
.L_15:
        /*004c*/ 	.byte	0x04, 0x17
        /*004e*/ 	.short	(.L_17 - .L_16)
.L_16:
        /*0050*/ 	.word	0x00000000
        /*0054*/ 	.short	0x000a
        /*0056*/ 	.short	0x0034
        /*0058*/ 	.byte	0x00, 0xf0, 0x11, 0x00


	//----- nvinfo : EIATTR_KPARAM_INFO
	.align		4
.L_17:
        /*005c*/ 	.byte	0x04, 0x17
        /*005e*/ 	.short	(.L_19 - .L_18)
.L_18:
        /*0060*/ 	.word	0x00000000
        /*0064*/ 	.short	0x0009
        /*0066*/ 	.short	0x0030
        /*0068*/ 	.byte	0x00, 0xf0, 0x11, 0x00


	//----- nvinfo : EIATTR_KPARAM_INFO
	.align		4
.L_19:
        /*006c*/ 	.byte	0x04, 0x17
        /*006e*/ 	.short	(.L_21 - .L_20)
.L_20:
        /*0070*/ 	.word	0x00000000
        /*0074*/ 	.short	0x0008
        /*0076*/ 	.short	0x002c
        /*0078*/ 	.byte	0x00, 0xf0, 0x11, 0x00


	//----- nvinfo : EIATTR_KPARAM_INFO
	.align		4
.L_21:
        /*007c*/ 	.byte	0x04, 0x17
        /*007e*/ 	.short	(.L_23 - .L_22)
.L_22:
        /*0080*/ 	.word	0x00000000
        /*0084*/ 	.short	0x0007
        /*0086*/ 	.short	0x0028
        /*0088*/ 	.byte	0x00, 0xf0, 0x11, 0x00


	//----- nvinfo : EIATTR_KPARAM_INFO
	.align		4
.L_23:
        /*008c*/ 	.byte	0x04, 0x17
        /*008e*/ 	.short	(.L_25 - .L_24)
.L_24:
        /*0090*/ 	.word	0x00000000
        /*0094*/ 	.short	0x0006
        /*0096*/ 	.short	0x0024
        /*0098*/ 	.byte	0x00, 0xf0, 0x11, 0x00


	//----- nvinfo : EIATTR_KPARAM_INFO
	.align		4
.L_25:
        /*009c*/ 	.byte	0x04, 0x17
        /*009e*/ 	.short	(.L_27 - .L_26)
.L_26:
        /*00a0*/ 	.word	0x00000000
        /*00a4*/ 	.short	0x0005
        /*00a6*/ 	.short	0x0020
        /*00a8*/ 	.byte	0x00, 0xf0, 0x11, 0x00


	//----- nvinfo : EIATTR_KPARAM_INFO
	.align		4
.L_27:
        /*00ac*/ 	.byte	0x04, 0x17
        /*00ae*/ 	.short	(.L_29 - .L_28)
.L_28:
        /*00b0*/ 	.word	0x00000000
        /*00b4*/ 	.short	0x0004
        /*00b6*/ 	.short	0x001c
        /*00b8*/ 	.byte	0x00, 0xf0, 0x11, 0x00


	//----- nvinfo : EIATTR_KPARAM_INFO
	.align		4
.L_29:
        /*00bc*/ 	.byte	0x04, 0x17
        /*00be*/ 	.short	(.L_31 - .L_30)
.L_30:
        /*00c0*/ 	.word	0x00000000
        /*00c4*/ 	.short	0x0003
        /*00c6*/ 	.short	0x0018
        /*00c8*/ 	.byte	0x00, 0xf0, 0x11, 0x00


	//----- nvinfo : EIATTR_KPARAM_INFO
	.align		4
.L_31:
        /*00cc*/ 	.byte	0x04, 0x17
        /*00ce*/ 	.short	(.L_33 - .L_32)
.L_32:
        /*00d0*/ 	.word	0x00000000
        /*00d4*/ 	.short	0x0002
        /*00d6*/ 	.short	0x0010
        /*00d8*/ 	.byte	0x00, 0xf4, 0x21, 0x00


	//----- nvinfo : EIATTR_KPARAM_INFO
	.align		4
.L_33:
        /*00dc*/ 	.byte	0x04, 0x17
        /*00de*/ 	.short	(.L_35 - .L_34)
.L_34:
        /*00e0*/ 	.word	0x00000000
        /*00e4*/ 	.short	0x0001
        /*00e6*/ 	.short	0x0008
        /*00e8*/ 	.byte	0x00, 0xf4, 0x21, 0x00


	//----- nvinfo : EIATTR_KPARAM_INFO
	.align		4
.L_35:
        /*00ec*/ 	.byte	0x04, 0x17
        /*00ee*/ 	.short	(.L_37 - .L_36)
.L_36:
        /*00f0*/ 	.word	0x00000000
        /*00f4*/ 	.short	0x0000
        /*00f6*/ 	.short	0x0000
        /*00f8*/ 	.byte	0x00, 0xf4, 0x21, 0x00


	//----- nvinfo : EIATTR_MAXREG_COUNT
	.align		4
.L_37:
        /*00fc*/ 	.byte	0x03, 0x1b
        /*00fe*/ 	.short	0x00ff


	//----- nvinfo : EIATTR_NUM_BARRIERS
	.align		4
        /*0100*/ 	.byte	0x02, 0x4c
        /*0102*/ 	.byte	0x01
	.zero		1


	//----- nvinfo : EIATTR_ANNOTATIONS
	.align		4
        /*0104*/ 	.byte	0x04, 0x55
        /*0106*/ 	.short	(.L_39 - .L_38)


	//   ....[0]....
.L_38:
        /*0108*/ 	.word	0x00000001
        /*010c*/ 	.byte	0x20, 0x05, 0x00, 0x00, 0x01, 0x00, 0x00, 0x00, 0x50, 0x05, 0x00, 0x00, 0x01, 0x00, 0x00, 0x00
        /* <DEDUP_REMOVED lines=1487> */
        /*5e0c*/ 	.byte	0xf0, 0xcc, 0x01, 0x00, 0x01, 0x00, 0x00, 0x00, 0x00, 0xcd, 0x01, 0x00


	//----- nvinfo : EIATTR_MERCURY_ISA_VERSION
	.align		4
.L_39:
        /*5e18*/ 	.byte	0x03, 0x5f
        /*5e1a*/ 	.short	0x0000


	//----- nvinfo : EIATTR_EXIT_INSTR_OFFSETS
	.align		4
        /*5e1c*/ 	.byte	0x04, 0x1c
        /*5e1e*/ 	.short	(.L_41 - .L_40)


	//   ....[0]....
.L_40:
        /*5e20*/ 	.word	0x00054980


	//   ....[1]....
        /*5e24*/ 	.word	0x000549b0


	//----- nvinfo : EIATTR_REQNTID
	.align		4
.L_41:
        /*5e28*/ 	.byte	0x04, 0x10
        /*5e2a*/ 	.short	(.L_43 - .L_42)
.L_42:
        /*5e2c*/ 	.word	0x00000040
        /*5e30*/ 	.word	0x00000001
        /*5e34*/ 	.word	0x00000001
.L_43:


//--------------------- .nv.callgraph             --------------------------
	.section	.nv.callgraph,"",@"SHT_CUDA_CALLGRAPH"
	.align	4
	.sectionentsize	8
	.align		4
        /*0000*/ 	.word	0x00000000
	.align		4
        /*0004*/ 	.word	0xffffffff
	.align		4
        /*0008*/ 	.word	0x00000000
	.align		4
        /*000c*/ 	.word	0xfffffffe
	.align		4
        /*0010*/ 	.word	0x00000000
	.align		4
        /*0014*/ 	.word	0xfffffffd
	.align		4
        /*0018*/ 	.word	0x00000000
	.align		4
        /*001c*/ 	.word	0xfffffffc


//--------------------- .nv.rel.action            --------------------------
	.section	.nv.rel.action,"",@"SHT_CUDA_RELOCINFO"
	.align	8
	.sectionentsize	8
        /*0000*/ 	.byte	0x73, 0x00, 0x00, 0x00, 0x00, 0x00, 0x00, 0x00, 0x00, 0x00, 0x00, 0x11, 0x25, 0x00, 0x05, 0x36


//--------------------- .nv.constant0.matmul_kernel --------------------------
	.section	.nv.constant0.matmul_kernel,"a",@progbits
	.sectionflags	@""
	.align	4
.nv.constant0.matmul_kernel:
	.zero		432


//--------------------- .text.matmul_kernel       --------------------------
	.section	.text.matmul_kernel,"ax",@progbits
	.sectioninfo	@"SHI_REGISTERS=32"
	.align	128
        .global         matmul_kernel
        .type           matmul_kernel,@function
        .size           matmul_kernel,(.L_x_5 - matmul_kernel)
        .other          matmul_kernel,@"STO_CUDA_ENTRY STV_DEFAULT"
matmul_kernel:
.text.matmul_kernel:
[----:B------:R-:W-:-:S03]  /*0000*/  IMAD.MOV.U32 R1, RZ, RZ, c[0x0][0x28] ;  /* 0x00000a00ff017624 */ /* 0x000fc600078e00ff */
[----:B------:R-:W-:Y:S01]  /*0010*/  IMAD.MOV.U32 R0, RZ, RZ, c[0x0][0x17c] ;  /* 0x00005f00ff007624 */ /* 0x000fe200078e00ff */
[----:B------:R-:W0:Y:S01]  /*0020*/  S2R R29, SR_TID.X ;  /* 0x00000000001d7919 */ /* 0x000e220000002100 */
[----:B------:R-:W-:Y:S01]  /*0030*/  IADD3 R1, R1, -0x2988, RZ ;  /* 0xffffd67801017810 */ /* 0x000fe20007ffe0ff */
[----:B------:R-:W-:Y:S02]  /*0040*/  ULDC.64 UR8, c[0x0][0x118] ;  /* 0x0000460000087ab9 */ /* 0x000fe40000000a00 */
[----:B------:R-:W-:-:S04]  /*0050*/  IADD3 R0, R0, 0xff, RZ ;  /* 0x000000ff00007810 */ /* 0x000fc80007ffe0ff */
[----:B------:R-:W-:-:S04]  /*0060*/  SHF.R.S32.HI R3, RZ, 0x1f, R0 ;  /* 0x0000001fff037819 */ /* 0x000fc80000011400 */
[----:B------:R-:W-:-:S04]  /*0070*/  LEA.HI R3, R3, R0, RZ, 0x8 ;  /* 0x0000000003037211 */ /* 0x000fc800078f40ff */
[----:B------:R-:W-:Y:S02]  /*0080*/  SHF.R.S32.HI R0, RZ, 0x8, R3 ;  /* 0x00000008ff007819 */ /* 0x000fe40000011403 */
[----:B------:R-:W1:Y:S03]  /*0090*/  S2R R3, SR_CTAID.X ;  /* 0x0000000000037919 */ /* 0x000e660000002500 */
[----:B------:R-:W-:-:S05]  /*00a0*/  IMAD.SHL.U32 R0, R0, 0x8, RZ ;  /* 0x0000000800007824 */ /* 0x000fca00078e00ff */
[-C--:B------:R-:W-:Y:S02]  /*00b0*/  IABS R7, R0.reuse ;  /* 0x0000000000077213 */ /* 0x080fe40000000000 */
[----:B------:R-:W-:Y:S02]  /*00c0*/  IABS R10, R0 ;  /* 0x00000000000a7213 */ /* 0x000fe40000000000 */
[----:B------:R-:W2:Y:S01]  /*00d0*/  I2F.RP R2, R7 ;  /* 0x0000000700027306 */ /* 0x000ea20000209400 */
[----:B-1----:R-:W-:-:S07]  /*00e0*/  IABS R8, R3 ;  /* 0x0000000300087213 */ /* 0x002fce0000000000 */
[----:B--2---:R-:W1:Y:S02]  /*00f0*/  MUFU.RCP R2, R2 ;  /* 0x0000000200027308 */ /* 0x004e640000001000 */
[----:B-1----:R-:W-:Y:S01]  /*0100*/  IADD3 R4, R2, 0xffffffe, RZ ;  /* 0x0ffffffe02047810 */ /* 0x002fe20007ffe0ff */
[----:B------:R-:W-:-:S05]  /*0110*/  IMAD.MOV R2, RZ, RZ, -R10 ;  /* 0x000000ffff027224 */ /* 0x000fca00078e0a0a */
[----:B------:R1:W2:Y:S02]  /*0120*/  F2I.FTZ.U32.TRUNC.NTZ R5, R4 ;  /* 0x0000000400057305 */ /* 0x0002a4000021f000 */
[----:B-1----:R-:W-:Y:S02]  /*0130*/  IMAD.MOV.U32 R4, RZ, RZ, RZ ;  /* 0x000000ffff047224 */ /* 0x002fe400078e00ff */
[----:B--2---:R-:W-:-:S04]  /*0140*/  IMAD.MOV R6, RZ, RZ, -R5 ;  /* 0x000000ffff067224 */ /* 0x004fc800078e0a05 */
[----:B------:R-:W-:Y:S02]  /*0150*/  IMAD R9, R6, R7, RZ ;  /* 0x0000000706097224 */ /* 0x000fe400078e02ff */
[----:B------:R-:W-:Y:S02]  /*0160*/  IMAD.MOV.U32 R6, RZ, RZ, R8 ;  /* 0x000000ffff067224 */ /* 0x000fe400078e0008 */
[----:B------:R-:W-:-:S06]  /*0170*/  IMAD.HI.U32 R5, R5, R9, R4 ;  /* 0x0000000905057227 */ /* 0x000fcc00078e0004 */
[----:B------:R-:W-:-:S04]  /*0180*/  IMAD.HI.U32 R5, R5, R6, RZ ;  /* 0x0000000605057227 */ /* 0x000fc800078e00ff */
[----:B------:R-:W-:-:S05]  /*0190*/  IMAD R2, R5, R2, R6 ;  /* 0x0000000205027224 */ /* 0x000fca00078e0206 */
[----:B------:R-:W-:-:S13]  /*01a0*/  ISETP.GT.U32.AND P1, PT, R7, R2, PT ;  /* 0x000000020700720c */ /* 0x000fda0003f24070 */
[----:B------:R-:W-:Y:S01]  /*01b0*/  @!P1 IMAD.IADD R2, R2, 0x1, -R7 ;  /* 0x0000000102029824 */ /* 0x000fe200078e0a07 */
[----:B------:R-:W-:Y:S02]  /*01c0*/  @!P1 IADD3 R5, R5, 0x1, RZ ;  /* 0x0000000105059810 */ /* 0x000fe40007ffe0ff */
[----:B------:R-:W-:Y:S02]  /*01d0*/  ISETP.NE.AND P1, PT, R0, RZ, PT ;  /* 0x000000ff0000720c */ /* 0x000fe40003f25270 */
[----:B------:R-:W-:Y:S02]  /*01e0*/  ISETP.GE.U32.AND P0, PT, R2, R7, PT ;  /* 0x000000070200720c */ /* 0x000fe40003f06070 */
[----:B------:R-:W-:-:S04]  /*01f0*/  LOP3.LUT R2, R3, R0, RZ, 0x3c, !PT ;  /* 0x0000000003027212 */ /* 0x000fc800078e3cff */
[----:B------:R-:W-:Y:S01]  /*0200*/  ISETP.GE.AND P2, PT, R2, RZ, PT ;  /* 0x000000ff0200720c */ /* 0x000fe20003f46270 */
[----:B------:R-:W-:-:S05]  /*0210*/  IMAD.MOV.U32 R2, RZ, RZ, c[0x0][0x178] ;  /* 0x00005e00ff027624 */ /* 0x000fca00078e00ff */
[----:B------:R-:W-:Y:S02]  /*0220*/  IADD3 R2, R2, 0xf, RZ ;  /* 0x0000000f02027810 */ /* 0x000fe40007ffe0ff */
[----:B------:R-:W-:-:S05]  /*0230*/  @P0 IADD3 R5, R5, 0x1, RZ ;  /* 0x0000000105050810 */ /* 0x000fca0007ffe0ff */
[----:B------:R-:W-:Y:S01]  /*0240*/  IMAD.MOV.U32 R4, RZ, RZ, R5 ;  /* 0x000000ffff047224 */ /* 0x000fe200078e0005 */
[----:B------:R-:W-:-:S03]  /*0250*/  SHF.R.S32.HI R5, RZ, 0x1f, R2 ;  /* 0x0000001fff057819 */ /* 0x000fc60000011402 */
[----:B------:R-:W-:Y:S01]  /*0260*/  @!P2 IMAD.MOV R4, RZ, RZ, -R4 ;  /* 0x000000ffff04a224 */ /* 0x000fe200078e0a04 */
[----:B------:R-:W-:Y:S02]  /*0270*/  @!P1 LOP3.LUT R4, RZ, R0, RZ, 0x33, !PT ;  /* 0x00000000ff049212 */ /* 0x000fe400078e33ff */
[----:B------:R-:W-:-:S03]  /*0280*/  LEA.HI R5, R5, R2, RZ, 0x4 ;  /* 0x0000000205057211 */ /* 0x000fc600078f20ff */
[----:B------:R-:W-:Y:S02]  /*0290*/  IMAD.SHL.U32 R2, R4, 0x8, RZ ;  /* 0x0000000804027824 */ /* 0x000fe400078e00ff */
[----:B------:R-:W-:-:S03]  /*02a0*/  IMAD.MOV R4, RZ, RZ, -R4 ;  /* 0x000000ffff047224 */ /* 0x000fc600078e0a04 */
[----:B------:R-:W-:Y:S01]  /*02b0*/  LEA.HI.SX32 R5, R5, -R2, 0x1c ;  /* 0x8000000205057211 */ /* 0x000fe200078fe2ff */
[----:B------:R-:W-:Y:S02]  /*02c0*/  IMAD R9, R0, R4, R3 ;  /* 0x0000000400097224 */ /* 0x000fe400078e0203 */
[----:B------:R-:W-:Y:S01]  /*02d0*/  IMAD.MOV.U32 R4, RZ, RZ, RZ ;  /* 0x000000ffff047224 */ /* 0x000fe200078e00ff */
[----:B------:R-:W-:-:S04]  /*02e0*/  IMNMX R10, R5, 0x8, PT ;  /* 0x00000008050a7817 */ /* 0x000fc80003800200 */
[-C--:B------:R-:W-:Y:S02]  /*02f0*/  IABS R8, R10.reuse ;  /* 0x0000000a00087213 */ /* 0x080fe40000000000 */
[----:B------:R-:W-:Y:S02]  /*0300*/  IABS R0, R10 ;  /* 0x0000000a00007213 */ /* 0x000fe40000000000 */
[----:B------:R-:W1:Y:S08]  /*0310*/  I2F.RP R6, R8 ;  /* 0x0000000800067306 */ /* 0x000e700000209400 */
[----:B-1----:R-:W1:Y:S02]  /*0320*/  MUFU.RCP R6, R6 ;  /* 0x0000000600067308 */ /* 0x002e640000001000 */
[----:B-1----:R-:W-:-:S06]  /*0330*/  IADD3 R5, R6, 0xffffffe, RZ ;  /* 0x0ffffffe06057810 */ /* 0x002fcc0007ffe0ff */
[----:B------:R-:W1:Y:S02]  /*0340*/  F2I.FTZ.U32.TRUNC.NTZ R5, R5 ;  /* 0x0000000500057305 */ /* 0x000e64000021f000 */
[----:B-1----:R-:W-:-:S04]  /*0350*/  IMAD.MOV R7, RZ, RZ, -R5 ;  /* 0x000000ffff077224 */ /* 0x002fc800078e0a05 */
[----:B------:R-:W-:Y:S01]  /*0360*/  IMAD.MOV.U32 R3, RZ, RZ, R7 ;  /* 0x000000ffff037224 */ /* 0x000fe200078e0007 */
[----:B------:R-:W-:-:S03]  /*0370*/  IABS R7, R9 ;  /* 0x0000000900077213 */ /* 0x000fc60000000000 */
[----:B------:R-:W-:-:S04]  /*0380*/  IMAD R3, R3, R8, RZ ;  /* 0x0000000803037224 */ /* 0x000fc800078e02ff */
[----:B------:R-:W-:-:S04]  /*0390*/  IMAD.HI.U32 R4, R5, R3, R4 ;  /* 0x0000000305047227 */ /* 0x000fc800078e0004 */
[----:B------:R-:W-:Y:S02]  /*03a0*/  IMAD.MOV R3, RZ, RZ, -R0 ;  /* 0x000000ffff037224 */ /* 0x000fe400078e0a00 */
[----:B------:R-:W-:Y:S01]  /*03b0*/  IMAD.HI.U32 R0, R4, R7, RZ ;  /* 0x0000000704007227 */ /* 0x000fe200078e00ff */
[----:B0-----:R-:W-:-:S03]  /*03c0*/  LOP3.LUT R4, R29, 0xf, RZ, 0xc0, !PT ;  /* 0x0000000f1d047812 */ /* 0x001fc600078ec0ff */
[----:B------:R-:W-:Y:S02]  /*03d0*/  IMAD R3, R0, R3, R7 ;  /* 0x0000000300037224 */ /* 0x000fe400078e0207 */
[----:B------:R-:W-:-:S03]  /*03e0*/  IMAD.MOV.U32 R5, RZ, RZ, 0x7f ;  /* 0x0000007fff057424 */ /* 0x000fc600078e00ff */
[----:B------:R-:W-:Y:S02]  /*03f0*/  ISETP.GT.U32.AND P1, PT, R8, R3, PT ;  /* 0x000000030800720c */ /* 0x000fe40003f24070 */
[----:B------:R-:W-:-:S11]  /*0400*/  IADD3 R12, R5, c[0x0][0x180], RZ ;  /* 0x00006000050c7a10 */ /* 0x000fd60007ffe0ff */
[----:B------:R-:W-:Y:S01]  /*0410*/  @!P1 IMAD.IADD R3, R3, 0x1, -R8 ;  /* 0x0000000103039824 */ /* 0x000fe200078e0a08 */
[----:B------:R-:W-:Y:S02]  /*0420*/  @!P1 IADD3 R0, R0, 0x1, RZ ;  /* 0x0000000100009810 */ /* 0x000fe40007ffe0ff */
[----:B------:R-:W-:Y:S02]  /*0430*/  ISETP.NE.AND P1, PT, R10, RZ, PT ;  /* 0x000000ff0a00720c */ /* 0x000fe40003f25270 */
[----:B------:R-:W-:Y:S02]  /*0440*/  ISETP.GE.U32.AND P0, PT, R3, R8, PT ;  /* 0x000000080300720c */ /* 0x000fe40003f06070 */
[----:B------:R-:W-:-:S04]  /*0450*/  LOP3.LUT R3, R9, R10, RZ, 0x3c, !PT ;  /* 0x0000000a09037212 */ /* 0x000fc800078e3cff */
[----:B------:R-:W-:-:S07]  /*0460*/  ISETP.GE.AND P2, PT, R3, RZ, PT ;  /* 0x000000ff0300720c */ /* 0x000fce0003f46270 */
[----:B------:R-:W-:Y:S02]  /*0470*/  @P0 IADD3 R0, R0, 0x1, RZ ;  /* 0x0000000100000810 */ /* 0x000fe40007ffe0ff */
[----:B------:R-:W-:-:S04]  /*0480*/  ISETP.GT.AND P0, PT, R12, 0x7f, PT ;  /* 0x0000007f0c00780c */ /* 0x000fc80003f04270 */
[----:B------:R-:W-:Y:S01]  /*0490*/  @!P2 IMAD.MOV R0, RZ, RZ, -R0 ;  /* 0x000000ffff00a224 */ /* 0x000fe200078e0a00 */
[----:B------:R-:W-:-:S05]  /*04a0*/  @!P1 LOP3.LUT R0, RZ, R10, RZ, 0x33, !PT ;  /* 0x0000000aff009212 */ /* 0x000fca00078e33ff */
[----:B------:R-:W-:Y:S02]  /*04b0*/  IMAD.MOV R3, RZ, RZ, -R0 ;  /* 0x000000ffff037224 */ /* 0x000fe400078e0a00 */
[----:B------:R-:W-:Y:S02]  /*04c0*/  IMAD.SHL.U32 R28, R0, 0x100, RZ ;  /* 0x00000100001c7824 */ /* 0x000fe400078e00ff */
[----:B------:R-:W-:-:S04]  /*04d0*/  IMAD R3, R10, R3, R9 ;  /* 0x000000030a037224 */ /* 0x000fc800078e0209 */
[----:B------:R-:W-:Y:S01]  /*04e0*/  IMAD.IADD R3, R2, 0x1, R3 ;  /* 0x0000000102037824 */ /* 0x000fe200078e0203 */
[----:B------:R-:W-:-:S03]  /*04f0*/  SHF.R.U32.HI R2, RZ, 0x4, R29 ;  /* 0x00000004ff027819 */ /* 0x000fc6000001161d */
[----:B------:R-:W-:Y:S01]  /*0500*/  IMAD R3, R3, 0x10, R4 ;  /* 0x0000001003037824 */ /* 0x000fe200078e0204 */
[----:B------:R-:W-:-:S04]  /*0510*/  SGXT.U32 R11, R2, 0x2 ;  /* 0x00000002020b781a */ /* 0x000fc80000000000 */
[----:B------:R0:W-:Y:S01]  /*0520*/  STL [R1+0x173c], R3 ;  /* 0x00173c0301007387 */ /* 0x0001e20000100800 */
[C---:B------:R-:W-:Y:S02]  /*0530*/  LOP3.LUT R4, R11.reuse, 0x4, RZ, 0xfc, !PT ;  /* 0x000000040b047812 */ /* 0x040fe400078efcff */
[C---:B------:R-:W-:Y:S01]  /*0540*/  LOP3.LUT R2, R11.reuse, 0x8, RZ, 0xfc, !PT ;  /* 0x000000080b027812 */ /* 0x040fe200078efcff */
[----:B------:R0:W-:Y:S01]  /*0550*/  STL [R1+0x300], R28 ;  /* 0x0003001c01007387 */ /* 0x0001e20000100800 */
[C---:B------:R-:W-:Y:S02]  /*0560*/  LOP3.LUT R5, R11.reuse, 0xc, RZ, 0xfc, !PT ;  /* 0x0000000c0b057812 */ /* 0x040fe400078efcff */
[C---:B------:R-:W-:Y:S02]  /*0570*/  LOP3.LUT R4, R11.reuse, 0x10, RZ, 0xfc, !PT ;  /* 0x000000100b047812 */ /* 0x040fe400078efcff */
[C---:B------:R-:W-:Y:S02]  /*0580*/  LOP3.LUT R2, R11.reuse, 0x14, RZ, 0xfc, !PT ;  /* 0x000000140b027812 */ /* 0x040fe400078efcff */
[----:B------:R-:W-:-:S02]  /*0590*/  LOP3.LUT R5, R11, 0x18, RZ, 0xfc, !PT ;  /* 0x000000180b057812 */ /* 0x000fc400078efcff */
[C---:B------:R-:W-:Y:S02]  /*05a0*/  LOP3.LUT R4, R11.reuse, 0x1c, RZ, 0xfc, !PT ;  /* 0x0000001c0b047812 */ /* 0x040fe400078efcff */
[C---:B------:R-:W-:Y:S02]  /*05b0*/  LOP3.LUT R2, R11.reuse, 0x20, RZ, 0xfc, !PT ;  /* 0x000000200b027812 */ /* 0x040fe400078efcff */
        /* <DEDUP_REMOVED lines=20> */
[----:B------:R-:W-:Y:S01]  /*0700*/  LOP3.LUT R2, R11, 0x78, RZ, 0xfc, !PT ;  /* 0x000000780b027812 */ /* 0x000fe200078efcff */
[----:B------:R-:W-:Y:S05]  /*0710*/  @P0 BRA `(.L_x_0) ;  /* 0x000001a000000947 */ /* 0x000fea0003800000 */
[C---:B0-----:R-:W-:Y:S01]  /*0720*/  IMAD.SHL.U32 R2, R29.reuse, 0x10, RZ ;  /* 0x000000101d027824 */ /* 0x041fe200078e00ff */
[----:B------:R-:W-:Y:S01]  /*0730*/  CS2R R24, SRZ ;  /* 0x0000000000187805 */ /* 0x000fe2000001ff00 */
[----:B------:R-:W-:Y:S01]  /*0740*/  IMAD.SHL.U32 R0, R29, 0x20, RZ ;  /* 0x000000201d007824 */ /* 0x000fe200078e00ff */
[----:B------:R-:W-:Y:S01]  /*0750*/  CS2R R26, SRZ ;  /* 0x00000000001a7805 */ /* 0x000fe2000001ff00 */
[----:B------:R-:W-:Y:S01]  /*0760*/  CS2R R20, SRZ ;  /* 0x0000000000147805 */ /* 0x000fe2000001ff00 */
[----:B------:R0:W-:Y:S01]  /*0770*/  STL [R1+0x1738], R2 ;  /* 0x0017380201007387 */ /* 0x0001e20000100800 */
[----:B------:R-:W-:Y:S01]  /*0780*/  CS2R R22, SRZ ;  /* 0x0000000000167805 */ /* 0x000fe2000001ff00 */
[----:B------:R-:W-:Y:S01]  /*0790*/  LOP3.LUT R0, R0, 0x60, RZ, 0xc0, !PT ;  /* 0x0000006000007812 */ /* 0x000fe200078ec0ff */
[----:B------:R-:W-:Y:S01]  /*07a0*/  CS2R R16, SRZ ;  /* 0x0000000000107805 */ /* 0x000fe2000001ff00 */
[----:B------:R0:W-:Y:S01]  /*07b0*/  STL [R1], RZ ;  /* 0x000000ff01007387 */ /* 0x0001e20000100800 */
[----:B------:R-:W-:Y:S01]  /*07c0*/  CS2R R18, SRZ ;  /* 0x0000000000127805 */ /* 0x000fe2000001ff00 */
[----:B------:R-:W-:Y:S01]  /*07d0*/  CS2R R12, SRZ ;  /* 0x00000000000c7805 */ /* 0x000fe2000001ff00 */
[----:B------:R-:W-:Y:S01]  /*07e0*/  CS2R R14, SRZ ;  /* 0x00000000000e7805 */ /* 0x000fe2000001ff00 */
[----:B------:R0:W-:Y:S01]  /*07f0*/  STL [R1+0x4], RZ ;  /* 0x000004ff01007387 */ /* 0x0001e20000100800 */
[----:B------:R-:W-:Y:S01]  /*0800*/  CS2R R8, SRZ ;  /* 0x0000000000087805 */ /* 0x000fe2000001ff00 */
[----:B------:R-:W-:Y:S01]  /*0810*/  CS2R R10, SRZ ;  /* 0x00000000000a7805 */ /* 0x000fe2000001ff00 */
[----:B------:R-:W-:Y:S01]  /*0820*/  CS2R R4, SRZ ;  /* 0x0000000000047805 */ /* 0x000fe2000001ff00 */
[----:B------:R0:W-:Y:S01]  /*0830*/  STL [R1+0x8], RZ ;  /* 0x000008ff01007387 */ /* 0x0001e20000100800 */
[----:B------:R-:W-:-:S03]  /*0840*/  CS2R R6, SRZ ;  /* 0x0000000000067805 */ /* 0x000fc6000001ff00 */
[----:B------:R0:W-:Y:S04]  /*0850*/  STL [R1+0xc], RZ ;  /* 0x00000cff01007387 */ /* 0x0001e80000100800 */
[----:B------:R0:W-:Y:S04]  /*0860*/  STL [R1+0x10], RZ ;  /* 0x000010ff01007387 */ /* 0x0001e80000100800 */
[----:B------:R0:W-:Y:S04]  /*0870*/  STL [R1+0x14], RZ ;  /* 0x000014ff01007387 */ /* 0x0001e80000100800 */
[----:B------:R0:W-:Y:S04]  /*0880*/  STL [R1+0x18], RZ ;  /* 0x000018ff01007387 */ /* 0x0001e80000100800 */
[----:B------:R0:W-:Y:S04]  /*0890*/  STL [R1+0x1c], RZ ;  /* 0x00001cff01007387 */ /* 0x0001e80000100800 */
[----:B------:R0:W-:Y:S01]  /*08a0*/  STL [R1+0x1740], R0 ;  /* 0x0017400001007387 */ /* 0x0001e20000100800 */
[----:B------:R-:W-:Y:S05]  /*08b0*/  BRA `(.L_x_1) ;  /* 0x00051ab000007947 */ /* 0x000fea0003800000 */
.L_x_0:
[----:B0-----:R-:W-:Y:S01]  /*08c0*/  IABS R6, c[0x0][0x17c] ;  /* 0x00005f0000067a13 */ /* 0x001fe20000000000 */
[----:B------:R-:W-:Y:S01]  /*08d0*/  IMAD.MOV.U32 R15, RZ, RZ, R3 ;  /* 0x000000ffff0f7224 */ /* 0x000fe200078e0003 */
[C---:B------:R-:W-:Y:S01]  /*08e0*/  IADD3 R4, R28.reuse, 0xff, RZ ;  /* 0x000000ff1c047810 */ /* 0x040fe20007ffe0ff */
[----:B------:R-:W-:Y:S01]  /*08f0*/  IMAD.MOV.U32 R24, RZ, RZ, RZ ;  /* 0x000000ffff187224 */ /* 0x000fe200078e00ff */
[----:B------:R-:W0:Y:S01]  /*0900*/  I2F.RP R0, R6 ;  /* 0x0000000600007306 */ /* 0x000e220000209400 */
[----:B------:R-:W-:Y:S01]  /*0910*/  IADD3 R3, R28, 0xfe, RZ ;  /* 0x000000fe1c037810 */ /* 0x000fe20007ffe0ff */
[----:B------:R-:W-:Y:S01]  /*0920*/  IMAD.MOV.U32 R23, RZ, RZ, R15 ;  /* 0x000000ffff177224 */ /* 0x000fe200078e000f */
[----:B------:R-:W-:-:S02]  /*0930*/  IABS R2, R4 ;  /* 0x0000000400027213 */ /* 0x000fc40000000000 */
[----:B------:R-:W-:Y:S01]  /*0940*/  IABS R9, R3 ;  /* 0x0000000300097213 */ /* 0x000fe20000000000 */
[----:B------:R-:W-:Y:S01]  /*0950*/  IMAD.MOV.U32 R27, RZ, RZ, R23 ;  /* 0x000000ffff1b7224 */ /* 0x000fe200078e0017 */
[----:B------:R-:W-:Y:S02]  /*0960*/  ISETP.GE.AND P4, PT, R4, RZ, PT ;  /* 0x000000ff0400720c */ /* 0x000fe40003f86270 */
[----:B------:R-:W-:Y:S02]  /*0970*/  ISETP.GE.AND P1, PT, R3, RZ, PT ;  /* 0x000000ff0300720c */ /* 0x000fe40003f26270 */
[C---:B------:R-:W-:Y:S02]  /*0980*/  IADD3 R3, R28.reuse, 0xfa, RZ ;  /* 0x000000fa1c037810 */ /* 0x040fe40007ffe0ff */
[----:B------:R-:W-:Y:S01]  /*0990*/  IADD3 R18, R28, 0xe9, RZ ;  /* 0x000000e91c127810 */ /* 0x000fe20007ffe0ff */
[----:B0-----:R-:W0:Y:S03]  /*09a0*/  MUFU.RCP R0, R0 ;  /* 0x0000000000007308 */ /* 0x001e260000001000 */
[----:B------:R-:W-:-:S02]  /*09b0*/  IABS R15, R18 ;  /* 0x00000012000f7213 */ /* 0x000fc40000000000 */
[----:B0-----:R-:W-:-:S04]  /*09c0*/  IADD3 R0, R0, 0xffffffe, RZ ;  /* 0x0ffffffe00007810 */ /* 0x001fc80007ffe0ff */
[----:B------:R-:W0:Y:S02]  /*09d0*/  F2I.FTZ.U32.TRUNC.NTZ R25, R0 ;  /* 0x0000000000197305 */ /* 0x000e24000021f000 */
[----:B0-----:R-:W-:-:S04]  /*09e0*/  IMAD.MOV R0, RZ, RZ, -R25 ;  /* 0x000000ffff007224 */ /* 0x001fc800078e0a19 */
[----:B------:R-:W-:-:S04]  /*09f0*/  IMAD R0, R0, R6, RZ ;  /* 0x0000000600007224 */ /* 0x000fc800078e02ff */
[----:B------:R-:W-:Y:S01]  /*0a00*/  IMAD.HI.U32 R24, R25, R0, R24 ;  /* 0x0000000019187227 */ /* 0x000fe200078e0018 */
[----:B------:R-:W-:-:S04]  /*0a10*/  IADD3 R0, R28, 0xfd, RZ ;  /* 0x000000fd1c007810 */ /* 0x000fc80007ffe0ff */
[----:B------:R-:W-:Y:S01]  /*0a20*/  IABS R5, R0 ;  /* 0x0000000000057213 */ /* 0x000fe20000000000 */
[----:B------:R-:W-:Y:S01]  /*0a30*/  IMAD.HI.U32 R7, R24, R2, RZ ;  /* 0x0000000218077227 */ /* 0x000fe200078e00ff */
[----:B------:R-:W-:Y:S02]  /*0a40*/  ISETP.GE.AND P6, PT, R0, RZ, PT ;  /* 0x000000ff0000720c */ /* 0x000fe40003fc6270 */
[----:B------:R-:W-:Y:S01]  /*0a50*/  IABS R0, R3 ;  /* 0x0000000300007213 */ /* 0x000fe20000000000 */
[----:B------:R-:W-:-:S04]  /*0a60*/  IMAD.HI.U32 R8, R24, R9, RZ ;  /* 0x0000000918087227 */ /* 0x000fc800078e00ff */
[----:B------:R-:W-:Y:S02]  /*0a70*/  IMAD.MOV R7, RZ, RZ, -R7 ;  /* 0x000000ffff077224 */ /* 0x000fe400078e0a07 */
[----:B------:R-:W-:Y:S02]  /*0a80*/  IMAD.MOV R8, RZ, RZ, -R8 ;  /* 0x000000ffff087224 */ /* 0x000fe400078e0a08 */
[----:B------:R-:W-:Y:S01]  /*0a90*/  IMAD R2, R6, R7, R2 ;  /* 0x0000000706027224 */ /* 0x000fe200078e0202 */
[----:B------:R-:W-:Y:S01]  /*0aa0*/  IADD3 R7, R28, 0xfc, RZ ;  /* 0x000000fc1c077810 */ /* 0x000fe20007ffe0ff */
[----:B------:R-:W-:Y:S01]  /*0ab0*/  IMAD R9, R6, R8, R9 ;  /* 0x0000000806097224 */ /* 0x000fe200078e0209 */
[----:B------:R-:W-:Y:S01]  /*0ac0*/  IADD3 R8, R28, 0xfb, RZ ;  /* 0x000000fb1c087810 */ /* 0x000fe20007ffe0ff */
[----:B------:R-:W-:Y:S01]  /*0ad0*/  IMAD.HI.U32 R10, R24, R5, RZ ;  /* 0x00000005180a7227 */ /* 0x000fe200078e00ff */
[----:B------:R-:W-:Y:S02]  /*0ae0*/  IABS R11, R7 ;  /* 0x00000007000b7213 */ /* 0x000fe40000000000 */
[C---:B------:R-:W-:Y:S01]  /*0af0*/  ISETP.GT.U32.AND P3, PT, R6.reuse, R9, PT ;  /* 0x000000090600720c */ /* 0x040fe20003f64070 */
[----:B------:R-:W-:Y:S01]  /*0b00*/  IMAD.MOV R10, RZ, RZ, -R10 ;  /* 0x000000ffff0a7224 */ /* 0x000fe200078e0a0a */
[----:B------:R-:W-:Y:S01]  /*0b10*/  ISETP.GT.U32.AND P0, PT, R6, R2, PT ;  /* 0x000000020600720c */ /* 0x000fe20003f04070 */
[----:B------:R-:W-:-:S04]  /*0b20*/  IMAD.HI.U32 R4, R24, R11, RZ ;  /* 0x0000000b18047227 */ /* 0x000fc800078e00ff */
[----:B------:R-:W-:Y:S02]  /*0b30*/  IMAD.MOV R4, RZ, RZ, -R4 ;  /* 0x000000ffff047224 */ /* 0x000fe400078e0a04 */
[C---:B------:R-:W-:Y:S01]  /*0b40*/  IMAD R5, R6.reuse, R10, R5 ;  /* 0x0000000a06057224 */ /* 0x040fe200078e0205 */
[----:B------:R-:W-:Y:S01]  /*0b50*/  IABS R10, R8 ;  /* 0x00000008000a7213 */ /* 0x000fe20000000000 */
[----:B------:R-:W-:Y:S01]  /*0b60*/  IMAD R11, R6, R4, R11 ;  /* 0x00000004060b7224 */ /* 0x000fe200078e020b */
[----:B------:R-:W-:Y:S01]  /*0b70*/  IADD3 R4, R28, 0xf9, RZ ;  /* 0x000000f91c047810 */ /* 0x000fe20007ffe0ff */
[--C-:B------:R-:W-:Y:S02]  /*0b80*/  @!P3 IMAD.IADD R9, R9, 0x1, -R6.reuse ;  /* 0x000000010909b824 */ /* 0x100fe400078e0a06 */
[----:B------:R-:W-:Y:S01]  /*0b90*/  @!P0 IMAD.IADD R2, R2, 0x1, -R6 ;  /* 0x0000000102028824 */ /* 0x000fe200078e0a06 */
[----:B------:R-:W-:Y:S01]  /*0ba0*/  ISETP.GT.U32.AND P0, PT, R6, R5, PT ;  /* 0x000000050600720c */ /* 0x000fe20003f04070 */
[----:B------:R-:W-:Y:S01]  /*0bb0*/  IMAD.HI.U32 R12, R24, R10, RZ ;  /* 0x0000000a180c7227 */ /* 0x000fe200078e00ff */
[----:B------:R-:W-:-:S02]  /*0bc0*/  ISETP.GT.U32.AND P3, PT, R6, R9, PT ;  /* 0x000000090600720c */ /* 0x000fc40003f64070 */
[C---:B------:R-:W-:Y:S01]  /*0bd0*/  ISETP.GT.U32.AND P5, PT, R6.reuse, R11, PT ;  /* 0x0000000b0600720c */ /* 0x040fe20003fa4070 */
[----:B------:R-:W-:Y:S01]  /*0be0*/  IMAD.MOV R12, RZ, RZ, -R12 ;  /* 0x000000ffff0c7224 */ /* 0x000fe200078e0a0c */
[----:B------:R-:W-:Y:S01]  /*0bf0*/  ISETP.GT.U32.AND P2, PT, R6, R2, PT ;  /* 0x000000020600720c */ /* 0x000fe20003f44070 */
[----:B------:R-:W-:-:S04]  /*0c00*/  IMAD.HI.U32 R20, R24, R15, RZ ;  /* 0x0000000f18147227 */ /* 0x000fc800078e00ff */
[----:B------:R-:W-:Y:S02]  /*0c10*/  IMAD R10, R6, R12, R10 ;  /* 0x0000000c060a7224 */ /* 0x000fe400078e020a */
[--C-:B------:R-:W-:Y:S02]  /*0c20*/  @!P0 IMAD.IADD R5, R5, 0x1, -R6.reuse ;  /* 0x0000000105058824 */ /* 0x100fe400078e0a06 */
[--C-:B------:R-:W-:Y:S01]  /*0c30*/  @!P3 IMAD.IADD R9, R9, 0x1, -R6.reuse ;  /* 0x000000010909b824 */ /* 0x100fe200078e0a06 */
[----:B------:R-:W-:Y:S01]  /*0c40*/  ISETP.GE.AND P3, PT, R8, RZ, PT ;  /* 0x000000ff0800720c */ /* 0x000fe20003f66270 */
[--C-:B------:R-:W-:Y:S01]  /*0c50*/  @!P5 IMAD.IADD R11, R11, 0x1, -R6.reuse ;  /* 0x000000010b0bd824 */ /* 0x100fe200078e0a06 */
[----:B------:R-:W-:Y:S01]  /*0c60*/  ISETP.GT.U32.AND P0, PT, R6, R5, PT ;  /* 0x000000050600720c */ /* 0x000fe20003f04070 */
[----:B------:R-:W-:Y:S01]  /*0c70*/  @!P2 IMAD.IADD R2, R2, 0x1, -R6 ;  /* 0x000000010202a824 */ /* 0x000fe200078e0a06 */
[----:B------:R-:W-:Y:S01]  /*0c80*/  ISETP.GE.AND P2, PT, R7, RZ, PT ;  /* 0x000000ff0700720c */ /* 0x000fe20003f46270 */
[----:B------:R-:W-:Y:S01]  /*0c90*/  IMAD.MOV.U32 R13, RZ, RZ, R9 ;  /* 0x000000ffff0d7224 */ /* 0x000fe200078e0009 */
[----:B------:R-:W-:Y:S01]  /*0ca0*/  ISETP.GT.U32.AND P5, PT, R6, R11, PT ;  /* 0x0000000b0600720c */ /* 0x000fe20003fa4070 */
[----:B------:R-:W-:Y:S01]  /*0cb0*/  IMAD.HI.U32 R8, R24, R0, RZ ;  /* 0x0000000018087227 */ /* 0x000fe200078e00ff */
[----:B------:R-:W-:-:S03]  /*0cc0*/  IABS R7, R4 ;  /* 0x0000000400077213 */ /* 0x000fc60000000000 */
[----:B------:R-:W-:Y:S02]  /*0cd0*/  IMAD.MOV.U32 R14, RZ, RZ, R2 ;  /* 0x000000ffff0e7224 */ /* 0x000fe400078e0002 */
[----:B------:R-:W-:Y:S01]  /*0ce0*/  @!P1 IMAD.MOV R13, RZ, RZ, -R13 ;  /* 0x000000ffff0d9224 */ /* 0x000fe200078e0a0d */
[----:B------:R-:W-:Y:S01]  /*0cf0*/  ISETP.GE.AND P1, PT, R3, RZ, PT ;  /* 0x000000ff0300720c */ /* 0x000fe20003f26270 */
[----:B------:R-:W-:Y:S01]  /*0d00*/  IMAD.MOV R3, RZ, RZ, -R8 ;  /* 0x000000ffff037224 */ /* 0x000fe200078e0a08 */
[----:B------:R-:W-:Y:S01]  /*0d10*/  IADD3 R8, R28, 0xf8, RZ ;  /* 0x000000f81c087810 */ /* 0x000fe20007ffe0ff */
[----:B------:R-:W-:-:S04]  /*0d20*/  IMAD.HI.U32 R2, R24, R7, RZ ;  /* 0x0000000718027227 */ /* 0x000fc800078e00ff */
[----:B------:R-:W-:Y:S01]  /*0d30*/  @!P4 IMAD.MOV R14, RZ, RZ, -R14 ;  /* 0x000000ffff0ec224 */ /* 0x000fe200078e0a0e */
[C---:B------:R-:W-:Y:S01]  /*0d40*/  ISETP.GT.U32.AND P4, PT, R6.reuse, R10, PT ;  /* 0x0000000a0600720c */ /* 0x040fe20003f84070 */
[----:B------:R-:W-:Y:S01]  /*0d50*/  IMAD R0, R6, R3, R0 ;  /* 0x0000000306007224 */ /* 0x000fe200078e0200 */
[----:B------:R-:W-:Y:S01]  /*0d60*/  IADD3 R3, R28, 0xf7, RZ ;  /* 0x000000f71c037810 */ /* 0x000fe20007ffe0ff */
[----:B------:R-:W-:Y:S01]  /*0d70*/  IMAD.MOV R2, RZ, RZ, -R2 ;  /* 0x000000ffff027224 */ /* 0x000fe200078e0a02 */
[----:B------:R-:W-:Y:S01]  /*0d80*/  STL [R1+0xb8], R14 ;  /* 0x0000b80e01007387 */ /* 0x000fe20000100800 */
[--C-:B------:R-:W-:Y:S01]  /*0d90*/  @!P0 IMAD.IADD R5, R5, 0x1, -R6.reuse ;  /* 0x0000000105058824 */ /* 0x100fe200078e0a06 */
[----:B------:R-:W-:Y:S01]  /*0da0*/  ISETP.GE.AND P0, PT, R4, RZ, PT ;  /* 0x000000ff0400720c */ /* 0x000fe20003f06270 */
[--C-:B------:R-:W-:Y:S01]  /*0db0*/  @!P5 IMAD.IADD R11, R11, 0x1, -R6.reuse ;  /* 0x000000010b0bd824 */ /* 0x100fe200078e0a06 */
[----:B------:R0:W-:Y:S01]  /*0dc0*/  STL [R1+0x74], R13 ;  /* 0x0000740d01007387 */ /* 0x0001e20000100800 */
[C---:B------:R-:W-:Y:S01]  /*0dd0*/  ISETP.GT.U32.AND P5, PT, R6.reuse, R0, PT ;  /* 0x000000000600720c */ /* 0x040fe20003fa4070 */
[----:B------:R-:W-:Y:S01]  /*0de0*/  IMAD R7, R6, R2, R7 ;  /* 0x0000000206077224 */ /* 0x000fe200078e0207 */
[----:B------:R-:W-:Y:S01]  /*0df0*/  IABS R4, R8 ;  /* 0x0000000800047213 */ /* 0x000fe20000000000 */
[----:B------:R-:W-:Y:S01]  /*0e00*/  IMAD.MOV.U32 R12, RZ, RZ, R11 ;  /* 0x000000ffff0c7224 */ /* 0x000fe200078e000b */
[----:B------:R-:W-:Y:S01]  /*0e10*/  IABS R9, R3 ;  /* 0x0000000300097213 */ /* 0x000fe20000000000 */
[----:B------:R-:W-:Y:S01]  /*0e20*/  @!P4 IMAD.IADD R10, R10, 0x1, -R6 ;  /* 0x000000010a0ac824 */ /* 0x000fe200078e0a06 */
[----:B------:R-:W-:Y:S01]  /*0e30*/  IADD3 R2, R28, 0xf6, RZ ;  /* 0x000000f61c027810 */ /* 0x000fe20007ffe0ff */
[----:B------:R-:W-:-:S03]  /*0e40*/  IMAD.HI.U32 R11, R24, R4, RZ ;  /* 0x00000004180b7227 */ /* 0x000fc600078e00ff */
[----:B------:R-:W-:Y:S01]  /*0e50*/  ISETP.GT.U32.AND P4, PT, R6, R10, PT ;  /* 0x0000000a0600720c */ /* 0x000fe20003f84070 */
[----:B0-----:R-:W-:Y:S01]  /*0e60*/  IMAD.MOV.U32 R13, RZ, RZ, R5 ;  /* 0x000000ffff0d7224 */ /* 0x001fe200078e0005 */
[----:B------:R-:W-:Y:S01]  /*0e70*/  IABS R5, R2 ;  /* 0x0000000200057213 */ /* 0x000fe20000000000 */
[----:B------:R-:W-:Y:S02]  /*0e80*/  @!P5 IMAD.IADD R0, R0, 0x1, -R6 ;  /* 0x000000010000d824 */ /* 0x000fe400078e0a06 */
[----:B------:R-:W-:Y:S01]  /*0e90*/  @!P6 IMAD.MOV R13, RZ, RZ, -R13 ;  /* 0x000000ffff0de224 */ /* 0x000fe200078e0a0d */
[C---:B------:R-:W-:Y:S01]  /*0ea0*/  ISETP.GT.U32.AND P6, PT, R6.reuse, R7, PT ;  /* 0x000000070600720c */ /* 0x040fe20003fc4070 */
[----:B------:R-:W-:Y:S01]  /*0eb0*/  @!P2 IMAD.MOV R12, RZ, RZ, -R12 ;  /* 0x000000ffff0ca224 */ /* 0x000fe200078e0a0c */
[----:B------:R-:W-:Y:S01]  /*0ec0*/  ISETP.GT.U32.AND P5, PT, R6, R0, PT ;  /* 0x000000000600720c */ /* 0x000fe20003fa4070 */
[----:B------:R-:W-:Y:S01]  /*0ed0*/  IMAD.MOV R11, RZ, RZ, -R11 ;  /* 0x000000ffff0b7224 */ /* 0x000fe200078e0a0b */
[----:B------:R-:W-:Y:S01]  /*0ee0*/  ISETP.GE.AND P2, PT, R8, RZ, PT ;  /* 0x000000ff0800720c */ /* 0x000fe20003f46270 */
[----:B------:R-:W-:Y:S01]  /*0ef0*/  IMAD.MOV.U32 R8, RZ, RZ, R9 ;  /* 0x000000ffff087224 */ /* 0x000fe200078e0009 */
[----:B------:R0:W-:Y:S01]  /*0f00*/  STL [R1+0x50], R13 ;  /* 0x0000500d01007387 */ /* 0x0001e20000100800 */
[--C-:B------:R-:W-:Y:S01]  /*0f10*/  @!P4 IMAD.IADD R10, R10, 0x1, -R6.reuse ;  /* 0x000000010a0ac824 */ /* 0x100fe200078e0a06 */
[----:B------:R-:W-:Y:S01]  /*0f20*/  ISETP.GE.AND P4, PT, R3, RZ, PT ;  /* 0x000000ff0300720c */ /* 0x000fe20003f86270 */
[----:B------:R-:W-:Y:S01]  /*0f30*/  IMAD.HI.U32 R3, R24, R8, RZ ;  /* 0x0000000818037227 */ /* 0x000fe200078e00ff */
[----:B------:R1:W-:Y:S03]  /*0f40*/  STL [R1+0x38], R12 ;  /* 0x0000380c01007387 */ /* 0x0003e60000100800 */
[----:B------:R-:W-:-:S02]  /*0f50*/  @!P6 IMAD.IADD R7, R7, 0x1, -R6 ;  /* 0x000000010707e824 */ /* 0x000fc400078e0a06 */
[----:B------:R-:W-:Y:S01]  /*0f60*/  IMAD R4, R6, R11, R4 ;  /* 0x0000000b06047224 */ /* 0x000fe200078e0204 */
[----:B0-----:R-:W-:Y:S01]  /*0f70*/  IADD3 R13, R28, 0xf5, RZ ;  /* 0x000000f51c0d7810 */ /* 0x001fe20007ffe0ff */
[----:B------:R-:W-:Y:S01]  /*0f80*/  IMAD.MOV R3, RZ, RZ, -R3 ;  /* 0x000000ffff037224 */ /* 0x000fe200078e0a03 */
[----:B------:R-:W-:Y:S01]  /*0f90*/  ISETP.GT.U32.AND P6, PT, R6, R7, PT ;  /* 0x000000070600720c */ /* 0x000fe20003fc4070 */
[----:B------:R-:W-:Y:S01]  /*0fa0*/  @!P5 IMAD.IADD R0, R0, 0x1, -R6 ;  /* 0x000000010000d824 */ /* 0x000fe200078e0a06 */
[----:B------:R-:W-:Y:S01]  /*0fb0*/  ISETP.GT.U32.AND P5, PT, R6, R4, PT ;  /* 0x000000040600720c */ /* 0x000fe20003fa4070 */
[----:B------:R-:W-:-:S04]  /*0fc0*/  IMAD.HI.U32 R9, R24, R5, RZ ;  /* 0x0000000518097227 */ /* 0x000fc800078e00ff */
[----:B------:R-:W-:Y:S01]  /*0fd0*/  IMAD R8, R6, R3, R8 ;  /* 0x0000000306087224 */ /* 0x000fe200078e0208 */
[----:B------:R-:W-:Y:S01]  /*0fe0*/  IADD3 R3, R28, 0xf3, RZ ;  /* 0x000000f31c037810 */ /* 0x000fe20007ffe0ff */
[----:B------:R-:W-:Y:S02]  /*0ff0*/  IMAD.MOV.U32 R11, RZ, RZ, R0 ;  /* 0x000000ffff0b7224 */ /* 0x000fe400078e0000 */
[----:B------:R-:W-:Y:S02]  /*1000*/  IMAD.MOV R9, RZ, RZ, -R9 ;  /* 0x000000ffff097224 */ /* 0x000fe400078e0a09 */
[--C-:B------:R-:W-:Y:S01]  /*1010*/  @!P6 IMAD.IADD R7, R7, 0x1, -R6.reuse ;  /* 0x000000010707e824 */ /* 0x100fe200078e0a06 */
[----:B------:R-:W-:Y:S01]  /*1020*/  ISETP.GE.AND P6, PT, R13, RZ, PT ;  /* 0x000000ff0d00720c */ /* 0x000fe20003fc6270 */
[----:B------:R-:W-:Y:S01]  /*1030*/  @!P1 IMAD.MOV R11, RZ, RZ, -R11 ;  /* 0x000000ffff0b9224 */ /* 0x000fe200078e0a0b */
[C---:B------:R-:W-:Y:S01]  /*1040*/  ISETP.GT.U32.AND P1, PT, R6.reuse, R8, PT ;  /* 0x000000080600720c */ /* 0x040fe20003f24070 */
[----:B------:R-:W-:Y:S01]  /*1050*/  IMAD R5, R6, R9, R5 ;  /* 0x0000000906057224 */ /* 0x000fe200078e0205 */
[----:B------:R-:W-:Y:S01]  /*1060*/  IABS R13, R13 ;  /* 0x0000000d000d7213 */ /* 0x000fe20000000000 */
[----:B------:R-:W-:Y:S01]  /*1070*/  IMAD.MOV.U32 R16, RZ, RZ, R7 ;  /* 0x000000ffff107224 */ /* 0x000fe200078e0007 */
[----:B------:R-:W-:Y:S01]  /*1080*/  IADD3 R9, R28, 0xf2, RZ ;  /* 0x000000f21c097810 */ /* 0x000fe20007ffe0ff */
[----:B------:R-:W-:-:S02]  /*1090*/  @!P5 IMAD.IADD R4, R4, 0x1, -R6 ;  /* 0x000000010404d824 */ /* 0x000fc400078e0a06 */
[----:B------:R-:W-:Y:S01]  /*10a0*/  @!P0 IMAD.MOV R16, RZ, RZ, -R16 ;  /* 0x000000ffff108224 */ /* 0x000fe200078e0a10 */
[C---:B------:R-:W-:Y:S01]  /*10b0*/  ISETP.GT.U32.AND P0, PT, R6.reuse, R5, PT ;  /* 0x000000050600720c */ /* 0x040fe20003f04070 */
[----:B-1----:R-:W-:Y:S01]  /*10c0*/  IMAD.MOV.U32 R12, RZ, RZ, R10 ;  /* 0x000000ffff0c7224 */ /* 0x002fe200078e000a */
[----:B------:R-:W-:Y:S01]  /*10d0*/  ISETP.GT.U32.AND P5, PT, R6, R4, PT ;  /* 0x000000040600720c */ /* 0x000fe20003fa4070 */
[----:B------:R-:W-:Y:S01]  /*10e0*/  IMAD.HI.U32 R14, R24, R13, RZ ;  /* 0x0000000d180e7227 */ /* 0x000fe200078e00ff */
[----:B------:R-:W-:Y:S02]  /*10f0*/  IADD3 R10, R28, 0xf4, RZ ;  /* 0x000000f41c0a7810 */ /* 0x000fe40007ffe0ff */
[----:B------:R-:W-:Y:S01]  /*1100*/  IABS R0, R9 ;  /* 0x0000000900007213 */ /* 0x000fe20000000000 */
[----:B------:R-:W-:Y:S01]  /*1110*/  @!P3 IMAD.MOV R12, RZ, RZ, -R12 ;  /* 0x000000ffff0cb224 */ /* 0x000fe200078e0a0c */
[----:B------:R-:W-:Y:S01]  /*1120*/  ISETP.GE.AND P3, PT, R2, RZ, PT ;  /* 0x000000ff0200720c */ /* 0x000fe20003f66270 */
[----:B------:R-:W-:Y:S01]  /*1130*/  @!P1 IMAD.IADD R8, R8, 0x1, -R6 ;  /* 0x0000000108089824 */ /* 0x000fe200078e0a06 */
[----:B------:R-:W-:Y:S01]  /*1140*/  IABS R2, R3 ;  /* 0x0000000300027213 */ /* 0x000fe20000000000 */
[----:B------:R-:W-:Y:S01]  /*1150*/  IMAD.MOV R14, RZ, RZ, -R14 ;  /* 0x000000ffff0e7224 */ /* 0x000fe200078e0a0e */
[----:B------:R0:W-:Y:S01]  /*1160*/  STL [R1+0x34], R12 ;  /* 0x0000340c01007387 */ /* 0x0001e20000100800 */
[--C-:B------:R-:W-:Y:S01]  /*1170*/  @!P0 IMAD.IADD R5, R5, 0x1, -R6.reuse ;  /* 0x0000000105058824 */ /* 0x100fe200078e0a06 */
[----:B------:R-:W-:Y:S01]  /*1180*/  ISETP.GT.U32.AND P1, PT, R6, R8, PT ;  /* 0x000000080600720c */ /* 0x000fe20003f24070 */
[----:B------:R-:W-:Y:S01]  /*1190*/  @!P5 IMAD.IADD R4, R4, 0x1, -R6 ;  /* 0x000000010404d824 */ /* 0x000fe200078e0a06 */
[----:B------:R1:W-:Y:S01]  /*11a0*/  STL [R1+0x18], R11 ;  /* 0x0000180b01007387 */ /* 0x0003e20000100800 */
[----:B------:R-:W-:Y:S01]  /*11b0*/  ISETP.GE.AND P5, PT, R10, RZ, PT ;  /* 0x000000ff0a00720c */ /* 0x000fe20003fa6270 */
[----:B------:R-:W-:Y:S01]  /*11c0*/  IMAD.HI.U32 R7, R24, R2, RZ ;  /* 0x0000000218077227 */ /* 0x000fe200078e00ff */
[C---:B------:R-:W-:Y:S01]  /*11d0*/  ISETP.GT.U32.AND P0, PT, R6.reuse, R5, PT ;  /* 0x000000050600720c */ /* 0x040fe20003f04070 */
[----:B------:R2:W-:Y:S01]  /*11e0*/  STL [R1+0x394], R16 ;  /* 0x0003941001007387 */ /* 0x0005e20000100800 */
[----:B0-----:R-:W-:Y:S01]  /*11f0*/  IABS R12, R10 ;  /* 0x0000000a000c7213 */ /* 0x001fe20000000000 */
[----:B------:R-:W-:-:S02]  /*1200*/  IMAD R10, R6, R14, R13 ;  /* 0x0000000e060a7224 */ /* 0x000fc400078e020d */
[----:B------:R-:W-:Y:S02]  /*1210*/  IMAD.MOV R7, RZ, RZ, -R7 ;  /* 0x000000ffff077224 */ /* 0x000fe400078e0a07 */
[----:B-1----:R-:W-:-:S04]  /*1220*/  IMAD.HI.U32 R11, R24, R12, RZ ;  /* 0x0000000c180b7227 */ /* 0x002fc800078e00ff */
[----:B------:R-:W-:Y:S02]  /*1230*/  IMAD.MOV R11, RZ, RZ, -R11 ;  /* 0x000000ffff0b7224 */ /* 0x000fe400078e0a0b */
[----:B------:R-:W-:Y:S01]  /*1240*/  @!P1 IMAD.IADD R8, R8, 0x1, -R6 ;  /* 0x0000000108089824 */ /* 0x000fe200078e0a06 */
[C---:B------:R-:W-:Y:S01]  /*1250*/  ISETP.GT.U32.AND P1, PT, R6.reuse, R10, PT ;  /* 0x0000000a0600720c */ /* 0x040fe20003f24070 */
[----:B------:R-:W-:Y:S02]  /*1260*/  IMAD R12, R6, R11, R12 ;  /* 0x0000000b060c7224 */ /* 0x000fe400078e020c */
[----:B------:R-:W-:-:S04]  /*1270*/  IMAD.HI.U32 R11, R24, R0, RZ ;  /* 0x00000000180b7227 */ /* 0x000fc800078e00ff */
[----:B------:R-:W-:Y:S01]  /*1280*/  IMAD R2, R6, R7, R2 ;  /* 0x0000000706027224 */ /* 0x000fe200078e0202 */
[----:B------:R-:W-:Y:S01]  /*1290*/  IADD3 R7, R28, 0xef, RZ ;  /* 0x000000ef1c077810 */ /* 0x000fe20007ffe0ff */
[----:B------:R-:W-:Y:S02]  /*12a0*/  IMAD.MOV.U32 R17, RZ, RZ, R4 ;  /* 0x000000ffff117224 */ /* 0x000fe400078e0004 */
[----:B------:R-:W-:Y:S02]  /*12b0*/  IMAD.MOV R4, RZ, RZ, -R11 ;  /* 0x000000ffff047224 */ /* 0x000fe400078e0a0b */
[----:B------:R-:W-:Y:S01]  /*12c0*/  @!P0 IMAD.IADD R5, R5, 0x1, -R6 ;  /* 0x0000000105058824 */ /* 0x000fe200078e0a06 */
[C---:B------:R-:W-:Y:S01]  /*12d0*/  ISETP.GT.U32.AND P0, PT, R6.reuse, R2, PT ;  /* 0x000000020600720c */ /* 0x040fe20003f04070 */
[----:B------:R-:W-:Y:S01]  /*12e0*/  @!P2 IMAD.MOV R17, RZ, RZ, -R17 ;  /* 0x000000ffff11a224 */ /* 0x000fe200078e0a11 */
[C---:B------:R-:W-:Y:S01]  /*12f0*/  ISETP.GT.U32.AND P2, PT, R6.reuse, R12, PT ;  /* 0x0000000c0600720c */ /* 0x040fe20003f44070 */
[----:B------:R-:W-:Y:S01]  /*1300*/  IMAD R0, R6, R4, R0 ;  /* 0x0000000406007224 */ /* 0x000fe200078e0200 */
[----:B------:R-:W-:Y:S01]  /*1310*/  IADD3 R4, R28, 0xf0, RZ ;  /* 0x000000f01c047810 */ /* 0x000fe20007ffe0ff */
[----:B------:R-:W-:Y:S01]  /*1320*/  IMAD.MOV.U32 R14, RZ, RZ, R5 ;  /* 0x000000ffff0e7224 */ /* 0x000fe200078e0005 */
[----:B------:R-:W-:Y:S01]  /*1330*/  IABS R5, R7 ;  /* 0x0000000700057213 */ /* 0x000fe20000000000 */
[----:B--2---:R-:W-:Y:S01]  /*1340*/  IMAD.MOV.U32 R16, RZ, RZ, R8 ;  /* 0x000000ffff107224 */ /* 0x004fe200078e0008 */
[----:B------:R-:W-:Y:S01]  /*1350*/  IABS R8, R4 ;  /* 0x0000000400087213 */ /* 0x000fe20000000000 */
[----:B------:R-:W-:Y:S01]  /*1360*/  @!P1 IMAD.IADD R10, R10, 0x1, -R6 ;  /* 0x000000010a0a9824 */ /* 0x000fe200078e0a06 */
[----:B------:R0:W-:Y:S01]  /*1370*/  STL [R1+0x398], R17 ;  /* 0x0003981101007387 */ /* 0x0001e20000100800 */
[----:B------:R-:W-:Y:S01]  /*1380*/  @!P3 IMAD.MOV R14, RZ, RZ, -R14 ;  /* 0x000000ffff0eb224 */ /* 0x000fe200078e0a0e */
[----:B------:R-:W-:Y:S01]  /*1390*/  ISETP.GT.U32.AND P3, PT, R6, R0, PT ;  /* 0x000000000600720c */ /* 0x000fe20003f64070 */
[----:B------:R-:W-:Y:S01]  /*13a0*/  @!P4 IMAD.MOV R16, RZ, RZ, -R16 ;  /* 0x000000ffff10c224 */ /* 0x000fe200078e0a10 */
[----:B------:R-:W-:Y:S01]  /*13b0*/  ISETP.GE.AND P4, PT, R3, RZ, PT ;  /* 0x000000ff0300720c */ /* 0x000fe20003f86270 */
[--C-:B------:R-:W-:Y:S01]  /*13c0*/  @!P0 IMAD.IADD R2, R2, 0x1, -R6.reuse ;  /* 0x0000000102028824 */ /* 0x100fe200078e0a06 */
[----:B------:R-:W-:Y:S01]  /*13d0*/  ISETP.GT.U32.AND P1, PT, R6, R10, PT ;  /* 0x0000000a0600720c */ /* 0x000fe20003f24070 */
[----:B------:R-:W-:Y:S01]  /*13e0*/  @!P2 IMAD.IADD R12, R12, 0x1, -R6 ;  /* 0x000000010c0ca824 */ /* 0x000fe200078e0a06 */
[----:B------:R-:W-:Y:S01]  /*13f0*/  IADD3 R3, R28, 0xf1, RZ ;  /* 0x000000f11c037810 */ /* 0x000fe20007ffe0ff */
[----:B------:R1:W-:Y:S01]  /*1400*/  STL [R1+0x39c], R16 ;  /* 0x00039c1001007387 */ /* 0x0003e20000100800 */
[C---:B------:R-:W-:Y:S01]  /*1410*/  ISETP.GT.U32.AND P0, PT, R6.reuse, R2, PT ;  /* 0x000000020600720c */ /* 0x040fe20003f04070 */
[----:B------:R-:W-:Y:S01]  /*1420*/  IMAD.MOV R20, RZ, RZ, -R20 ;  /* 0x000000ffff147224 */ /* 0x000fe200078e0a14 */
[----:B------:R-:W-:Y:S01]  /*1430*/  IABS R11, R3 ;  /* 0x00000003000b7213 */ /* 0x000fe20000000000 */
[----:B------:R2:W-:Y:S01]  /*1440*/  STL [R1+0x3a0], R14 ;  /* 0x0003a00e01007387 */ /* 0x0005e20000100800 */
[----:B------:R-:W-:Y:S01]  /*1450*/  ISETP.GT.U32.AND P2, PT, R6, R12, PT ;  /* 0x0000000c0600720c */ /* 0x000fe20003f44070 */
[----:B------:R-:W-:Y:S01]  /*1460*/  @!P3 IMAD.IADD R0, R0, 0x1, -R6 ;  /* 0x000000010000b824 */ /* 0x000fe200078e0a06 */
[----:B0-----:R-:W-:Y:S01]  /*1470*/  IADD3 R17, R28, 0xea, RZ ;  /* 0x000000ea1c117810 */ /* 0x001fe20007ffe0ff */
[----:B------:R-:W-:-:S03]  /*1480*/  IMAD.HI.U32 R13, R24, R11, RZ ;  /* 0x0000000b180d7227 */ /* 0x000fc600078e00ff */
[----:B------:R-:W-:Y:S01]  /*1490*/  ISETP.GT.U32.AND P3, PT, R6, R0, PT ;  /* 0x000000000600720c */ /* 0x000fe20003f64070 */
[----:B------:R-:W-:Y:S01]  /*14a0*/  @!P1 IMAD.IADD R10, R10, 0x1, -R6 ;  /* 0x000000010a0a9824 */ /* 0x000fe200078e0a06 */
[----:B------:R-:W-:Y:S01]  /*14b0*/  ISETP.GE.AND P1, PT, R9, RZ, PT ;  /* 0x000000ff0900720c */ /* 0x000fe20003f26270 */
[----:B------:R-:W-:Y:S02]  /*14c0*/  IMAD.MOV R13, RZ, RZ, -R13 ;  /* 0x000000ffff0d7224 */ /* 0x000fe400078e0a0d */
[----:B------:R-:W-:-:S04]  /*14d0*/  IMAD.HI.U32 R9, R24, R8, RZ ;  /* 0x0000000818097227 */ /* 0x000fc800078e00ff */
[----:B------:R-:W-:Y:S02]  /*14e0*/  IMAD R11, R6, R13, R11 ;  /* 0x0000000d060b7224 */ /* 0x000fe400078e020b */
[----:B------:R-:W-:Y:S02]  /*14f0*/  IMAD.MOV R9, RZ, RZ, -R9 ;  /* 0x000000ffff097224 */ /* 0x000fe400078e0a09 */
[--C-:B------:R-:W-:Y:S01]  /*1500*/  @!P0 IMAD.IADD R2, R2, 0x1, -R6.reuse ;  /* 0x0000000102028824 */ /* 0x100fe200078e0a06 */
[----:B------:R-:W-:Y:S01]  /*1510*/  ISETP.GE.AND P0, PT, R7, RZ, PT ;  /* 0x000000ff0700720c */ /* 0x000fe20003f06270 */
[----:B------:R-:W-:Y:S01]  /*1520*/  @!P2 IMAD.IADD R12, R12, 0x1, -R6 ;  /* 0x000000010c0ca824 */ /* 0x000fe200078e0a06 */
[C---:B------:R-:W-:Y:S01]  /*1530*/  ISETP.GT.U32.AND P2, PT, R6.reuse, R11, PT ;  /* 0x0000000b0600720c */ /* 0x040fe20003f44070 */
[----:B------:R-:W-:Y:S02]  /*1540*/  IMAD R7, R6, R9, R8 ;  /* 0x0000000906077224 */ /* 0x000fe400078e0208 */
[----:B------:R-:W-:-:S02]  /*1550*/  @!P3 IMAD.IADD R0, R0, 0x1, -R6 ;  /* 0x000000010000b824 */ /* 0x000fc400078e0a06 */
[----:B-1----:R-:W-:Y:S01]  /*1560*/  IMAD.MOV.U32 R16, RZ, RZ, R10 ;  /* 0x000000ffff107224 */ /* 0x002fe200078e000a */
[----:B------:R-:W-:Y:S01]  /*1570*/  ISETP.GT.U32.AND P3, PT, R6, R7, PT ;  /* 0x000000070600720c */ /* 0x000fe20003f64070 */
[----:B--2---:R-:W-:Y:S02]  /*1580*/  IMAD.MOV.U32 R14, RZ, RZ, R12 ;  /* 0x000000ffff0e7224 */ /* 0x004fe400078e000c */
[----:B------:R-:W-:Y:S01]  /*1590*/  @!P6 IMAD.MOV R16, RZ, RZ, -R16 ;  /* 0x000000ffff10e224 */ /* 0x000fe200078e0a10 */
[----:B------:R-:W-:Y:S01]  /*15a0*/  ISETP.GE.AND P6, PT, R3, RZ, PT ;  /* 0x000000ff0300720c */ /* 0x000fe20003fc6270 */
[----:B------:R-:W-:Y:S01]  /*15b0*/  IMAD.HI.U32 R10, R24, R5, RZ ;  /* 0x00000005180a7227 */ /* 0x000fe200078e00ff */
[C---:B------:R-:W-:Y:S02]  /*15c0*/  IADD3 R3, R28.reuse, 0xee, RZ ;  /* 0x000000ee1c037810 */ /* 0x040fe40007ffe0ff */
[----:B------:R0:W-:Y:S01]  /*15d0*/  STL [R1+0x3a4], R16 ;  /* 0x0003a41001007387 */ /* 0x0001e20000100800 */
[----:B------:R-:W-:Y:S01]  /*15e0*/  @!P2 IMAD.IADD R11, R11, 0x1, -R6 ;  /* 0x000000010b0ba824 */ /* 0x000fe200078e0a06 */
[----:B------:R-:W-:Y:S01]  /*15f0*/  IABS R8, R3 ;  /* 0x0000000300087213 */ /* 0x000fe20000000000 */
[----:B------:R-:W-:Y:S01]  /*1600*/  IMAD.MOV.U32 R13, RZ, RZ, R2 ;  /* 0x000000ffff0d7224 */ /* 0x000fe200078e0002 */
[----:B------:R-:W-:Y:S01]  /*1610*/  IADD3 R2, R28, 0xed, RZ ;  /* 0x000000ed1c027810 */ /* 0x000fe20007ffe0ff */
[----:B------:R-:W-:Y:S01]  /*1620*/  @!P3 IMAD.IADD R7, R7, 0x1, -R6 ;  /* 0x000000010707b824 */ /* 0x000fe200078e0a06 */
[----:B------:R-:W-:Y:S01]  /*1630*/  ISETP.GT.U32.AND P2, PT, R6, R11, PT ;  /* 0x0000000b0600720c */ /* 0x000fe20003f44070 */
[----:B------:R-:W-:Y:S01]  /*1640*/  @!P5 IMAD.MOV R14, RZ, RZ, -R14 ;  /* 0x000000ffff0ed224 */ /* 0x000fe200078e0a0e */
[----:B------:R-:W-:Y:S01]  /*1650*/  ISETP.GE.AND P5, PT, R4, RZ, PT ;  /* 0x000000ff0400720c */ /* 0x000fe20003fa6270 */
[----:B------:R-:W-:Y:S01]  /*1660*/  IMAD.MOV R10, RZ, RZ, -R10 ;  /* 0x000000ffff0a7224 */ /* 0x000fe200078e0a0a */
[----:B------:R-:W-:Y:S01]  /*1670*/  ISETP.GT.U32.AND P3, PT, R6, R7, PT ;  /* 0x000000070600720c */ /* 0x000fe20003f64070 */
[----:B------:R-:W-:Y:S01]  /*1680*/  IMAD.HI.U32 R4, R24, R8, RZ ;  /* 0x0000000818047227 */ /* 0x000fe200078e00ff */
[----:B------:R-:W-:Y:S01]  /*1690*/  IABS R19, R2 ;  /* 0x0000000200137213 */ /* 0x000fe20000000000 */
[----:B------:R-:W-:Y:S01]  /*16a0*/  STL [R1+0x3a8], R14 ;  /* 0x0003a80e01007387 */ /* 0x000fe20000100800 */
[----:B0-----:R-:W-:Y:S01]  /*16b0*/  IADD3 R16, R28, 0xe7, RZ ;  /* 0x000000e71c107810 */ /* 0x001fe20007ffe0ff */
[----:B------:R-:W-:-:S02]  /*16c0*/  IMAD R5, R6, R10, R5 ;  /* 0x0000000a06057224 */ /* 0x000fc400078e0205 */
[----:B------:R-:W-:Y:S02]  /*16d0*/  IMAD.MOV R4, RZ, RZ, -R4 ;  /* 0x000000ffff047224 */ /* 0x000fe400078e0a04 */
[----:B------:R-:W-:Y:S02]  /*16e0*/  IMAD.MOV.U32 R12, RZ, RZ, R0 ;  /* 0x000000ffff0c7224 */ /* 0x000fe400078e0000 */
[----:B------:R-:W-:-:S04]  /*16f0*/  IMAD.HI.U32 R0, R24, R19, RZ ;  /* 0x0000001318007227 */ /* 0x000fc800078e00ff */
[----:B------:R-:W-:Y:S01]  /*1700*/  @!P2 IMAD.IADD R11, R11, 0x1, -R6 ;  /* 0x000000010b0ba824 */ /* 0x000fe200078e0a06 */
[C---:B------:R-:W-:Y:S01]  /*1710*/  ISETP.GT.U32.AND P2, PT, R6.reuse, R5, PT ;  /* 0x000000050600720c */ /* 0x040fe20003f44070 */
[----:B------:R-:W-:Y:S01]  /*1720*/  @!P4 IMAD.MOV R13, RZ, RZ, -R13 ;  /* 0x000000ffff0dc224 */ /* 0x000fe200078e0a0d */
[----:B------:R-:W-:Y:S01]  /*1730*/  ISETP.GE.AND P4, PT, R3, RZ, PT ;  /* 0x000000ff0300720c */ /* 0x000fe20003f86270 */
[----:B------:R-:W-:Y:S01]  /*1740*/  IMAD R8, R6, R4, R8 ;  /* 0x0000000406087224 */ /* 0x000fe200078e0208 */
[----:B------:R-:W-:Y:S01]  /*1750*/  IADD3 R3, R28, 0xeb, RZ ;  /* 0x000000eb1c037810 */ /* 0x000fe20007ffe0ff */
[----:B------:R-:W-:Y:S01]  /*1760*/  IMAD.MOV R0, RZ, RZ, -R0 ;  /* 0x000000ffff007224 */ /* 0x000fe200078e0a00 */
[----:B------:R0:W-:Y:S01]  /*1770*/  STL [R1+0x3ac], R13 ;  /* 0x0003ac0d01007387 */ /* 0x0001e20000100800 */
[----:B------:R-:W-:Y:S01]  /*1780*/  @!P3 IMAD.IADD R7, R7, 0x1, -R6 ;  /* 0x000000010707b824 */ /* 0x000fe200078e0a06 */
[C---:B------:R-:W-:Y:S01]  /*1790*/  ISETP.GT.U32.AND P3, PT, R6.reuse, R8, PT ;  /* 0x000000080600720c */ /* 0x040fe20003f64070 */
[----:B------:R-:W-:Y:S01]  /*17a0*/  IMAD R19, R6, R0, R19 ;  /* 0x0000000006137224 */ /* 0x000fe200078e0213 */
[----:B------:R-:W-:Y:S01]  /*17b0*/  IABS R10, R3 ;  /* 0x00000003000a7213 */ /* 0x000fe20000000000 */
[----:B------:R-:W-:Y:S01]  /*17c0*/  @!P1 IMAD.MOV R12, RZ, RZ, -R12 ;  /* 0x000000ffff0c9224 */ /* 0x000fe200078e0a0c */
[----:B------:R-:W-:Y:S01]  /*17d0*/  ISETP.GE.AND P1, PT, R2, RZ, PT ;  /* 0x000000ff0200720c */ /* 0x000fe20003f26270 */
[--C-:B------:R-:W-:Y:S01]  /*17e0*/  @!P2 IMAD.IADD R5, R5, 0x1, -R6.reuse ;  /* 0x000000010505a824 */ /* 0x100fe200078e0a06 */
[----:B------:R-:W-:Y:S01]  /*17f0*/  IADD3 R2, R28, 0xec, RZ ;  /* 0x000000ec1c027810 */ /* 0x000fe20007ffe0ff */
[----:B------:R-:W-:Y:S01]  /*1800*/  IMAD.HI.U32 R0, R24, R10, RZ ;  /* 0x0000000a18007227 */ /* 0x000fe200078e00ff */
[----:B------:R-:W-:Y:S02]  /*1810*/  STL [R1+0x3b0], R12 ;  /* 0x0003b00c01007387 */ /* 0x000fe40000100800 */
[----:B------:R-:W-:Y:S01]  /*1820*/  ISETP.GT.U32.AND P2, PT, R6, R5, PT ;  /* 0x000000050600720c */ /* 0x000fe20003f44070 */
[----:B0-----:R-:W-:Y:S01]  /*1830*/  IMAD.MOV.U32 R13, RZ, RZ, R11 ;  /* 0x000000ffff0d7224 */ /* 0x001fe200078e000b */
[----:B------:R-:W-:Y:S01]  /*1840*/  IABS R9, R2 ;  /* 0x0000000200097213 */ /* 0x000fe20000000000 */
[----:B------:R-:W-:-:S02]  /*1850*/  @!P3 IMAD.IADD R8, R8, 0x1, -R6 ;  /* 0x000000010808b824 */ /* 0x000fc400078e0a06 */
[----:B------:R-:W-:Y:S01]  /*1860*/  @!P6 IMAD.MOV R13, RZ, RZ, -R13 ;  /* 0x000000ffff0de224 */ /* 0x000fe200078e0a0d */
[----:B------:R-:W-:Y:S01]  /*1870*/  ISETP.GT.U32.AND P6, PT, R6, R19, PT ;  /* 0x000000130600720c */ /* 0x000fe20003fc4070 */
[----:B------:R-:W-:Y:S01]  /*1880*/  IMAD.HI.U32 R4, R24, R9, RZ ;  /* 0x0000000918047227 */ /* 0x000fe200078e00ff */
[C---:B------:R-:W-:Y:S02]  /*1890*/  ISETP.GT.U32.AND P3, PT, R6.reuse, R8, PT ;  /* 0x000000080600720c */ /* 0x040fe40003f64070 */
[----:B------:R0:W-:Y:S01]  /*18a0*/  STL [R1+0x3b4], R13 ;  /* 0x0003b40d01007387 */ /* 0x0001e20000100800 */
[----:B------:R-:W-:Y:S02]  /*18b0*/  IMAD.MOV R4, RZ, RZ, -R4 ;  /* 0x000000ffff047224 */ /* 0x000fe400078e0a04 */
[----:B------:R-:W-:Y:S01]  /*18c0*/  @!P2 IMAD.IADD R5, R5, 0x1, -R6 ;  /* 0x000000010505a824 */ /* 0x000fe200078e0a06 */
[----:B------:R-:W-:Y:S01]  /*18d0*/  ISETP.GE.AND P2, PT, R3, RZ, PT ;  /* 0x000000ff0300720c */ /* 0x000fe20003f46270 */
[----:B------:R-:W-:Y:S01]  /*18e0*/  IMAD R9, R6, R4, R9 ;  /* 0x0000000406097224 */ /* 0x000fe200078e0209 */
[----:B------:R-:W-:Y:S01]  /*18f0*/  IABS R3, R17 ;  /* 0x0000001100037213 */ /* 0x000fe20000000000 */
[----:B------:R-:W-:Y:S01]  /*1900*/  IMAD.MOV R0, RZ, RZ, -R0 ;  /* 0x000000ffff007224 */ /* 0x000fe200078e0a00 */
[----:B------:R-:W-:Y:S01]  /*1910*/  IABS R4, R16 ;  /* 0x0000001000047213 */ /* 0x000fe20000000000 */
[--C-:B------:R-:W-:Y:S01]  /*1920*/  @!P6 IMAD.IADD R19, R19, 0x1, -R6.reuse ;  /* 0x000000011313e824 */ /* 0x100fe200078e0a06 */
[----:B0-----:R-:W-:Y:S01]  /*1930*/  IADD3 R13, R28, 0xe6, RZ ;  /* 0x000000e61c0d7810 */ /* 0x001fe20007ffe0ff */
[----:B------:R-:W-:Y:S01]  /*1940*/  @!P3 IMAD.IADD R8, R8, 0x1, -R6 ;  /* 0x000000010808b824 */ /* 0x000fe200078e0a06 */
[C---:B------:R-:W-:Y:S01]  /*1950*/  ISETP.GT.U32.AND P3, PT, R6.reuse, R9, PT ;  /* 0x000000090600720c */ /* 0x040fe20003f64070 */
[----:B------:R-:W-:Y:S01]  /*1960*/  IMAD.MOV.U32 R12, RZ, RZ, R7 ;  /* 0x000000ffff0c7224 */ /* 0x000fe200078e0007 */
[C---:B------:R-:W-:Y:S01]  /*1970*/  ISETP.GT.U32.AND P6, PT, R6.reuse, R19, PT ;  /* 0x000000130600720c */ /* 0x040fe20003fc4070 */
[----:B------:R-:W-:Y:S01]  /*1980*/  IMAD R10, R6, R0, R10 ;  /* 0x00000000060a7224 */ /* 0x000fe200078e020a */
[----:B------:R-:W-:Y:S01]  /*1990*/  IABS R0, R13 ;  /* 0x0000000d00007213 */ /* 0x000fe20000000000 */
[----:B------:R-:W-:-:S04]  /*19a0*/  IMAD.HI.U32 R7, R24, R3, RZ ;  /* 0x0000000318077227 */ /* 0x000fc800078e00ff */
[----:B------:R-:W-:Y:S02]  /*19b0*/  IMAD.MOV R7, RZ, RZ, -R7 ;  /* 0x000000ffff077224 */ /* 0x000fe400078e0a07 */
[----:B------:R-:W-:Y:S01]  /*19c0*/  @!P5 IMAD.MOV R12, RZ, RZ, -R12 ;  /* 0x000000ffff0cd224 */ /* 0x000fe200078e0a0c */
[----:B------:R-:W-:Y:S01]  /*19d0*/  ISETP.GE.AND P5, PT, R2, RZ, PT ;  /* 0x000000ff0200720c */ /* 0x000fe20003fa6270 */
[----:B------:R-:W-:Y:S01]  /*19e0*/  IMAD R3, R6, R7, R3 ;  /* 0x0000000706037224 */ /* 0x000fe200078e0203 */
[----:B------:R-:W-:Y:S01]  /*19f0*/  IADD3 R2, R28, 0xe8, RZ ;  /* 0x000000e81c027810 */ /* 0x000fe20007ffe0ff */
[--C-:B------:R-:W-:Y:S01]  /*1a00*/  @!P6 IMAD.IADD R19, R19, 0x1, -R6.reuse ;  /* 0x000000011313e824 */ /* 0x100fe200078e0a06 */
[C---:B------:R-:W-:Y:S01]  /*1a10*/  ISETP.GT.U32.AND P6, PT, R6.reuse, R10, PT ;  /* 0x0000000a0600720c */ /* 0x040fe20003fc4070 */
[----:B------:R-:W-:Y:S01]  /*1a20*/  @!P3 IMAD.IADD R9, R9, 0x1, -R6 ;  /* 0x000000010909b824 */ /* 0x000fe200078e0a06 */
[C---:B------:R-:W-:Y:S01]  /*1a30*/  ISETP.GT.U32.AND P3, PT, R6.reuse, R3, PT ;  /* 0x000000030600720c */ /* 0x040fe20003f64070 */
[----:B------:R-:W-:Y:S01]  /*1a40*/  IMAD R15, R6, R20, R15 ;  /* 0x00000014060f7224 */ /* 0x000fe200078e020f */
[----:B------:R0:W-:Y:S01]  /*1a50*/  STL [R1+0x3b8], R12 ;  /* 0x0003b80c01007387 */ /* 0x0001e20000100800 */
[----:B------:R-:W-:-:S04]  /*1a60*/  IMAD.HI.U32 R7, R24, R4, RZ ;  /* 0x0000000418077227 */ /* 0x000fc800078e00ff */
[----:B------:R-:W-:Y:S02]  /*1a70*/  IMAD.MOV.U32 R21, RZ, RZ, R5 ;  /* 0x000000ffff157224 */ /* 0x000fe400078e0005 */
[----:B------:R-:W-:Y:S02]  /*1a80*/  IMAD.MOV R20, RZ, RZ, -R7 ;  /* 0x000000ffff147224 */ /* 0x000fe400078e0a07 */
[--C-:B------:R-:W-:Y:S01]  /*1a90*/  @!P6 IMAD.IADD R10, R10, 0x1, -R6.reuse ;  /* 0x000000010a0ae824 */ /* 0x100fe200078e0a06 */
[----:B0-----:R-:W-:Y:S01]  /*1aa0*/  IABS R12, R2 ;  /* 0x00000002000c7213 */ /* 0x001fe20000000000 */
[----:B------:R-:W-:Y:S01]  /*1ab0*/  @!P3 IMAD.IADD R3, R3, 0x1, -R6 ;  /* 0x000000010303b824 */ /* 0x000fe200078e0a06 */
[C---:B------:R-:W-:Y:S01]  /*1ac0*/  ISETP.GT.U32.AND P6, PT, R6.reuse, R15, PT ;  /* 0x0000000f0600720c */ /* 0x040fe20003fc4070 */
[----:B------:R-:W-:Y:S01]  /*1ad0*/  @!P0 IMAD.MOV R21, RZ, RZ, -R21 ;  /* 0x000000ffff158224 */ /* 0x000fe200078e0a15 */
[----:B------:R-:W-:Y:S01]  /*1ae0*/  ISETP.GT.U32.AND P3, PT, R6, R9, PT ;  /* 0x000000090600720c */ /* 0x000fe20003f64070 */
[----:B------:R-:W-:Y:S01]  /*1af0*/  IMAD.HI.U32 R14, R24, R12, RZ ;  /* 0x0000000c180e7227 */ /* 0x000fe200078e00ff */
[----:B------:R-:W-:-:S02]  /*1b00*/  ISETP.GT.U32.AND P0, PT, R6, R10, PT ;  /* 0x0000000a0600720c */ /* 0x000fc40003f04070 */
[----:B------:R-:W-:Y:S01]  /*1b10*/  STL [R1+0x10], R21 ;  /* 0x0000101501007387 */ /* 0x000fe20000100800 */
[----:B------:R-:W-:Y:S02]  /*1b20*/  IMAD.MOV R14, RZ, RZ, -R14 ;  /* 0x000000ffff0e7224 */ /* 0x000fe400078e0a0e */
[----:B------:R-:W-:-:S04]  /*1b30*/  IMAD.HI.U32 R11, R24, R0, RZ ;  /* 0x00000000180b7227 */ /* 0x000fc800078e00ff */
[----:B------:R-:W-:Y:S01]  /*1b40*/  IMAD R7, R6, R14, R12 ;  /* 0x0000000e06077224 */ /* 0x000fe200078e020c */
[----:B------:R-:W-:Y:S01]  /*1b50*/  IADD3 R14, R28, 0xe5, RZ ;  /* 0x000000e51c0e7810 */ /* 0x000fe20007ffe0ff */
[----:B------:R-:W-:Y:S01]  /*1b60*/  @!P6 IMAD.IADD R15, R15, 0x1, -R6 ;  /* 0x000000010f0fe824 */ /* 0x000fe200078e0a06 */
[C---:B------:R-:W-:Y:S01]  /*1b70*/  ISETP.GT.U32.AND P6, PT, R6.reuse, R3, PT ;  /* 0x000000030600720c */ /* 0x040fe20003fc4070 */
[----:B------:R-:W-:Y:S01]  /*1b80*/  @!P1 IMAD.MOV R19, RZ, RZ, -R19 ;  /* 0x000000ffff139224 */ /* 0x000fe200078e0a13 */
[C---:B------:R-:W-:Y:S01]  /*1b90*/  ISETP.GT.U32.AND P1, PT, R6.reuse, R7, PT ;  /* 0x000000070600720c */ /* 0x040fe20003f24070 */
[C---:B------:R-:W-:Y:S01]  /*1ba0*/  IMAD R4, R6.reuse, R20, R4 ;  /* 0x0000001406047224 */ /* 0x040fe200078e0204 */
[----:B------:R-:W-:Y:S01]  /*1bb0*/  IABS R12, R14 ;  /* 0x0000000e000c7213 */ /* 0x000fe20000000000 */
[----:B------:R-:W-:Y:S01]  /*1bc0*/  IMAD.MOV R11, RZ, RZ, -R11 ;  /* 0x000000ffff0b7224 */ /* 0x000fe200078e0a0b */
[----:B------:R0:W-:Y:S01]  /*1bd0*/  STL [R1+0x390], R19 ;  /* 0x0003901301007387 */ /* 0x0001e20000100800 */
[----:B------:R-:W-:Y:S01]  /*1be0*/  @!P3 IMAD.IADD R9, R9, 0x1, -R6 ;  /* 0x000000010909b824 */ /* 0x000fe200078e0a06 */
[C---:B------:R-:W-:Y:S01]  /*1bf0*/  ISETP.GT.U32.AND P3, PT, R6.reuse, R4, PT ;  /* 0x000000040600720c */ /* 0x040fe20003f64070 */
[----:B------:R-:W-:Y:S01]  /*1c00*/  IMAD R0, R6, R11, R0 ;  /* 0x0000000b06007224 */ /* 0x000fe200078e0200 */
[----:B------:R-:W-:Y:S01]  /*1c10*/  IADD3 R11, R28, 0xe4, RZ ;  /* 0x000000e41c0b7810 */ /* 0x000fe20007ffe0ff */
[----:B------:R-:W-:Y:S01]  /*1c20*/  @!P4 IMAD.MOV R8, RZ, RZ, -R8 ;  /* 0x000000ffff08c224 */ /* 0x000fe200078e0a08 */
[----:B------:R-:W-:Y:S01]  /*1c30*/  ISETP.GT.U32.AND P4, PT, R6, R15, PT ;  /* 0x0000000f0600720c */ /* 0x000fe20003f84070 */
[--C-:B------:R-:W-:Y:S01]  /*1c40*/  @!P0 IMAD.IADD R10, R10, 0x1, -R6.reuse ;  /* 0x000000010a0a8824 */ /* 0x100fe200078e0a06 */
[----:B------:R-:W-:Y:S01]  /*1c50*/  ISETP.GE.AND P0, PT, R17, RZ, PT ;  /* 0x000000ff1100720c */ /* 0x000fe20003f06270 */
[----:B------:R-:W-:Y:S01]  /*1c60*/  @!P6 IMAD.IADD R3, R3, 0x1, -R6 ;  /* 0x000000010303e824 */ /* 0x000fe200078e0a06 */
[----:B------:R-:W-:Y:S01]  /*1c70*/  ISETP.GT.U32.AND P6, PT, R6, R0, PT ;  /* 0x000000000600720c */ /* 0x000fe20003fc4070 */
[----:B0-----:R-:W-:Y:S01]  /*1c80*/  IMAD.HI.U32 R19, R24, R12, RZ ;  /* 0x0000000c18137227 */ /* 0x001fe200078e00ff */
[----:B------:R-:W-:-:S03]  /*1c90*/  IABS R5, R11 ;  /* 0x0000000b00057213 */ /* 0x000fc60000000000 */
[----:B------:R-:W-:Y:S01]  /*1ca0*/  @!P1 IMAD.IADD R7, R7, 0x1, -R6 ;  /* 0x0000000107079824 */ /* 0x000fe200078e0a06 */
[----:B------:R-:W-:Y:S01]  /*1cb0*/  ISETP.GE.AND P1, PT, R2, RZ, PT ;  /* 0x000000ff0200720c */ /* 0x000fe20003f26270 */
[----:B------:R-:W-:Y:S02]  /*1cc0*/  IMAD.MOV R19, RZ, RZ, -R19 ;  /* 0x000000ffff137224 */ /* 0x000fe400078e0a13 */
[----:B------:R-:W-:Y:S01]  /*1cd0*/  @!P5 IMAD.MOV R9, RZ, RZ, -R9 ;  /* 0x000000ffff09d224 */ /* 0x000fe200078e0a09 */
[----:B------:R-:W-:Y:S01]  /*1ce0*/  ISETP.GT.U32.AND P5, PT, R6, R7, PT ;  /* 0x000000070600720c */ /* 0x000fe20003fa4070 */
[----:B------:R-:W-:-:S04]  /*1cf0*/  IMAD.HI.U32 R17, R24, R5, RZ ;  /* 0x0000000518117227 */ /* 0x000fc800078e00ff */
[----:B------:R-:W-:Y:S01]  /*1d00*/  @!P3 IMAD.IADD R4, R4, 0x1, -R6 ;  /* 0x000000010404b824 */ /* 0x000fe200078e0a06 */
[----:B------:R-:W-:Y:S01]  /*1d10*/  ISETP.GE.AND P3, PT, R16, RZ, PT ;  /* 0x000000ff1000720c */ /* 0x000fe20003f66270 */
[----:B------:R-:W-:Y:S01]  /*1d20*/  IMAD R2, R6, R19, R12 ;  /* 0x0000001306027224 */ /* 0x000fe200078e020c */
[C---:B------:R-:W-:Y:S01]  /*1d30*/  IADD3 R12, R28.reuse, 0xe3, RZ ;  /* 0x000000e31c0c7810 */ /* 0x040fe20007ffe0ff */
[----:B------:R-:W-:Y:S01]  /*1d40*/  IMAD.MOV.U32 R21, RZ, RZ, R3 ;  /* 0x000000ffff157224 */ /* 0x000fe200078e0003 */
[----:B------:R-:W-:Y:S01]  /*1d50*/  IADD3 R3, R28, 0xe2, RZ ;  /* 0x000000e21c037810 */ /* 0x000fe20007ffe0ff */
[----:B------:R-:W-:Y:S01]  /*1d60*/  @!P4 IMAD.IADD R15, R15, 0x1, -R6 ;  /* 0x000000010f0fc824 */ /* 0x000fe200078e0a06 */
[----:B------:R-:W-:Y:S01]  /*1d70*/  ISETP.GE.AND P4, PT, R18, RZ, PT ;  /* 0x000000ff1200720c */ /* 0x000fe20003f86270 */
[----:B------:R-:W-:Y:S01]  /*1d80*/  IMAD.MOV R17, RZ, RZ, -R17 ;  /* 0x000000ffff117224 */ /* 0x000fe200078e0a11 */
[----:B------:R-:W-:Y:S01]  /*1d90*/  IABS R16, R12 ;  /* 0x0000000c00107213 */ /* 0x000fe20000000000 */
[----:B------:R-:W-:Y:S01]  /*1da0*/  @!P2 IMAD.MOV R10, RZ, RZ, -R10 ;  /* 0x000000ffff0aa224 */ /* 0x000fe200078e0a0a */
[----:B------:R-:W-:Y:S01]  /*1db0*/  ISETP.GT.U32.AND P2, PT, R6, R4, PT ;  /* 0x000000040600720c */ /* 0x000fe20003f44070 */
[----:B------:R-:W-:-:S02]  /*1dc0*/  @!P6 IMAD.IADD R0, R0, 0x1, -R6 ;  /* 0x000000010000e824 */ /* 0x000fc400078e0a06 */
[----:B------:R-:W-:Y:S01]  /*1dd0*/  @!P0 IMAD.MOV R21, RZ, RZ, -R21 ;  /* 0x000000ffff158224 */ /* 0x000fe200078e0a15 */
[C---:B------:R-:W-:Y:S01]  /*1de0*/  ISETP.GT.U32.AND P0, PT, R6.reuse, R2, PT ;  /* 0x000000020600720c */ /* 0x040fe20003f04070 */
[C---:B------:R-:W-:Y:S01]  /*1df0*/  IMAD R5, R6.reuse, R17, R5 ;  /* 0x0000001106057224 */ /* 0x040fe200078e0205 */
[C---:B------:R-:W-:Y:S01]  /*1e00*/  ISETP.GT.U32.AND P6, PT, R6.reuse, R0, PT ;  /* 0x000000000600720c */ /* 0x040fe20003fc4070 */
[----:B------:R-:W-:Y:S01]  /*1e10*/  @!P5 IMAD.IADD R7, R7, 0x1, -R6 ;  /* 0x000000010707d824 */ /* 0x000fe200078e0a06 */
[----:B------:R-:W-:Y:S01]  /*1e20*/  STL [R1+0x324], R21 ;  /* 0x0003241501007387 */ /* 0x000fe20000100800 */
[----:B------:R-:W-:Y:S01]  /*1e30*/  IMAD.MOV.U32 R20, RZ, RZ, R15 ;  /* 0x000000ffff147224 */ /* 0x000fe200078e000f */
[----:B------:R-:W-:Y:S01]  /*1e40*/  ISETP.GT.U32.AND P5, PT, R6, R5, PT ;  /* 0x000000050600720c */ /* 0x000fe20003fa4070 */
[----:B------:R-:W-:Y:S01]  /*1e50*/  IMAD.MOV.U32 R17, RZ, RZ, R7 ;  /* 0x000000ffff117224 */ /* 0x000fe200078e0007 */
[----:B------:R-:W-:Y:S01]  /*1e60*/  IADD3 R7, R28, 0xdd, RZ ;  /* 0x000000dd1c077810 */ /* 0x000fe20007ffe0ff */
[----:B------:R-:W-:Y:S01]  /*1e70*/  @!P4 IMAD.MOV R20, RZ, RZ, -R20 ;  /* 0x000000ffff14c224 */ /* 0x000fe200078e0a14 */
[----:B------:R-:W-:Y:S01]  /*1e80*/  ISETP.GE.AND P4, PT, R13, RZ, PT ;  /* 0x000000ff0d00720c */ /* 0x000fe20003f86270 */
[--C-:B------:R-:W-:Y:S01]  /*1e90*/  @!P2 IMAD.IADD R4, R4, 0x1, -R6.reuse ;  /* 0x000000010404a824 */ /* 0x100fe200078e0a06 */
[----:B------:R-:W-:Y:S01]  /*1ea0*/  ISETP.GE.AND P2, PT, R14, RZ, PT ;  /* 0x000000ff0e00720c */ /* 0x000fe20003f46270 */
[----:B------:R-:W-:Y:S01]  /*1eb0*/  IMAD.HI.U32 R14, R24, R16, RZ ;  /* 0x00000010180e7227 */ /* 0x000fe200078e00ff */
[----:B------:R-:W-:Y:S01]  /*1ec0*/  IABS R13, R3 ;  /* 0x00000003000d7213 */ /* 0x000fe20000000000 */
[----:B------:R-:W-:Y:S02]  /*1ed0*/  STL [R1+0x330], R20 ;  /* 0x0003301401007387 */ /* 0x000fe40000100800 */
[--C-:B------:R-:W-:Y:S01]  /*1ee0*/  @!P0 IMAD.IADD R2, R2, 0x1, -R6.reuse ;  /* 0x0000000102028824 */ /* 0x100fe200078e0a06 */
[----:B------:R-:W-:Y:S01]  /*1ef0*/  ISETP.GE.AND P0, PT, R12, RZ, PT ;  /* 0x000000ff0c00720c */ /* 0x000fe20003f06270 */
[----:B------:R-:W-:Y:S01]  /*1f00*/  @!P6 IMAD.IADD R0, R0, 0x1, -R6 ;  /* 0x000000010000e824 */ /* 0x000fe200078e0a06 */
[----:B------:R-:W-:Y:S01]  /*1f10*/  ISETP.GE.AND P6, PT, R11, RZ, PT ;  /* 0x000000ff0b00720c */ /* 0x000fe20003fc6270 */
[----:B------:R-:W-:-:S02]  /*1f20*/  IMAD.MOV R14, RZ, RZ, -R14 ;  /* 0x000000ffff0e7224 */ /* 0x000fc400078e0a0e */
[----:B------:R-:W-:Y:S01]  /*1f30*/  @!P1 IMAD.MOV R17, RZ, RZ, -R17 ;  /* 0x000000ffff119224 */ /* 0x000fe200078e0a11 */
[C---:B------:R-:W-:Y:S01]  /*1f40*/  ISETP.GT.U32.AND P1, PT, R6.reuse, R2, PT ;  /* 0x000000020600720c */ /* 0x040fe20003f24070 */
[----:B------:R-:W-:Y:S02]  /*1f50*/  @!P5 IMAD.IADD R5, R5, 0x1, -R6 ;  /* 0x000000010505d824 */ /* 0x000fe400078e0a06 */
[----:B------:R-:W-:Y:S01]  /*1f60*/  IMAD.MOV.U32 R15, RZ, RZ, R4 ;  /* 0x000000ffff0f7224 */ /* 0x000fe200078e0004 */
[----:B------:R0:W-:Y:S01]  /*1f70*/  STL [R1+0x374], R17 ;  /* 0x0003741101007387 */ /* 0x0001e20000100800 */
[C---:B------:R-:W-:Y:S01]  /*1f80*/  IMAD R16, R6.reuse, R14, R16 ;  /* 0x0000000e06107224 */ /* 0x040fe200078e0210 */
[----:B------:R-:W-:Y:S01]  /*1f90*/  ISETP.GT.U32.AND P5, PT, R6, R5, PT ;  /* 0x000000050600720c */ /* 0x000fe20003fa4070 */
[----:B------:R-:W-:Y:S01]  /*1fa0*/  IMAD.MOV.U32 R4, RZ, RZ, R0 ;  /* 0x000000ffff047224 */ /* 0x000fe200078e0000 */
[----:B------:R-:W-:Y:S01]  /*1fb0*/  IADD3 R0, R28, 0xe0, RZ ;  /* 0x000000e01c007810 */ /* 0x000fe20007ffe0ff */
[----:B------:R-:W-:-:S03]  /*1fc0*/  IMAD.HI.U32 R11, R24, R13, RZ ;  /* 0x0000000d180b7227 */ /* 0x000fc600078e00ff */
[----:B------:R-:W-:Y:S01]  /*1fd0*/  IABS R12, R0 ;  /* 0x00000000000c7213 */ /* 0x000fe20000000000 */
[----:B------:R-:W-:Y:S01]  /*1fe0*/  @!P4 IMAD.MOV R4, RZ, RZ, -R4 ;  /* 0x000000ffff04c224 */ /* 0x000fe200078e0a04 */
[----:B------:R-:W-:Y:S01]  /*1ff0*/  ISETP.GT.U32.AND P4, PT, R6, R16, PT ;  /* 0x000000100600720c */ /* 0x000fe20003f84070 */
[----:B------:R-:W-:Y:S01]  /*2000*/  @!P3 IMAD.MOV R15, RZ, RZ, -R15 ;  /* 0x000000ffff0fb224 */ /* 0x000fe200078e0a0f */
[----:B------:R-:W-:Y:S01]  /*2010*/  ISETP.GE.AND P3, PT, R3, RZ, PT ;  /* 0x000000ff0300720c */ /* 0x000fe20003f66270 */
[----:B------:R-:W-:Y:S01]  /*2020*/  IMAD.MOV R11, RZ, RZ, -R11 ;  /* 0x000000ffff0b7224 */ /* 0x000fe200078e0a0b */
[----:B------:R-:W-:Y:S01]  /*2030*/  IADD3 R3, R28, 0xdf, RZ ;  /* 0x000000df1c037810 */ /* 0x000fe20007ffe0ff */
[--C-:B------:R-:W-:Y:S01]  /*2040*/  @!P1 IMAD.IADD R2, R2, 0x1, -R6.reuse ;  /* 0x0000000102029824 */ /* 0x100fe200078e0a06 */
[----:B------:R1:W-:Y:S01]  /*2050*/  STL [R1+0x378], R15 ;  /* 0x0003780f01007387 */ /* 0x0003e20000100800 */
[----:B------:R-:W-:Y:S01]  /*2060*/  IMAD R13, R6, R11, R13 ;  /* 0x0000000b060d7224 */ /* 0x000fe200078e020d */
[----:B------:R-:W-:Y:S01]  /*2070*/  IABS R11, R3 ;  /* 0x00000003000b7213 */ /* 0x000fe20000000000 */
[----:B------:R-:W-:Y:S01]  /*2080*/  @!P5 IMAD.IADD R5, R5, 0x1, -R6 ;  /* 0x000000010505d824 */ /* 0x000fe200078e0a06 */
[----:B------:R2:W-:Y:S01]  /*2090*/  STL [R1+0x380], R4 ;  /* 0x0003800401007387 */ /* 0x0005e20000100800 */
[----:B0-----:R-:W-:-:S02]  /*20a0*/  IABS R17, R7 ;  /* 0x0000000700117213 */ /* 0x001fc40000000000 */
[----:B------:R-:W-:Y:S01]  /*20b0*/  ISETP.GT.U32.AND P5, PT, R6, R13, PT ;  /* 0x0000000d0600720c */ /* 0x000fe20003fa4070 */
[----:B------:R-:W-:Y:S01]  /*20c0*/  @!P4 IMAD.IADD R16, R16, 0x1, -R6 ;  /* 0x000000011010c824 */ /* 0x000fe200078e0a06 */
[----:B-1----:R-:W-:Y:S01]  /*20d0*/  IADD3 R15, R28, 0xe1, RZ ;  /* 0x000000e11c0f7810 */ /* 0x002fe20007ffe0ff */
[----:B------:R-:W-:Y:S01]  /*20e0*/  @!P6 IMAD.MOV R5, RZ, RZ, -R5 ;  /* 0x000000ffff05e224 */ /* 0x000fe200078e0a05 */
[----:B------:R-:W-:Y:S01]  /*20f0*/  ISETP.GE.AND P6, PT, R3, RZ, PT ;  /* 0x000000ff0300720c */ /* 0x000fe20003fc6270 */
[----:B--2---:R-:W-:Y:S01]  /*2100*/  IMAD.MOV.U32 R4, RZ, RZ, R2 ;  /* 0x000000ffff047224 */ /* 0x004fe200078e0002 */
[----:B------:R-:W-:Y:S01]  /*2110*/  ISETP.GE.AND P1, PT, R15, RZ, PT ;  /* 0x000000ff0f00720c */ /* 0x000fe20003f26270 */
[----:B------:R-:W-:Y:S01]  /*2120*/  IMAD.HI.U32 R2, R24, R12, RZ ;  /* 0x0000000c18027227 */ /* 0x000fe200078e00ff */
[----:B------:R-:W-:Y:S02]  /*2130*/  IABS R15, R15 ;  /* 0x0000000f000f7213 */ /* 0x000fe40000000000 */
[----:B------:R-:W-:Y:S01]  /*2140*/  ISETP.GT.U32.AND P4, PT, R6, R16, PT ;  /* 0x000000100600720c */ /* 0x000fe20003f84070 */
[----:B------:R-:W-:Y:S01]  /*2150*/  @!P2 IMAD.MOV R4, RZ, RZ, -R4 ;  /* 0x000000ffff04a224 */ /* 0x000fe200078e0a04 */
[----:B------:R-:W-:Y:S01]  /*2160*/  ISETP.GE.AND P2, PT, R0, RZ, PT ;  /* 0x000000ff0000720c */ /* 0x000fe20003f46270 */
[----:B------:R-:W-:-:S02]  /*2170*/  @!P5 IMAD.IADD R13, R13, 0x1, -R6 ;  /* 0x000000010d0dd824 */ /* 0x000fc400078e0a06 */
[----:B------:R-:W-:Y:S01]  /*2180*/  IMAD.HI.U32 R0, R24, R11, RZ ;  /* 0x0000000b18007227 */ /* 0x000fe200078e00ff */
[----:B------:R0:W-:Y:S02]  /*2190*/  STL [R1+0x38c], R4 ;  /* 0x00038c0401007387 */ /* 0x0001e40000100800 */
[----:B------:R-:W-:Y:S01]  /*21a0*/  ISETP.GT.U32.AND P5, PT, R6, R13, PT ;  /* 0x0000000d0600720c */ /* 0x000fe20003fa4070 */
[----:B------:R-:W-:Y:S01]  /*21b0*/  IMAD.MOV R3, RZ, RZ, -R0 ;  /* 0x000000ffff037224 */ /* 0x000fe200078e0a00 */
[----:B------:R-:W-:Y:S01]  /*21c0*/  IADD3 R0, R28, 0xde, RZ ;  /* 0x000000de1c007810 */ /* 0x000fe20007ffe0ff */
[----:B------:R-:W-:Y:S01]  /*21d0*/  IMAD.MOV R2, RZ, RZ, -R2 ;  /* 0x000000ffff027224 */ /* 0x000fe200078e0a02 */
[----:B------:R1:W-:Y:S01]  /*21e0*/  STL [R1+0x388], R5 ;  /* 0x0003880501007387 */ /* 0x0003e20000100800 */
[----:B------:R-:W-:Y:S02]  /*21f0*/  @!P4 IMAD.IADD R16, R16, 0x1, -R6 ;  /* 0x000000011010c824 */ /* 0x000fe400078e0a06 */
[----:B------:R-:W-:Y:S01]  /*2200*/  IMAD R11, R6, R3, R11 ;  /* 0x00000003060b7224 */ /* 0x000fe200078e020b */
[----:B------:R-:W-:Y:S01]  /*2210*/  IABS R3, R0 ;  /* 0x0000000000037213 */ /* 0x000fe20000000000 */
[----:B0-----:R-:W-:-:S04]  /*2220*/  IMAD.HI.U32 R4, R24, R15, RZ ;  /* 0x0000000f18047227 */ /* 0x001fc800078e00ff */
[----:B------:R-:W-:Y:S01]  /*2230*/  IMAD.MOV R4, RZ, RZ, -R4 ;  /* 0x000000ffff047224 */ /* 0x000fe200078e0a04 */
[----:B-1----:R-:W-:Y:S01]  /*2240*/  IADD3 R5, R28, 0xdc, RZ ;  /* 0x000000dc1c057810 */ /* 0x002fe20007ffe0ff */
[----:B------:R-:W-:Y:S02]  /*2250*/  IMAD.MOV.U32 R18, RZ, RZ, R16 ;  /* 0x000000ffff127224 */ /* 0x000fe400078e0010 */
[C---:B------:R-:W-:Y:S01]  /*2260*/  IMAD R15, R6.reuse, R4, R15 ;  /* 0x00000004060f7224 */ /* 0x040fe200078e020f */
[----:B------:R-:W-:Y:S01]  /*2270*/  IABS R14, R5 ;  /* 0x00000005000e7213 */ /* 0x000fe20000000000 */
[----:B------:R-:W-:Y:S01]  /*2280*/  IMAD R12, R6, R2, R12 ;  /* 0x00000002060c7224 */ /* 0x000fe200078e020c */
[----:B------:R-:W-:Y:S01]  /*2290*/  IADD3 R2, R28, 0xdb, RZ ;  /* 0x000000db1c027810 */ /* 0x000fe20007ffe0ff */
[----:B------:R-:W-:Y:S01]  /*22a0*/  @!P0 IMAD.MOV R18, RZ, RZ, -R18 ;  /* 0x000000ffff128224 */ /* 0x000fe200078e0a12 */
[C---:B------:R-:W-:Y:S01]  /*22b0*/  ISETP.GT.U32.AND P4, PT, R6.reuse, R15, PT ;  /* 0x0000000f0600720c */ /* 0x040fe20003f84070 */
[----:B------:R-:W-:Y:S01]  /*22c0*/  @!P5 IMAD.IADD R13, R13, 0x1, -R6 ;  /* 0x000000010d0dd824 */ /* 0x000fe200078e0a06 */
[C---:B------:R-:W-:Y:S01]  /*22d0*/  ISETP.GT.U32.AND P0, PT, R6.reuse, R11, PT ;  /* 0x0000000b0600720c */ /* 0x040fe20003f04070 */
[----:B------:R-:W-:Y:S01]  /*22e0*/  IMAD.MOV.U32 R16, RZ, RZ, R17 ;  /* 0x000000ffff107224 */ /* 0x000fe200078e0011 */
[----:B------:R-:W-:Y:S01]  /*22f0*/  ISETP.GT.U32.AND P5, PT, R6, R12, PT ;  /* 0x0000000c0600720c */ /* 0x000fe20003fa4070 */
[----:B------:R-:W-:Y:S01]  /*2300*/  IMAD.HI.U32 R17, R24, R3, RZ ;  /* 0x0000000318117227 */ /* 0x000fe200078e00ff */
[----:B------:R0:W-:Y:S01]  /*2310*/  STL [R1+0x384], R18 ;  /* 0x0003841201007387 */ /* 0x0001e20000100800 */
[----:B------:R-:W-:-:S02]  /*2320*/  IABS R4, R2 ;  /* 0x0000000200047213 */ /* 0x000fc40000000000 */
[----:B------:R-:W-:-:S04]  /*2330*/  IMAD.MOV R17, RZ, RZ, -R17 ;  /* 0x000000ffff117224 */ /* 0x000fc800078e0a11 */
[--C-:B------:R-:W-:Y:S02]  /*2340*/  @!P4 IMAD.IADD R15, R15, 0x1, -R6.reuse ;  /* 0x000000010f0fc824 */ /* 0x100fe400078e0a06 */
[--C-:B------:R-:W-:Y:S02]  /*2350*/  @!P0 IMAD.IADD R11, R11, 0x1, -R6.reuse ;  /* 0x000000010b0b8824 */ /* 0x100fe400078e0a06 */
[----:B0-----:R-:W-:Y:S01]  /*2360*/  IMAD.MOV.U32 R18, RZ, RZ, R13 ;  /* 0x000000ffff127224 */ /* 0x001fe200078e000d */
[----:B------:R-:W-:Y:S01]  /*2370*/  ISETP.GT.U32.AND P4, PT, R6, R15, PT ;  /* 0x0000000f0600720c */ /* 0x000fe20003f84070 */
[----:B------:R-:W-:Y:S01]  /*2380*/  @!P5 IMAD.IADD R12, R12, 0x1, -R6 ;  /* 0x000000010c0cd824 */ /* 0x000fe200078e0a06 */
[----:B------:R-:W-:Y:S01]  /*2390*/  ISETP.GT.U32.AND P0, PT, R6, R11, PT ;  /* 0x0000000b0600720c */ /* 0x000fe20003f04070 */
[----:B------:R-:W-:Y:S01]  /*23a0*/  @!P3 IMAD.MOV R18, RZ, RZ, -R18 ;  /* 0x000000ffff12b224 */ /* 0x000fe200078e0a12 */
[----:B------:R-:W-:Y:S01]  /*23b0*/  ISETP.GE.AND P3, PT, R0, RZ, PT ;  /* 0x000000ff0000720c */ /* 0x000fe20003f66270 */
[C---:B------:R-:W-:Y:S01]  /*23c0*/  IMAD R0, R6.reuse, R17, R3 ;  /* 0x0000001106007224 */ /* 0x040fe200078e0203 */
[----:B------:R-:W-:Y:S01]  /*23d0*/  ISETP.GT.U32.AND P5, PT, R6, R12, PT ;  /* 0x0000000c0600720c */ /* 0x000fe20003fa4070 */
[----:B------:R-:W-:Y:S01]  /*23e0*/  IMAD.MOV.U32 R13, RZ, RZ, R14 ;  /* 0x000000ffff0d7224 */ /* 0x000fe200078e000e */
[----:B------:R0:W-:Y:S01]  /*23f0*/  STL [R1+0x37c], R18 ;  /* 0x00037c1201007387 */ /* 0x0001e20000100800 */
[----:B------:R-:W-:-:S04]  /*2400*/  IMAD.HI.U32 R17, R24, R16, RZ ;  /* 0x0000001018117227 */ /* 0x000fc800078e00ff */
[----:B------:R-:W-:Y:S01]  /*2410*/  @!P4 IMAD.IADD R15, R15, 0x1, -R6 ;  /* 0x000000010f0fc824 */ /* 0x000fe200078e0a06 */
[----:B------:R-:W-:Y:S01]  /*2420*/  ISETP.GT.U32.AND P4, PT, R6, R0, PT ;  /* 0x000000000600720c */ /* 0x000fe20003f84070 */
[----:B------:R-:W-:-:S04]  /*2430*/  IMAD.HI.U32 R3, R24, R13, RZ ;  /* 0x0000000d18037227 */ /* 0x000fc800078e00ff */
[----:B------:R-:W-:-:S04]  /*2440*/  IMAD.HI.U32 R14, R24, R4, RZ ;  /* 0x00000004180e7227 */ /* 0x000fc800078e00ff */
[----:B------:R-:W-:Y:S02]  /*2450*/  IMAD.MOV R3, RZ, RZ, -R3 ;  /* 0x000000ffff037224 */ /* 0x000fe400078e0a03 */
[----:B------:R-:W-:Y:S02]  /*2460*/  IMAD.MOV R17, RZ, RZ, -R17 ;  /* 0x000000ffff117224 */ /* 0x000fe400078e0a11 */
[----:B------:R-:W-:Y:S02]  /*2470*/  IMAD.MOV R14, RZ, RZ, -R14 ;  /* 0x000000ffff0e7224 */ /* 0x000fe400078e0a0e */
[----:B------:R-:W-:Y:S01]  /*2480*/  IMAD R13, R6, R3, R13 ;  /* 0x00000003060d7224 */ /* 0x000fe200078e020d */
[----:B------:R-:W-:Y:S01]  /*2490*/  IADD3 R3, R28, 0xda, RZ ;  /* 0x000000da1c037810 */ /* 0x000fe20007ffe0ff */
[--C-:B------:R-:W-:Y:S02]  /*24a0*/  @!P0 IMAD.IADD R11, R11, 0x1, -R6.reuse ;  /* 0x000000010b0b8824 */ /* 0x100fe400078e0a06 */
[----:B------:R-:W-:Y:S01]  /*24b0*/  @!P5 IMAD.IADD R12, R12, 0x1, -R6 ;  /* 0x000000010c0cd824 */ /* 0x000fe200078e0a06 */
[----:B------:R-:W-:Y:S01]  /*24c0*/  ISETP.GE.AND P5, PT, R7, RZ, PT ;  /* 0x000000ff0700720c */ /* 0x000fe20003fa6270 */
[----:B0-----:R-:W-:Y:S01]  /*24d0*/  IMAD.MOV.U32 R18, RZ, RZ, R15 ;  /* 0x000000ffff127224 */ /* 0x001fe200078e000f */
[C---:B------:R-:W-:Y:S01]  /*24e0*/  ISETP.GT.U32.AND P0, PT, R6.reuse, R13, PT ;  /* 0x0000000d0600720c */ /* 0x040fe20003f04070 */
[----:B------:R-:W-:-:S02]  /*24f0*/  IMAD R7, R6, R17, R16 ;  /* 0x0000001106077224 */ /* 0x000fc400078e0210 */
[----:B------:R-:W-:Y:S02]  /*2500*/  @!P4 IMAD.IADD R0, R0, 0x1, -R6 ;  /* 0x000000010000c824 */ /* 0x000fe400078e0a06 */
[C---:B------:R-:W-:Y:S01]  /*2510*/  IMAD R4, R6.reuse, R14, R4 ;  /* 0x0000000e06047224 */ /* 0x040fe200078e0204 */
[----:B------:R-:W-:Y:S01]  /*2520*/  IABS R14, R3 ;  /* 0x00000003000e7213 */ /* 0x000fe20000000000 */
[----:B------:R-:W-:Y:S01]  /*2530*/  IMAD.MOV.U32 R15, RZ, RZ, R11 ;  /* 0x000000ffff0f7224 */ /* 0x000fe200078e000b */
[C---:B------:R-:W-:Y:S01]  /*2540*/  ISETP.GT.U32.AND P4, PT, R6.reuse, R0, PT ;  /* 0x000000000600720c */ /* 0x040fe20003f84070 */
[----:B------:R-:W-:Y:S01]  /*2550*/  @!P1 IMAD.MOV R18, RZ, RZ, -R18 ;  /* 0x000000ffff129224 */ /* 0x000fe200078e0a12 */
[C---:B------:R-:W-:Y:S01]  /*2560*/  ISETP.GT.U32.AND P1, PT, R6.reuse, R7, PT ;  /* 0x000000070600720c */ /* 0x040fe20003f24070 */
[----:B------:R-:W-:Y:S01]  /*2570*/  @!P6 IMAD.MOV R15, RZ, RZ, -R15 ;  /* 0x000000ffff0fe224 */ /* 0x000fe200078e0a0f */
[----:B------:R-:W-:Y:S01]  /*2580*/  ISETP.GT.U32.AND P6, PT, R6, R4, PT ;  /* 0x000000040600720c */ /* 0x000fe20003fc4070 */
[----:B------:R-:W-:Y:S01]  /*2590*/  IMAD.MOV.U32 R16, RZ, RZ, R12 ;  /* 0x000000ffff107224 */ /* 0x000fe200078e000c */
[----:B------:R-:W-:Y:S01]  /*25a0*/  IADD3 R11, R28, 0xd9, RZ ;  /* 0x000000d91c0b7810 */ /* 0x000fe20007ffe0ff */
[----:B------:R-:W-:Y:S01]  /*25b0*/  IMAD.MOV.U32 R12, RZ, RZ, R14 ;  /* 0x000000ffff0c7224 */ /* 0x000fe200078e000e */
[----:B------:R-:W-:Y:S01]  /*25c0*/  STL [R1+0x360], R18 ;  /* 0x0003601201007387 */ /* 0x000fe20000100800 */
[----:B------:R-:W-:Y:S01]  /*25d0*/  @!P0 IMAD.IADD R13, R13, 0x1, -R6 ;  /* 0x000000010d0d8824 */ /* 0x000fe200078e0a06 */
[----:B------:R-:W-:Y:S01]  /*25e0*/  IABS R14, R11 ;  /* 0x0000000b000e7213 */ /* 0x000fe20000000000 */
[----:B------:R-:W-:Y:S01]  /*25f0*/  @!P2 IMAD.MOV R16, RZ, RZ, -R16 ;  /* 0x000000ffff10a224 */ /* 0x000fe200078e0a10 */
[----:B------:R-:W-:Y:S01]  /*2600*/  ISETP.GE.AND P2, PT, R5, RZ, PT ;  /* 0x000000ff0500720c */ /* 0x000fe20003f46270 */
[--C-:B------:R-:W-:Y:S01]  /*2610*/  @!P4 IMAD.IADD R0, R0, 0x1, -R6.reuse ;  /* 0x000000010000c824 */ /* 0x100fe200078e0a06 */
[----:B------:R-:W-:Y:S01]  /*2620*/  ISETP.GE.AND P4, PT, R2, RZ, PT ;  /* 0x000000ff0200720c */ /* 0x000fe20003f86270 */
[--C-:B------:R-:W-:Y:S01]  /*2630*/  @!P1 IMAD.IADD R7, R7, 0x1, -R6.reuse ;  /* 0x0000000107079824 */ /* 0x100fe200078e0a06 */
[----:B------:R-:W-:Y:S01]  /*2640*/  STL [R1+0x368], R16 ;  /* 0x0003681001007387 */ /* 0x000fe20000100800 */
[----:B------:R-:W-:Y:S01]  /*2650*/  @!P6 IMAD.IADD R4, R4, 0x1, -R6 ;  /* 0x000000010404e824 */ /* 0x000fe200078e0a06 */
[----:B------:R-:W-:Y:S01]  /*2660*/  ISETP.GT.U32.AND P6, PT, R6, R13, PT ;  /* 0x0000000d0600720c */ /* 0x000fe20003fc4070 */
[----:B------:R-:W-:Y:S01]  /*2670*/  IMAD.HI.U32 R2, R24, R14, RZ ;  /* 0x0000000e18027227 */ /* 0x000fe200078e00ff */
[----:B------:R0:W-:Y:S01]  /*2680*/  STL [R1+0x36c], R15 ;  /* 0x00036c0f01007387 */ /* 0x0001e20000100800 */
[----:B------:R-:W-:-:S02]  /*2690*/  ISETP.GT.U32.AND P0, PT, R6, R7, PT ;  /* 0x000000070600720c */ /* 0x000fc40003f04070 */
[----:B------:R-:W-:Y:S01]  /*26a0*/  IMAD.HI.U32 R5, R24, R12, RZ ;  /* 0x0000000c18057227 */ /* 0x000fe200078e00ff */
[----:B------:R-:W-:Y:S02]  /*26b0*/  ISETP.GE.AND P1, PT, R3, RZ, PT ;  /* 0x000000ff0300720c */ /* 0x000fe40003f26270 */
[C---:B------:R-:W-:Y:S01]  /*26c0*/  IADD3 R3, R28.reuse, 0xd8, RZ ;  /* 0x000000d81c037810 */ /* 0x040fe20007ffe0ff */
[----:B------:R-:W-:Y:S02]  /*26d0*/  IMAD.MOV R2, RZ, RZ, -R2 ;  /* 0x000000ffff027224 */ /* 0x000fe400078e0a02 */
[----:B------:R-:W-:Y:S02]  /*26e0*/  IMAD.MOV R5, RZ, RZ, -R5 ;  /* 0x000000ffff057224 */ /* 0x000fe400078e0a05 */
[----:B0-----:R-:W-:Y:S01]  /*26f0*/  IMAD.MOV.U32 R15, RZ, RZ, R0 ;  /* 0x000000ffff0f7224 */ /* 0x001fe200078e0000 */
[----:B------:R-:W-:Y:S01]  /*2700*/  IADD3 R0, R28, 0xd7, RZ ;  /* 0x000000d71c007810 */ /* 0x000fe20007ffe0ff */
[----:B------:R-:W-:-:S02]  /*2710*/  IMAD R14, R6, R2, R14 ;  /* 0x00000002060e7224 */ /* 0x000fc400078e020e */
[----:B------:R-:W-:Y:S01]  /*2720*/  @!P3 IMAD.MOV R15, RZ, RZ, -R15 ;  /* 0x000000ffff0fb224 */ /* 0x000fe200078e0a0f */
[C---:B------:R-:W-:Y:S01]  /*2730*/  ISETP.GT.U32.AND P3, PT, R6.reuse, R4, PT ;  /* 0x000000040600720c */ /* 0x040fe20003f64070 */
[----:B------:R-:W-:Y:S01]  /*2740*/  IMAD R12, R6, R5, R12 ;  /* 0x00000005060c7224 */ /* 0x000fe200078e020c */
[----:B------:R-:W-:Y:S01]  /*2750*/  IADD3 R5, R28, 0xd6, RZ ;  /* 0x000000d61c057810 */ /* 0x000fe20007ffe0ff */
[--C-:B------:R-:W-:Y:S01]  /*2760*/  @!P6 IMAD.IADD R13, R13, 0x1, -R6.reuse ;  /* 0x000000010d0de824 */ /* 0x100fe200078e0a06 */
[C---:B------:R-:W-:Y:S01]  /*2770*/  ISETP.GT.U32.AND P6, PT, R6.reuse, R14, PT ;  /* 0x0000000e0600720c */ /* 0x040fe20003fc4070 */
[----:B------:R-:W-:Y:S01]  /*2780*/  @!P0 IMAD.IADD R7, R7, 0x1, -R6 ;  /* 0x0000000107078824 */ /* 0x000fe200078e0a06 */
[----:B------:R-:W-:Y:S01]  /*2790*/  ISETP.GT.U32.AND P0, PT, R6, R12, PT ;  /* 0x0000000c0600720c */ /* 0x000fe20003f04070 */
[----:B------:R0:W-:Y:S01]  /*27a0*/  STL [R1+0x370], R15 ;  /* 0x0003700f01007387 */ /* 0x0001e20000100800 */
[----:B------:R-:W-:Y:S01]  /*27b0*/  IABS R16, R5 ;  /* 0x0000000500107213 */ /* 0x000fe20000000000 */
[----:B------:R-:W-:Y:S01]  /*27c0*/  IMAD.MOV.U32 R18, RZ, RZ, R7 ;  /* 0x000000ffff127224 */ /* 0x000fe200078e0007 */
[----:B------:R-:W-:Y:S01]  /*27d0*/  IABS R2, R0 ;  /* 0x0000000000027213 */ /* 0x000fe20000000000 */
[----:B------:R-:W-:-:S02]  /*27e0*/  @!P2 IMAD.MOV R13, RZ, RZ, -R13 ;  /* 0x000000ffff0da224 */ /* 0x000fc400078e0a0d */
[----:B------:R-:W-:Y:S01]  /*27f0*/  @!P3 IMAD.IADD R4, R4, 0x1, -R6 ;  /* 0x000000010404b824 */ /* 0x000fe200078e0a06 */
[----:B------:R-:W-:Y:S01]  /*2800*/  ISETP.GE.AND P3, PT, R11, RZ, PT ;  /* 0x000000ff0b00720c */ /* 0x000fe20003f66270 */
[----:B------:R-:W-:Y:S01]  /*2810*/  IMAD.MOV.U32 R11, RZ, RZ, R16 ;  /* 0x000000ffff0b7224 */ /* 0x000fe200078e0010 */
[----:B0-----:R-:W-:Y:S01]  /*2820*/  IABS R15, R3 ;  /* 0x00000003000f7213 */ /* 0x001fe20000000000 */
[----:B------:R-:W-:Y:S02]  /*2830*/  @!P6 IMAD.IADD R14, R14, 0x1, -R6 ;  /* 0x000000010e0ee824 */ /* 0x000fe400078e0a06 */
[----:B------:R-:W-:-:S03]  /*2840*/  IMAD.HI.U32 R17, R24, R2, RZ ;  /* 0x0000000218117227 */ /* 0x000fc600078e00ff */
[----:B------:R-:W-:Y:S01]  /*2850*/  ISETP.GT.U32.AND P6, PT, R6, R14, PT ;  /* 0x0000000e0600720c */ /* 0x000fe20003fc4070 */
[----:B------:R-:W-:-:S04]  /*2860*/  IMAD.HI.U32 R16, R24, R15, RZ ;  /* 0x0000000f18107227 */ /* 0x000fc800078e00ff */
[----:B------:R-:W-:Y:S02]  /*2870*/  IMAD.MOV R16, RZ, RZ, -R16 ;  /* 0x000000ffff107224 */ /* 0x000fe400078e0a10 */
[----:B------:R-:W-:Y:S01]  /*2880*/  @!P0 IMAD.IADD R12, R12, 0x1, -R6 ;  /* 0x000000010c0c8824 */ /* 0x000fe200078e0a06 */
[----:B------:R-:W-:Y:S01]  /*2890*/  ISETP.GE.AND P0, PT, R3, RZ, PT ;  /* 0x000000ff0300720c */ /* 0x000fe20003f06270 */
[----:B------:R-:W-:-:S04]  /*28a0*/  IMAD.HI.U32 R3, R24, R11, RZ ;  /* 0x0000000b18037227 */ /* 0x000fc800078e00ff */
[----:B------:R-:W-:Y:S02]  /*28b0*/  IMAD.MOV R7, RZ, RZ, -R17 ;  /* 0x000000ffff077224 */ /* 0x000fe400078e0a11 */
[----:B------:R-:W-:Y:S01]  /*28c0*/  IMAD R15, R6, R16, R15 ;  /* 0x00000010060f7224 */ /* 0x000fe200078e020f */
[----:B------:R-:W-:Y:S01]  /*28d0*/  IADD3 R16, R28, 0xd5, RZ ;  /* 0x000000d51c107810 */ /* 0x000fe20007ffe0ff */
[----:B------:R-:W-:Y:S01]  /*28e0*/  @!P5 IMAD.MOV R18, RZ, RZ, -R18 ;  /* 0x000000ffff12d224 */ /* 0x000fe200078e0a12 */
[C---:B------:R-:W-:Y:S01]  /*28f0*/  ISETP.GT.U32.AND P5, PT, R6.reuse, R12, PT ;  /* 0x0000000c0600720c */ /* 0x040fe20003fa4070 */
[----:B------:R-:W-:Y:S01]  /*2900*/  IMAD.MOV R3, RZ, RZ, -R3 ;  /* 0x000000ffff037224 */ /* 0x000fe200078e0a03 */
[C---:B------:R-:W-:Y:S01]  /*2910*/  ISETP.GT.U32.AND P2, PT, R6.reuse, R15, PT ;  /* 0x0000000f0600720c */ /* 0x040fe20003f44070 */
[C---:B------:R-:W-:Y:S01]  /*2920*/  IMAD R2, R6.reuse, R7, R2 ;  /* 0x0000000706027224 */ /* 0x040fe200078e0202 */
[----:B------:R-:W-:Y:S01]  /*2930*/  STL [R1+0x364], R18 ;  /* 0x0003641201007387 */ /* 0x000fe20000100800 */
[C---:B------:R-:W-:Y:S01]  /*2940*/  IMAD R11, R6.reuse, R3, R11 ;  /* 0x00000003060b7224 */ /* 0x040fe200078e020b */
[----:B------:R-:W-:Y:S01]  /*2950*/  IABS R3, R16 ;  /* 0x0000001000037213 */ /* 0x000fe20000000000 */
[----:B------:R-:W-:Y:S01]  /*2960*/  @!P4 IMAD.MOV R4, RZ, RZ, -R4 ;  /* 0x000000ffff04c224 */ /* 0x000fe200078e0a04 */
[----:B------:R-:W-:Y:S01]  /*2970*/  ISETP.GT.U32.AND P4, PT, R6, R2, PT ;  /* 0x000000020600720c */ /* 0x000fe20003f84070 */
[----:B------:R-:W-:Y:S01]  /*2980*/  @!P6 IMAD.IADD R14, R14, 0x1, -R6 ;  /* 0x000000010e0ee824 */ /* 0x000fe200078e0a06 */
[----:B------:R-:W-:Y:S01]  /*2990*/  ISETP.GT.U32.AND P6, PT, R6, R11, PT ;  /* 0x0000000b0600720c */ /* 0x000fe20003fc4070 */
[----:B------:R-:W-:Y:S01]  /*29a0*/  STL [R1+0x354], R13 ;  /* 0x0003540d01007387 */ /* 0x000fe20000100800 */
[----:B------:R-:W-:-:S03]  /*29b0*/  IMAD.HI.U32 R7, R24, R3, RZ ;  /* 0x0000000318077227 */ /* 0x000fc600078e00ff */
[----:B------:R0:W-:Y:S01]  /*29c0*/  STL [R1+0x358], R4 ;  /* 0x0003580401007387 */ /* 0x0001e20000100800 */
[--C-:B------:R-:W-:Y:S01]  /*29d0*/  @!P5 IMAD.IADD R12, R12, 0x1, -R6.reuse ;  /* 0x000000010c0cd824 */ /* 0x100fe200078e0a06 */
[----:B------:R-:W-:Y:S01]  /*29e0*/  ISETP.GE.AND P5, PT, R0, RZ, PT ;  /* 0x000000ff0000720c */ /* 0x000fe20003fa6270 */
[--C-:B------:R-:W-:Y:S01]  /*29f0*/  @!P2 IMAD.IADD R15, R15, 0x1, -R6.reuse ;  /* 0x000000010f0fa824 */ /* 0x100fe200078e0a06 */
[----:B------:R-:W-:Y:S01]  /*2a00*/  IADD3 R0, R28, 0xd4, RZ ;  /* 0x000000d41c007810 */ /* 0x000fe20007ffe0ff */
[----:B------:R-:W-:Y:S01]  /*2a10*/  IMAD.MOV R7, RZ, RZ, -R7 ;  /* 0x000000ffff077224 */ /* 0x000fe200078e0a07 */
[----:B------:R-:W-:Y:S01]  /*2a20*/  ISETP.GE.AND P2, PT, R5, RZ, PT ;  /* 0x000000ff0500720c */ /* 0x000fe20003f46270 */
[--C-:B------:R-:W-:Y:S01]  /*2a30*/  @!P4 IMAD.IADD R2, R2, 0x1, -R6.reuse ;  /* 0x000000010202c824 */ /* 0x100fe200078e0a06 */
[C---:B------:R-:W-:Y:S01]  /*2a40*/  ISETP.GT.U32.AND P4, PT, R6.reuse, R15, PT ;  /* 0x0000000f0600720c */ /* 0x040fe20003f84070 */
[----:B------:R-:W-:Y:S01]  /*2a50*/  @!P6 IMAD.IADD R11, R11, 0x1, -R6 ;  /* 0x000000010b0be824 */ /* 0x000fe200078e0a06 */
[----:B0-----:R-:W-:Y:S01]  /*2a60*/  IABS R4, R0 ;  /* 0x0000000000047213 */ /* 0x001fe20000000000 */
[----:B------:R-:W-:Y:S01]  /*2a70*/  IMAD.MOV.U32 R13, RZ, RZ, R12 ;  /* 0x000000ffff0d7224 */ /* 0x000fe200078e000c */
[C---:B------:R-:W-:Y:S01]  /*2a80*/  ISETP.GT.U32.AND P6, PT, R6.reuse, R2, PT ;  /* 0x000000020600720c */ /* 0x040fe20003fc4070 */
[----:B------:R-:W-:Y:S01]  /*2a90*/  IMAD R3, R6, R7, R3 ;  /* 0x0000000706037224 */ /* 0x000fe200078e0203 */
[----:B------:R-:W-:Y:S01]  /*2aa0*/  IADD3 R5, R28, 0xd3, RZ ;  /* 0x000000d31c057810 */ /* 0x000fe20007ffe0ff */
[----:B------:R-:W-:Y:S01]  /*2ab0*/  IMAD.HI.U32 R12, R24, R4, RZ ;  /* 0x00000004180c7227 */ /* 0x000fe200078e00ff */
[----:B------:R-:W-:-:S02]  /*2ac0*/  IADD3 R7, R28, 0xd2, RZ ;  /* 0x000000d21c077810 */ /* 0x000fc40007ffe0ff */
[----:B------:R-:W-:Y:S01]  /*2ad0*/  IABS R18, R5 ;  /* 0x0000000500127213 */ /* 0x000fe20000000000 */
[----:B------:R-:W-:Y:S02]  /*2ae0*/  IMAD.MOV R12, RZ, RZ, -R12 ;  /* 0x000000ffff0c7224 */ /* 0x000fe400078e0a0c */
[----:B------:R-:W-:Y:S01]  /*2af0*/  @!P4 IMAD.IADD R15, R15, 0x1, -R6 ;  /* 0x000000010f0fc824 */ /* 0x000fe200078e0a06 */
[C---:B------:R-:W-:Y:S01]  /*2b00*/  ISETP.GT.U32.AND P4, PT, R6.reuse, R3, PT ;  /* 0x000000030600720c */ /* 0x040fe20003f84070 */
[----:B------:R-:W-:Y:S01]  /*2b10*/  IMAD R4, R6, R12, R4 ;  /* 0x0000000c06047224 */ /* 0x000fe200078e0204 */
[----:B------:R-:W-:Y:S01]  /*2b20*/  IABS R12, R7 ;  /* 0x00000007000c7213 */ /* 0x000fe20000000000 */
[----:B------:R-:W-:Y:S02]  /*2b30*/  @!P6 IMAD.IADD R2, R2, 0x1, -R6 ;  /* 0x000000010202e824 */ /* 0x000fe400078e0a06 */
[----:B------:R-:W-:Y:S01]  /*2b40*/  IMAD.HI.U32 R19, R24, R18, RZ ;  /* 0x0000001218137227 */ /* 0x000fe200078e00ff */
[----:B------:R-:W-:-:S03]  /*2b50*/  ISETP.GT.U32.AND P6, PT, R6, R4, PT ;  /* 0x000000040600720c */ /* 0x000fc60003fc4070 */
[----:B------:R-:W-:Y:S01]  /*2b60*/  @!P1 IMAD.MOV R13, RZ, RZ, -R13 ;  /* 0x000000ffff0d9224 */ /* 0x000fe200078e0a0d */
[----:B------:R-:W-:Y:S01]  /*2b70*/  ISETP.GT.U32.AND P1, PT, R6, R11, PT ;  /* 0x0000000b0600720c */ /* 0x000fe20003f24070 */
[----:B------:R-:W-:Y:S02]  /*2b80*/  IMAD.MOV R19, RZ, RZ, -R19 ;  /* 0x000000ffff137224 */ /* 0x000fe400078e0a13 */
[--C-:B------:R-:W-:Y:S01]  /*2b90*/  @!P4 IMAD.IADD R3, R3, 0x1, -R6.reuse ;  /* 0x000000010303c824 */ /* 0x100fe200078e0a06 */
[----:B------:R-:W-:Y:S01]  /*2ba0*/  ISETP.GE.AND P4, PT, R0, RZ, PT ;  /* 0x000000ff0000720c */ /* 0x000fe20003f86270 */
[----:B------:R-:W-:Y:S01]  /*2bb0*/  IMAD.HI.U32 R17, R24, R12, RZ ;  /* 0x0000000c18117227 */ /* 0x000fe200078e00ff */
[----:B------:R0:W-:Y:S03]  /*2bc0*/  STL [R1+0x35c], R13 ;  /* 0x00035c0d01007387 */ /* 0x0001e60000100800 */
[----:B------:R-:W-:Y:S01]  /*2bd0*/  @!P6 IMAD.IADD R4, R4, 0x1, -R6 ;  /* 0x000000010404e824 */ /* 0x000fe200078e0a06 */
[C---:B------:R-:W-:Y:S01]  /*2be0*/  ISETP.GT.U32.AND P6, PT, R6.reuse, R3, PT ;  /* 0x000000030600720c */ /* 0x040fe20003fc4070 */
[----:B------:R-:W-:-:S02]  /*2bf0*/  IMAD R0, R6, R19, R18 ;  /* 0x0000001306007224 */ /* 0x000fc400078e0212 */
[----:B------:R-:W-:Y:S02]  /*2c00*/  IMAD.MOV R17, RZ, RZ, -R17 ;  /* 0x000000ffff117224 */ /* 0x000fe400078e0a11 */
[----:B------:R-:W-:Y:S01]  /*2c10*/  IMAD.MOV.U32 R20, RZ, RZ, R15 ;  /* 0x000000ffff147224 */ /* 0x000fe200078e000f */
[----:B0-----:R-:W-:Y:S01]  /*2c20*/  IADD3 R13, R28, 0xd1, RZ ;  /* 0x000000d11c0d7810 */ /* 0x001fe20007ffe0ff */
[----:B------:R-:W-:Y:S01]  /*2c30*/  @!P3 IMAD.MOV R14, RZ, RZ, -R14 ;  /* 0x000000ffff0eb224 */ /* 0x000fe200078e0a0e */
[C---:B------:R-:W-:Y:S01]  /*2c40*/  ISETP.GT.U32.AND P3, PT, R6.reuse, R0, PT ;  /* 0x000000000600720c */ /* 0x040fe20003f64070 */
[----:B------:R-:W-:Y:S01]  /*2c50*/  @!P0 IMAD.MOV R20, RZ, RZ, -R20 ;  /* 0x000000ffff148224 */ /* 0x000fe200078e0a14 */
[C---:B------:R-:W-:Y:S01]  /*2c60*/  ISETP.GT.U32.AND P0, PT, R6.reuse, R4, PT ;  /* 0x000000040600720c */ /* 0x040fe20003f04070 */
[----:B------:R-:W-:Y:S01]  /*2c70*/  IMAD R12, R6, R17, R12 ;  /* 0x00000011060c7224 */ /* 0x000fe200078e020c */
[----:B------:R-:W-:Y:S01]  /*2c80*/  STL [R1+0x350], R14 ;  /* 0x0003500e01007387 */ /* 0x000fe20000100800 */
[----:B------:R-:W-:Y:S01]  /*2c90*/  @!P1 IMAD.IADD R11, R11, 0x1, -R6 ;  /* 0x000000010b0b9824 */ /* 0x000fe200078e0a06 */
[----:B------:R-:W-:Y:S01]  /*2ca0*/  ISETP.GE.AND P1, PT, R16, RZ, PT ;  /* 0x000000ff1000720c */ /* 0x000fe20003f26270 */
[----:B------:R-:W-:Y:S01]  /*2cb0*/  @!P5 IMAD.MOV R2, RZ, RZ, -R2 ;  /* 0x000000ffff02d224 */ /* 0x000fe200078e0a02 */
[----:B------:R-:W-:Y:S01]  /*2cc0*/  IABS R16, R13 ;  /* 0x0000000d00107213 */ /* 0x000fe20000000000 */
[--C-:B------:R-:W-:Y:S01]  /*2cd0*/  @!P6 IMAD.IADD R3, R3, 0x1, -R6.reuse ;  /* 0x000000010303e824 */ /* 0x100fe200078e0a06 */
[----:B------:R-:W-:Y:S01]  /*2ce0*/  ISETP.GT.U32.AND P6, PT, R6, R12, PT ;  /* 0x0000000c0600720c */ /* 0x000fe20003fc4070 */
[----:B------:R-:W-:Y:S01]  /*2cf0*/  STL [R1+0x34c], R20 ;  /* 0x00034c1401007387 */ /* 0x000fe20000100800 */
[----:B------:R-:W-:Y:S01]  /*2d00*/  ISETP.GE.AND P5, PT, R5, RZ, PT ;  /* 0x000000ff0500720c */ /* 0x000fe20003fa6270 */
[----:B------:R-:W-:Y:S01]  /*2d10*/  @!P2 IMAD.MOV R11, RZ, RZ, -R11 ;  /* 0x000000ffff0ba224 */ /* 0x000fe200078e0a0b */
[----:B------:R-:W-:Y:S01]  /*2d20*/  IADD3 R5, R28, 0xd0, RZ ;  /* 0x000000d01c057810 */ /* 0x000fe20007ffe0ff */
[----:B------:R0:W-:Y:S01]  /*2d30*/  STL [R1+0x348], R2 ;  /* 0x0003480201007387 */ /* 0x0001e20000100800 */
[--C-:B------:R-:W-:Y:S01]  /*2d40*/  @!P0 IMAD.IADD R4, R4, 0x1, -R6.reuse ;  /* 0x0000000104048824 */ /* 0x100fe200078e0a06 */
[----:B------:R-:W-:Y:S01]  /*2d50*/  ISETP.GE.AND P0, PT, R13, RZ, PT ;  /* 0x000000ff0d00720c */ /* 0x000fe20003f06270 */
[----:B------:R-:W-:Y:S01]  /*2d60*/  @!P3 IMAD.IADD R0, R0, 0x1, -R6 ;  /* 0x000000010000b824 */ /* 0x000fe200078e0a06 */
[----:B------:R-:W-:Y:S01]  /*2d70*/  IABS R13, R5 ;  /* 0x00000005000d7213 */ /* 0x000fe20000000000 */
[----:B------:R1:W-:Y:S01]  /*2d80*/  STL [R1+0x344], R11 ;  /* 0x0003440b01007387 */ /* 0x0003e20000100800 */
[----:B------:R-:W-:Y:S01]  /*2d90*/  @!P4 IMAD.MOV R4, RZ, RZ, -R4 ;  /* 0x000000ffff04c224 */ /* 0x000fe200078e0a04 */
[----:B------:R-:W-:Y:S01]  /*2da0*/  ISETP.GE.AND P2, PT, R7, RZ, PT ;  /* 0x000000ff0700720c */ /* 0x000fe20003f46270 */
[----:B------:R-:W-:Y:S01]  /*2db0*/  @!P6 IMAD.IADD R12, R12, 0x1, -R6 ;  /* 0x000000010c0ce824 */ /* 0x000fe200078e0a06 */
[----:B------:R-:W-:Y:S01]  /*2dc0*/  ISETP.GT.U32.AND P6, PT, R6, R0, PT ;  /* 0x000000000600720c */ /* 0x000fe20003fc4070 */
[----:B0-----:R-:W-:Y:S01]  /*2dd0*/  IMAD.HI.U32 R2, R24, R16, RZ ;  /* 0x0000001018027227 */ /* 0x001fe200078e00ff */
[----:B------:R-:W-:-:S02]  /*2de0*/  IADD3 R7, R28, 0xcf, RZ ;  /* 0x000000cf1c077810 */ /* 0x000fc40007ffe0ff */
[----:B------:R-:W-:Y:S01]  /*2df0*/  ISETP.GE.AND P3, PT, R5, RZ, PT ;  /* 0x000000ff0500720c */ /* 0x000fe20003f66270 */
[----:B------:R-:W-:Y:S01]  /*2e00*/  IMAD.MOV R2, RZ, RZ, -R2 ;  /* 0x000000ffff027224 */ /* 0x000fe200078e0a02 */
[----:B------:R-:W-:Y:S01]  /*2e10*/  IADD3 R5, R28, 0xce, RZ ;  /* 0x000000ce1c057810 */ /* 0x000fe20007ffe0ff */
[----:B-1----:R-:W-:Y:S01]  /*2e20*/  IMAD.MOV.U32 R11, RZ, RZ, R3 ;  /* 0x000000ffff0b7224 */ /* 0x002fe200078e0003 */
[----:B------:R-:W-:Y:S01]  /*2e30*/  IABS R14, R7 ;  /* 0x00000007000e7213 */ /* 0x000fe20000000000 */
[----:B------:R-:W-:Y:S01]  /*2e40*/  IMAD R18, R6, R2, R16 ;  /* 0x0000000206127224 */ /* 0x000fe200078e0210 */
[----:B------:R-:W-:Y:S01]  /*2e50*/  IABS R16, R5 ;  /* 0x0000000500107213 */ /* 0x000fe20000000000 */
[----:B------:R-:W-:Y:S01]  /*2e60*/  IMAD.HI.U32 R3, R24, R13, RZ ;  /* 0x0000000d18037227 */ /* 0x000fe200078e00ff */
[----:B------:R-:W-:Y:S02]  /*2e70*/  IADD3 R2, R28, 0xcd, RZ ;  /* 0x000000cd1c027810 */ /* 0x000fe40007ffe0ff */
[C---:B------:R-:W-:Y:S01]  /*2e80*/  ISETP.GT.U32.AND P4, PT, R6.reuse, R18, PT ;  /* 0x000000120600720c */ /* 0x040fe20003f84070 */
[----:B------:R-:W-:Y:S01]  /*2e90*/  IMAD.MOV R3, RZ, RZ, -R3 ;  /* 0x000000ffff037224 */ /* 0x000fe200078e0a03 */
[----:B------:R-:W-:Y:S01]  /*2ea0*/  IABS R15, R2 ;  /* 0x00000002000f7213 */ /* 0x000fe20000000000 */
[----:B------:R-:W-:Y:S01]  /*2eb0*/  @!P1 IMAD.MOV R11, RZ, RZ, -R11 ;  /* 0x000000ffff0b9224 */ /* 0x000fe200078e0a0b */
[C---:B------:R-:W-:Y:S01]  /*2ec0*/  ISETP.GT.U32.AND P1, PT, R6.reuse, R12, PT ;  /* 0x0000000c0600720c */ /* 0x040fe20003f24070 */
[----:B------:R-:W-:-:S02]  /*2ed0*/  IMAD R13, R6, R3, R13 ;  /* 0x00000003060d7224 */ /* 0x000fc400078e020d */
[--C-:B------:R-:W-:Y:S01]  /*2ee0*/  @!P6 IMAD.IADD R0, R0, 0x1, -R6.reuse ;  /* 0x000000010000e824 */ /* 0x100fe200078e0a06 */
[----:B------:R0:W-:Y:S01]  /*2ef0*/  STL [R1+0x340], R11 ;  /* 0x0003400b01007387 */ /* 0x0001e20000100800 */
[----:B------:R-:W-:Y:S01]  /*2f00*/  IMAD.HI.U32 R3, R24, R14, RZ ;  /* 0x0000000e18037227 */ /* 0x000fe200078e00ff */
[----:B------:R-:W-:Y:S02]  /*2f10*/  ISETP.GT.U32.AND P6, PT, R6, R13, PT ;  /* 0x0000000d0600720c */ /* 0x000fe40003fc4070 */
[----:B------:R1:W-:Y:S01]  /*2f20*/  STL [R1+0x33c], R4 ;  /* 0x00033c0401007387 */ /* 0x0003e20000100800 */
[----:B------:R-:W-:Y:S01]  /*2f30*/  @!P4 IMAD.IADD R18, R18, 0x1, -R6 ;  /* 0x000000011212c824 */ /* 0x000fe200078e0a06 */
[----:B------:R-:W-:-:S03]  /*2f40*/  ISETP.GE.AND P4, PT, R5, RZ, PT ;  /* 0x000000ff0500720c */ /* 0x000fc60003f86270 */
[----:B------:R-:W-:Y:S01]  /*2f50*/  @!P1 IMAD.IADD R12, R12, 0x1, -R6 ;  /* 0x000000010c0c9824 */ /* 0x000fe200078e0a06 */
[----:B------:R-:W-:Y:S01]  /*2f60*/  ISETP.GE.AND P1, PT, R7, RZ, PT ;  /* 0x000000ff0700720c */ /* 0x000fe20003f26270 */
[----:B0-----:R-:W-:Y:S01]  /*2f70*/  IMAD.MOV.U32 R11, RZ, RZ, R0 ;  /* 0x000000ffff0b7224 */ /* 0x001fe200078e0000 */
[----:B------:R-:W-:Y:S01]  /*2f80*/  IADD3 R0, R28, 0xca, RZ ;  /* 0x000000ca1c007810 */ /* 0x000fe20007ffe0ff */
[----:B------:R-:W-:Y:S02]  /*2f90*/  IMAD.MOV R7, RZ, RZ, -R3 ;  /* 0x000000ffff077224 */ /* 0x000fe400078e0a03 */
[----:B------:R-:W-:Y:S01]  /*2fa0*/  @!P5 IMAD.MOV R11, RZ, RZ, -R11 ;  /* 0x000000ffff0bd224 */ /* 0x000fe200078e0a0b */
[----:B------:R-:W-:Y:S01]  /*2fb0*/  ISETP.GT.U32.AND P5, PT, R6, R18, PT ;  /* 0x000000120600720c */ /* 0x000fe20003fa4070 */
[----:B-1----:R-:W-:-:S03]  /*2fc0*/  IMAD.HI.U32 R4, R24, R16, RZ ;  /* 0x0000001018047227 */ /* 0x002fc600078e00ff */
[----:B------:R0:W-:Y:S01]  /*2fd0*/  STL [R1+0x338], R11 ;  /* 0x0003380b01007387 */ /* 0x0001e20000100800 */
[----:B------:R-:W-:Y:S02]  /*2fe0*/  IMAD.MOV R4, RZ, RZ, -R4 ;  /* 0x000000ffff047224 */ /* 0x000fe400078e0a04 */
[----:B------:R-:W-:Y:S01]  /*2ff0*/  IMAD R14, R6, R7, R14 ;  /* 0x00000007060e7224 */ /* 0x000fe200078e020e */
[----:B------:R-:W-:Y:S01]  /*3000*/  IABS R7, R0 ;  /* 0x0000000000077213 */ /* 0x000fe20000000000 */
[----:B------:R-:W-:Y:S01]  /*3010*/  IMAD.MOV.U32 R5, RZ, RZ, R12 ;  /* 0x000000ffff057224 */ /* 0x000fe200078e000c */
[----:B------:R-:W-:Y:S01]  /*3020*/  IADD3 R12, R28, 0xc9, RZ ;  /* 0x000000c91c0c7810 */ /* 0x000fe20007ffe0ff */
[----:B------:R-:W-:Y:S02]  /*3030*/  @!P6 IMAD.IADD R13, R13, 0x1, -R6 ;  /* 0x000000010d0de824 */ /* 0x000fe400078e0a06 */
[----:B------:R-:W-:Y:S01]  /*3040*/  IMAD R16, R6, R4, R16 ;  /* 0x0000000406107224 */ /* 0x000fe200078e0210 */
[----:B0-----:R-:W-:Y:S01]  /*3050*/  IADD3 R11, R28, 0xcc, RZ ;  /* 0x000000cc1c0b7810 */ /* 0x001fe20007ffe0ff */
[----:B------:R-:W-:Y:S01]  /*3060*/  @!P2 IMAD.MOV R5, RZ, RZ, -R5 ;  /* 0x000000ffff05a224 */ /* 0x000fe200078e0a05 */
[----:B------:R-:W-:Y:S01]  /*3070*/  ISETP.GT.U32.AND P2, PT, R6, R14, PT ;  /* 0x0000000e0600720c */ /* 0x000fe20003f44070 */
[----:B------:R-:W-:Y:S01]  /*3080*/  IMAD.HI.U32 R3, R24, R15, RZ ;  /* 0x0000000f18037227 */ /* 0x000fe200078e00ff */
[----:B------:R-:W-:-:S02]  /*3090*/  ISETP.GT.U32.AND P6, PT, R6, R13, PT ;  /* 0x0000000d0600720c */ /* 0x000fc40003fc4070 */
[----:B------:R-:W-:Y:S01]  /*30a0*/  IABS R17, R11 ;  /* 0x0000000b00117213 */ /* 0x000fe20000000000 */
[--C-:B------:R-:W-:Y:S01]  /*30b0*/  @!P5 IMAD.IADD R18, R18, 0x1, -R6.reuse ;  /* 0x000000011212d824 */ /* 0x100fe200078e0a06 */
[----:B------:R-:W-:Y:S01]  /*30c0*/  ISETP.GT.U32.AND P5, PT, R6, R16, PT ;  /* 0x000000100600720c */ /* 0x000fe20003fa4070 */
[----:B------:R-:W-:Y:S01]  /*30d0*/  IMAD.MOV R3, RZ, RZ, -R3 ;  /* 0x000000ffff037224 */ /* 0x000fe200078e0a03 */
[----:B------:R-:W-:Y:S01]  /*30e0*/  IADD3 R4, R28, 0xcb, RZ ;  /* 0x000000cb1c047810 */ /* 0x000fe20007ffe0ff */
[----:B------:R-:W-:Y:S01]  /*30f0*/  IMAD.HI.U32 R19, R24, R17, RZ ;  /* 0x0000001118137227 */ /* 0x000fe200078e00ff */
[----:B------:R0:W-:Y:S03]  /*3100*/  STL [R1+0x334], R5 ;  /* 0x0003340501007387 */ /* 0x0001e60000100800 */
[----:B------:R-:W-:Y:S01]  /*3110*/  IMAD R15, R6, R3, R15 ;  /* 0x00000003060f7224 */ /* 0x000fe200078e020f */
[----:B------:R-:W-:Y:S01]  /*3120*/  IABS R3, R12 ;  /* 0x0000000c00037213 */ /* 0x000fe20000000000 */
[--C-:B------:R-:W-:Y:S01]  /*3130*/  @!P2 IMAD.IADD R14, R14, 0x1, -R6.reuse ;  /* 0x000000010e0ea824 */ /* 0x100fe200078e0a06 */
[----:B------:R-:W-:Y:S01]  /*3140*/  ISETP.GE.AND P2, PT, R2, RZ, PT ;  /* 0x000000ff0200720c */ /* 0x000fe20003f46270 */
[--C-:B------:R-:W-:Y:S01]  /*3150*/  @!P6 IMAD.IADD R13, R13, 0x1, -R6.reuse ;  /* 0x000000010d0de824 */ /* 0x100fe200078e0a06 */
[----:B------:R-:W-:Y:S01]  /*3160*/  ISETP.GT.U32.AND P6, PT, R6, R15, PT ;  /* 0x0000000f0600720c */ /* 0x000fe20003fc4070 */
[----:B------:R-:W-:Y:S01]  /*3170*/  @!P5 IMAD.IADD R16, R16, 0x1, -R6 ;  /* 0x000000011010d824 */ /* 0x000fe200078e0a06 */
[----:B------:R-:W-:Y:S01]  /*3180*/  ISETP.GT.U32.AND P5, PT, R6, R14, PT ;  /* 0x0000000e0600720c */ /* 0x000fe20003fa4070 */
[----:B------:R-:W-:Y:S01]  /*3190*/  IMAD.MOV.U32 R20, RZ, RZ, R13 ;  /* 0x000000ffff147224 */ /* 0x000fe200078e000d */
[----:B0-----:R-:W-:Y:S01]  /*31a0*/  IABS R5, R4 ;  /* 0x0000000400057213 */ /* 0x001fe20000000000 */
[----:B------:R-:W-:-:S02]  /*31b0*/  IMAD.MOV R19, RZ, RZ, -R19 ;  /* 0x000000ffff137224 */ /* 0x000fc400078e0a13 */
[----:B------:R-:W-:Y:S01]  /*31c0*/  @!P3 IMAD.MOV R20, RZ, RZ, -R20 ;  /* 0x000000ffff14b224 */ /* 0x000fe200078e0a14 */
[----:B------:R-:W-:Y:S01]  /*31d0*/  ISETP.GE.AND P3, PT, R11, RZ, PT ;  /* 0x000000ff0b00720c */ /* 0x000fe20003f66270 */
[----:B------:R-:W-:Y:S01]  /*31e0*/  IMAD R11, R6, R19, R17 ;  /* 0x00000013060b7224 */ /* 0x000fe200078e0211 */
[----:B------:R-:W-:Y:S01]  /*31f0*/  IADD3 R19, R28, 0xc2, RZ ;  /* 0x000000c21c137810 */ /* 0x000fe20007ffe0ff */
[----:B------:R-:W-:Y:S02]  /*3200*/  IMAD.MOV.U32 R21, RZ, RZ, R18 ;  /* 0x000000ffff157224 */ /* 0x000fe400078e0012 */
[--C-:B------:R-:W-:Y:S01]  /*3210*/  @!P6 IMAD.IADD R15, R15, 0x1, -R6.reuse ;  /* 0x000000010f0fe824 */ /* 0x100fe200078e0a06 */
[----:B------:R-:W-:Y:S01]  /*3220*/  ISETP.GT.U32.AND P6, PT, R6, R16, PT ;  /* 0x000000100600720c */ /* 0x000fe20003fc4070 */
[----:B------:R-:W-:Y:S01]  /*3230*/  @!P5 IMAD.IADD R14, R14, 0x1, -R6 ;  /* 0x000000010e0ed824 */ /* 0x000fe200078e0a06 */
[C---:B------:R-:W-:Y:S01]  /*3240*/  ISETP.GT.U32.AND P5, PT, R6.reuse, R11, PT ;  /* 0x0000000b0600720c */ /* 0x040fe20003fa4070 */
[----:B------:R-:W-:Y:S01]  /*3250*/  @!P0 IMAD.MOV R21, RZ, RZ, -R21 ;  /* 0x000000ffff158224 */ /* 0x000fe200078e0a15 */
[----:B------:R-:W-:Y:S01]  /*3260*/  ISETP.GT.U32.AND P0, PT, R6, R15, PT ;  /* 0x0000000f0600720c */ /* 0x000fe20003f04070 */
[----:B------:R-:W-:-:S03]  /*3270*/  IMAD.HI.U32 R2, R24, R5, RZ ;  /* 0x0000000518027227 */ /* 0x000fc600078e00ff */
[----:B------:R-:W-:Y:S01]  /*3280*/  STL [R1+0x32c], R21 ;  /* 0x00032c1501007387 */ /* 0x000fe20000100800 */
[----:B------:R-:W-:Y:S02]  /*3290*/  IMAD.MOV R2, RZ, RZ, -R2 ;  /* 0x000000ffff027224 */ /* 0x000fe400078e0a02 */
[----:B------:R-:W-:Y:S01]  /*32a0*/  IMAD.HI.U32 R18, R24, R7, RZ ;  /* 0x0000000718127227 */ /* 0x000fe200078e00ff */
[----:B------:R0:W-:Y:S03]  /*32b0*/  STL [R1+0x328], R20 ;  /* 0x0003281401007387 */ /* 0x0001e60000100800 */
[----:B------:R-:W-:Y:S01]  /*32c0*/  IMAD R5, R6, R2, R5 ;  /* 0x0000000206057224 */ /* 0x000fe200078e0205 */
[----:B------:R-:W-:Y:S01]  /*32d0*/  IADD3 R2, R28, 0xc8, RZ ;  /* 0x000000c81c027810 */ /* 0x000fe20007ffe0ff */
[----:B------:R-:W-:-:S03]  /*32e0*/  IMAD.HI.U32 R17, R24, R3, RZ ;  /* 0x0000000318117227 */ /* 0x000fc600078e00ff */
[----:B------:R-:W-:Y:S01]  /*32f0*/  IABS R13, R2 ;  /* 0x00000002000d7213 */ /* 0x000fe20000000000 */
[----:B------:R-:W-:Y:S02]  /*3300*/  IMAD.MOV R18, RZ, RZ, -R18 ;  /* 0x000000ffff127224 */ /* 0x000fe400078e0a12 */
[----:B------:R-:W-:Y:S02]  /*3310*/  IMAD.MOV R17, RZ, RZ, -R17 ;  /* 0x000000ffff117224 */ /* 0x000fe400078e0a11 */
[--C-:B------:R-:W-:Y:S01]  /*3320*/  @!P6 IMAD.IADD R16, R16, 0x1, -R6.reuse ;  /* 0x000000011010e824 */ /* 0x100fe200078e0a06 */
[----:B------:R-:W-:Y:S01]  /*3330*/  ISETP.GT.U32.AND P6, PT, R6, R5, PT ;  /* 0x000000050600720c */ /* 0x000fe20003fc4070 */
[----:B------:R-:W-:Y:S02]  /*3340*/  @!P5 IMAD.IADD R11, R11, 0x1, -R6 ;  /* 0x000000010b0bd824 */ /* 0x000fe400078e0a06 */
[----:B0-----:R-:W-:Y:S02]  /*3350*/  IMAD.MOV.U32 R20, RZ, RZ, R14 ;  /* 0x000000ffff147224 */ /* 0x001fe400078e000e */
[----:B------:R-:W-:Y:S01]  /*3360*/  @!P0 IMAD.IADD R15, R15, 0x1, -R6 ;  /* 0x000000010f0f8824 */ /* 0x000fe200078e0a06 */
[----:B------:R-:W-:Y:S01]  /*3370*/  ISETP.GE.AND P0, PT, R4, RZ, PT ;  /* 0x000000ff0400720c */ /* 0x000fe20003f06270 */
[----:B------:R-:W-:Y:S01]  /*3380*/  IMAD R4, R6, R18, R7 ;  /* 0x0000001206047224 */ /* 0x000fe200078e0207 */
[----:B------:R-:W-:Y:S01]  /*3390*/  IADD3 R7, R28, 0xc7, RZ ;  /* 0x000000c71c077810 */ /* 0x000fe20007ffe0ff */
[----:B------:R-:W-:-:S02]  /*33a0*/  IMAD R3, R6, R17, R3 ;  /* 0x0000001106037224 */ /* 0x000fc400078e0203 */
[----:B------:R-:W-:Y:S01]  /*33b0*/  @!P1 IMAD.MOV R20, RZ, RZ, -R20 ;  /* 0x000000ffff149224 */ /* 0x000fe200078e0a14 */
[C---:B------:R-:W-:Y:S01]  /*33c0*/  ISETP.GT.U32.AND P1, PT, R6.reuse, R11, PT ;  /* 0x0000000b0600720c */ /* 0x040fe20003f24070 */
[----:B------:R-:W-:Y:S01]  /*33d0*/  IMAD.MOV.U32 R18, RZ, RZ, R16 ;  /* 0x000000ffff127224 */ /* 0x000fe200078e0010 */
[C---:B------:R-:W-:Y:S01]  /*33e0*/  ISETP.GT.U32.AND P5, PT, R6.reuse, R4, PT ;  /* 0x000000040600720c */ /* 0x040fe20003fa4070 */
[----:B------:R-:W-:Y:S01]  /*33f0*/  @!P6 IMAD.IADD R5, R5, 0x1, -R6 ;  /* 0x000000010505e824 */ /* 0x000fe200078e0a06 */
[----:B------:R-:W-:Y:S01]  /*3400*/  STL [R1+0x2f8], R20 ;  /* 0x0002f81401007387 */ /* 0x000fe20000100800 */
[----:B------:R-:W-:Y:S01]  /*3410*/  @!P4 IMAD.MOV R18, RZ, RZ, -R18 ;  /* 0x000000ffff12c224 */ /* 0x000fe200078e0a12 */
[C---:B------:R-:W-:Y:S01]  /*3420*/  ISETP.GT.U32.AND P4, PT, R6.reuse, R3, PT ;  /* 0x000000030600720c */ /* 0x040fe20003f84070 */
[----:B------:R-:W-:Y:S01]  /*3430*/  @!P2 IMAD.MOV R15, RZ, RZ, -R15 ;  /* 0x000000ffff0fa224 */ /* 0x000fe200078e0a0f */
[----:B------:R-:W-:Y:S01]  /*3440*/  ISETP.GT.U32.AND P6, PT, R6, R5, PT ;  /* 0x000000050600720c */ /* 0x000fe20003fc4070 */
[----:B------:R-:W-:Y:S01]  /*3450*/  IMAD.HI.U32 R17, R24, R13, RZ ;  /* 0x0000000d18117227 */ /* 0x000fe200078e00ff */
[----:B------:R-:W-:Y:S01]  /*3460*/  STL [R1+0x308], R18 ;  /* 0x0003081201007387 */ /* 0x000fe20000100800 */
[----:B------:R-:W-:-:S02]  /*3470*/  IABS R14, R7 ;  /* 0x00000007000e7213 */ /* 0x000fc40000000000 */
[--C-:B------:R-:W-:Y:S01]  /*3480*/  @!P1 IMAD.IADD R11, R11, 0x1, -R6.reuse ;  /* 0x000000010b0b9824 */ /* 0x100fe200078e0a06 */
[----:B------:R0:W-:Y:S01]  /*3490*/  STL [R1+0x30c], R15 ;  /* 0x00030c0f01007387 */ /* 0x0001e20000100800 */
[----:B------:R-:W-:Y:S01]  /*34a0*/  IMAD.MOV R16, RZ, RZ, -R17 ;  /* 0x000000ffff107224 */ /* 0x000fe200078e0a11 */
[----:B------:R-:W-:Y:S01]  /*34b0*/  ISETP.GE.AND P2, PT, R0, RZ, PT ;  /* 0x000000ff0000720c */ /* 0x000fe20003f46270 */
[--C-:B------:R-:W-:Y:S01]  /*34c0*/  @!P5 IMAD.IADD R4, R4, 0x1, -R6.reuse ;  /* 0x000000010404d824 */ /* 0x100fe200078e0a06 */
[----:B------:R-:W-:Y:S01]  /*34d0*/  ISETP.GE.AND P1, PT, R12, RZ, PT ;  /* 0x000000ff0c00720c */ /* 0x000fe20003f26270 */
[----:B------:R-:W-:Y:S01]  /*34e0*/  @!P4 IMAD.IADD R3, R3, 0x1, -R6 ;  /* 0x000000010303c824 */ /* 0x000fe200078e0a06 */
[----:B------:R-:W-:Y:S01]  /*34f0*/  ISETP.GE.AND P4, PT, R2, RZ, PT ;  /* 0x000000ff0200720c */ /* 0x000fe20003f86270 */
[C---:B------:R-:W-:Y:S01]  /*3500*/  IMAD R0, R6.reuse, R16, R13 ;  /* 0x0000001006007224 */ /* 0x040fe200078e020d */
[----:B------:R-:W-:Y:S01]  /*3510*/  ISETP.GT.U32.AND P5, PT, R6, R4, PT ;  /* 0x000000040600720c */ /* 0x000fe20003fa4070 */
[----:B------:R-:W-:Y:S01]  /*3520*/  IMAD.HI.U32 R12, R24, R14, RZ ;  /* 0x0000000e180c7227 */ /* 0x000fe200078e00ff */
[----:B------:R-:W-:-:S03]  /*3530*/  IADD3 R13, R28, 0xc6, RZ ;  /* 0x000000c61c0d7810 */ /* 0x000fc60007ffe0ff */
[----:B0-----:R-:W-:Y:S01]  /*3540*/  IMAD.MOV.U32 R15, RZ, RZ, R11 ;  /* 0x000000ffff0f7224 */ /* 0x001fe200078e000b */
[----:B------:R-:W-:Y:S01]  /*3550*/  IABS R18, R13 ;  /* 0x0000000d00127213 */ /* 0x000fe20000000000 */
[----:B------:R-:W-:Y:S01]  /*3560*/  @!P6 IMAD.IADD R5, R5, 0x1, -R6 ;  /* 0x000000010505e824 */ /* 0x000fe200078e0a06 */
[C---:B------:R-:W-:Y:S01]  /*3570*/  ISETP.GT.U32.AND P6, PT, R6.reuse, R0, PT ;  /* 0x000000000600720c */ /* 0x040fe20003fc4070 */
[----:B------:R-:W-:Y:S01]  /*3580*/  @!P3 IMAD.MOV R15, RZ, RZ, -R15 ;  /* 0x000000ffff0fb224 */ /* 0x000fe200078e0a0f */
[----:B------:R-:W-:Y:S01]  /*3590*/  ISETP.GT.U32.AND P3, PT, R6, R3, PT ;  /* 0x000000030600720c */ /* 0x000fe20003f64070 */
[----:B------:R-:W-:Y:S01]  /*35a0*/  IMAD.MOV R12, RZ, RZ, -R12 ;  /* 0x000000ffff0c7224 */ /* 0x000fe200078e0a0c */
[----:B------:R-:W-:Y:S01]  /*35b0*/  IADD3 R11, R28, 0xc4, RZ ;  /* 0x000000c41c0b7810 */ /* 0x000fe20007ffe0ff */
[----:B------:R-:W-:Y:S01]  /*35c0*/  @!P0 IMAD.MOV R5, RZ, RZ, -R5 ;  /* 0x000000ffff058224 */ /* 0x000fe200078e0a05 */
[----:B------:R-:W-:Y:S01]  /*35d0*/  STL [R1+0x310], R15 ;  /* 0x0003100f01007387 */ /* 0x000fe20000100800 */
[----:B------:R-:W-:Y:S01]  /*35e0*/  IMAD R2, R6, R12, R14 ;  /* 0x0000000c06027224 */ /* 0x000fe200078e020e */
[----:B------:R-:W-:Y:S01]  /*35f0*/  IADD3 R12, R28, 0xc5, RZ ;  /* 0x000000c51c0c7810 */ /* 0x000fe20007ffe0ff */
[----:B------:R-:W-:Y:S01]  /*3600*/  @!P5 IMAD.IADD R4, R4, 0x1, -R6 ;  /* 0x000000010404d824 */ /* 0x000fe200078e0a06 */
[----:B------:R0:W-:Y:S01]  /*3610*/  STL [R1+0x314], R5 ;  /* 0x0003140501007387 */ /* 0x0001e20000100800 */
[----:B------:R-:W-:-:S02]  /*3620*/  ISETP.GE.AND P5, PT, R7, RZ, PT ;  /* 0x000000ff0700720c */ /* 0x000fc40003fa6270 */
[--C-:B------:R-:W-:Y:S01]  /*3630*/  @!P6 IMAD.IADD R0, R0, 0x1, -R6.reuse ;  /* 0x000000010000e824 */ /* 0x100fe200078e0a06 */
[----:B------:R-:W-:Y:S01]  /*3640*/  ISETP.GE.AND P0, PT, R13, RZ, PT ;  /* 0x000000ff0d00720c */ /* 0x000fe20003f06270 */
[----:B------:R-:W-:Y:S01]  /*3650*/  @!P3 IMAD.IADD R3, R3, 0x1, -R6 ;  /* 0x000000010303b824 */ /* 0x000fe200078e0a06 */
[C---:B------:R-:W-:Y:S01]  /*3660*/  ISETP.GT.U32.AND P3, PT, R6.reuse, R2, PT ;  /* 0x000000020600720c */ /* 0x040fe20003f64070 */
[----:B------:R-:W-:Y:S01]  /*3670*/  @!P2 IMAD.MOV R4, RZ, RZ, -R4 ;  /* 0x000000ffff04a224 */ /* 0x000fe200078e0a04 */
[----:B------:R-:W-:Y:S01]  /*3680*/  ISETP.GT.U32.AND P6, PT, R6, R0, PT ;  /* 0x000000000600720c */ /* 0x000fe20003fc4070 */
[----:B0-----:R-:W-:Y:S01]  /*3690*/  IMAD.MOV.U32 R5, RZ, RZ, R3 ;  /* 0x000000ffff057224 */ /* 0x001fe200078e0003 */
[----:B------:R-:W-:Y:S02]  /*36a0*/  ISETP.GE.AND P2, PT, R12, RZ, PT ;  /* 0x000000ff0c00720c */ /* 0x000fe40003f46270 */
[----:B------:R0:W-:Y:S01]  /*36b0*/  STL [R1+0x318], R4 ;  /* 0x0003180401007387 */ /* 0x0001e20000100800 */
[----:B------:R-:W-:Y:S01]  /*36c0*/  IABS R12, R12 ;  /* 0x0000000c000c7213 */ /* 0x000fe20000000000 */
[----:B------:R-:W-:Y:S01]  /*36d0*/  @!P1 IMAD.MOV R5, RZ, RZ, -R5 ;  /* 0x000000ffff059224 */ /* 0x000fe200078e0a05 */
[----:B------:R-:W-:-:S02]  /*36e0*/  ISETP.GE.AND P1, PT, R11, RZ, PT ;  /* 0x000000ff0b00720c */ /* 0x000fc40003f26270 */
[----:B------:R-:W-:Y:S02]  /*36f0*/  IABS R11, R11 ;  /* 0x0000000b000b7213 */ /* 0x000fe40000000000 */
[--C-:B------:R-:W-:Y:S01]  /*3700*/  @!P3 IMAD.IADD R2, R2, 0x1, -R6.reuse ;  /* 0x000000010202b824 */ /* 0x100fe200078e0a06 */
[----:B------:R1:W-:Y:S01]  /*3710*/  STL [R1+0x320], R5 ;  /* 0x0003200501007387 */ /* 0x0003e20000100800 */
[----:B------:R-:W-:Y:S01]  /*3720*/  @!P6 IMAD.IADD R0, R0, 0x1, -R6 ;  /* 0x000000010000e824 */ /* 0x000fe200078e0a06 */
[----:B------:R-:W-:Y:S01]  /*3730*/  IADD3 R7, R28, 0xc3, RZ ;  /* 0x000000c31c077810 */ /* 0x000fe20007ffe0ff */
[----:B0-----:R-:W-:Y:S01]  /*3740*/  IMAD.HI.U32 R4, R24, R12, RZ ;  /* 0x0000000c18047227 */ /* 0x001fe200078e00ff */
[----:B------:R-:W-:Y:S02]  /*3750*/  ISETP.GT.U32.AND P3, PT, R6, R2, PT ;  /* 0x000000020600720c */ /* 0x000fe40003f64070 */
[----:B------:R-:W-:Y:S01]  /*3760*/  ISETP.GE.AND P6, PT, R7, RZ, PT ;  /* 0x000000ff0700720c */ /* 0x000fe20003fc6270 */
[----:B------:R-:W-:Y:S01]  /*3770*/  IMAD.HI.U32 R3, R24, R11, RZ ;  /* 0x0000000b18037227 */ /* 0x000fe200078e00ff */
[----:B------:R-:W-:-:S02]  /*3780*/  IABS R7, R7 ;  /* 0x0000000700077213 */ /* 0x000fc40000000000 */
[----:B------:R-:W-:Y:S01]  /*3790*/  IADD3 R15, R28, 0xc1, RZ ;  /* 0x000000c11c0f7810 */ /* 0x000fe20007ffe0ff */
[----:B-1----:R-:W-:-:S03]  /*37a0*/  IMAD.HI.U32 R5, R24, R18, RZ ;  /* 0x0000001218057227 */ /* 0x002fc600078e00ff */
[----:B------:R-:W-:Y:S01]  /*37b0*/  IABS R17, R15 ;  /* 0x0000000f00117213 */ /* 0x000fe20000000000 */
[----:B------:R-:W-:Y:S02]  /*37c0*/  IMAD.MOV R5, RZ, RZ, -R5 ;  /* 0x000000ffff057224 */ /* 0x000fe400078e0a05 */
[----:B------:R-:W-:Y:S02]  /*37d0*/  IMAD.MOV.U32 R13, RZ, RZ, R0 ;  /* 0x000000ffff0d7224 */ /* 0x000fe400078e0000 */
[C---:B------:R-:W-:Y:S02]  /*37e0*/  IMAD R18, R6.reuse, R5, R18 ;  /* 0x0000000506127224 */ /* 0x040fe400078e0212 */
[----:B------:R-:W-:Y:S02]  /*37f0*/  IMAD.MOV R4, RZ, RZ, -R4 ;  /* 0x000000ffff047224 */ /* 0x000fe400078e0a04 */
[----:B------:R-:W-:Y:S02]  /*3800*/  IMAD.MOV R3, RZ, RZ, -R3 ;  /* 0x000000ffff037224 */ /* 0x000fe400078e0a03 */
[----:B------:R-:W-:Y:S01]  /*3810*/  @!P4 IMAD.MOV R13, RZ, RZ, -R13 ;  /* 0x000000ffff0dc224 */ /* 0x000fe200078e0a0d */
[----:B------:R-:W-:Y:S01]  /*3820*/  ISETP.GT.U32.AND P4, PT, R6, R18, PT ;  /* 0x000000120600720c */ /* 0x000fe20003f84070 */
[----:B------:R-:W-:-:S02]  /*3830*/  @!P3 IMAD.IADD R2, R2, 0x1, -R6 ;  /* 0x000000010202b824 */ /* 0x000fc400078e0a06 */
[C---:B------:R-:W-:Y:S01]  /*3840*/  IMAD R12, R6.reuse, R4, R12 ;  /* 0x00000004060c7224 */ /* 0x040fe200078e020c */
[----:B------:R0:W-:Y:S01]  /*3850*/  STL [R1+0x31c], R13 ;  /* 0x00031c0d01007387 */ /* 0x0001e20000100800 */
[C---:B------:R-:W-:Y:S02]  /*3860*/  IMAD R11, R6.reuse, R3, R11 ;  /* 0x00000003060b7224 */ /* 0x040fe400078e020b */
[----:B------:R-:W-:Y:S01]  /*3870*/  IMAD.MOV.U32 R5, RZ, RZ, R2 ;  /* 0x000000ffff057224 */ /* 0x000fe200078e0002 */
[----:B------:R-:W-:Y:S01]  /*3880*/  ISETP.GT.U32.AND P3, PT, R6, R12, PT ;  /* 0x0000000c0600720c */ /* 0x000fe20003f64070 */
[----:B------:R-:W-:Y:S01]  /*3890*/  IMAD.HI.U32 R0, R24, R7, RZ ;  /* 0x0000000718007227 */ /* 0x000fe200078e00ff */
[----:B------:R-:W-:-:S03]  /*38a0*/  IABS R2, R19 ;  /* 0x0000001300027213 */ /* 0x000fc60000000000 */
[----:B------:R-:W-:Y:S01]  /*38b0*/  @!P5 IMAD.MOV R5, RZ, RZ, -R5 ;  /* 0x000000ffff05d224 */ /* 0x000fe200078e0a05 */
[----:B------:R-:W-:Y:S01]  /*38c0*/  ISETP.GT.U32.AND P5, PT, R6, R11, PT ;  /* 0x0000000b0600720c */ /* 0x000fe20003fa4070 */
[----:B------:R-:W-:Y:S02]  /*38d0*/  @!P4 IMAD.IADD R18, R18, 0x1, -R6 ;  /* 0x000000011212c824 */ /* 0x000fe400078e0a06 */
[----:B------:R-:W-:Y:S01]  /*38e0*/  IMAD.MOV R0, RZ, RZ, -R0 ;  /* 0x000000ffff007224 */ /* 0x000fe200078e0a00 */
[----:B------:R1:W-:Y:S01]  /*38f0*/  STL [R1+0x414], R5 ;  /* 0x0004140501007387 */ /* 0x0003e20000100800 */
[----:B0-----:R-:W-:Y:S01]  /*3900*/  IMAD.HI.U32 R13, R24, R2, RZ ;  /* 0x00000002180d7227 */ /* 0x001fe200078e00ff */
[----:B------:R-:W-:-:S03]  /*3910*/  ISETP.GT.U32.AND P4, PT, R6, R18, PT ;  /* 0x000000120600720c */ /* 0x000fc60003f84070 */
[--C-:B------:R-:W-:Y:S02]  /*3920*/  @!P3 IMAD.IADD R12, R12, 0x1, -R6.reuse ;  /* 0x000000010c0cb824 */ /* 0x100fe400078e0a06 */
[----:B------:R-:W-:Y:S01]  /*3930*/  IMAD R7, R6, R0, R7 ;  /* 0x0000000006077224 */ /* 0x000fe200078e0207 */
[----:B------:R-:W-:Y:S01]  /*3940*/  IADD3 R0, R28, 0xc0, RZ ;  /* 0x000000c01c007810 */ /* 0x000fe20007ffe0ff */
[----:B------:R-:W-:Y:S01]  /*3950*/  @!P5 IMAD.IADD R11, R11, 0x1, -R6 ;  /* 0x000000010b0bd824 */ /* 0x000fe200078e0a06 */
[----:B------:R-:W-:Y:S01]  /*3960*/  ISETP.GT.U32.AND P3, PT, R6, R12, PT ;  /* 0x0000000c0600720c */ /* 0x000fe20003f64070 */
[----:B------:R-:W-:Y:S01]  /*3970*/  IMAD.HI.U32 R4, R24, R17, RZ ;  /* 0x0000001118047227 */ /* 0x000fe200078e00ff */
[----:B-1----:R-:W-:Y:S02]  /*3980*/  IADD3 R5, R28, 0xbf, RZ ;  /* 0x000000bf1c057810 */ /* 0x002fe40007ffe0ff */
[----:B------:R-:W-:Y:S01]  /*3990*/  ISETP.GT.U32.AND P5, PT, R6, R11, PT ;  /* 0x0000000b0600720c */ /* 0x000fe20003fa4070 */
[----:B------:R-:W-:Y:S01]  /*39a0*/  IMAD.MOV R13, RZ, RZ, -R13 ;  /* 0x000000ffff0d7224 */ /* 0x000fe200078e0a0d */
[----:B------:R-:W-:Y:S01]  /*39b0*/  IABS R3, R0 ;  /* 0x0000000000037213 */ /* 0x000fe20000000000 */
[----:B------:R-:W-:Y:S01]  /*39c0*/  IMAD.MOV R4, RZ, RZ, -R4 ;  /* 0x000000ffff047224 */ /* 0x000fe200078e0a04 */
[----:B------:R-:W-:Y:S01]  /*39d0*/  IABS R16, R5 ;  /* 0x0000000500107213 */ /* 0x000fe20000000000 */
[----:B------:R-:W-:Y:S01]  /*39e0*/  @!P4 IMAD.IADD R18, R18, 0x1, -R6 ;  /* 0x000000011212c824 */ /* 0x000fe200078e0a06 */
[C---:B------:R-:W-:Y:S01]  /*39f0*/  ISETP.GT.U32.AND P4, PT, R6.reuse, R7, PT ;  /* 0x000000070600720c */ /* 0x040fe20003f84070 */
[----:B------:R-:W-:-:S02]  /*3a00*/  IMAD R2, R6, R13, R2 ;  /* 0x0000000d06027224 */ /* 0x000fc400078e0202 */
[----:B------:R-:W-:Y:S01]  /*3a10*/  IMAD R17, R6, R4, R17 ;  /* 0x0000000406117224 */ /* 0x000fe200078e0211 */
[----:B------:R-:W-:Y:S01]  /*3a20*/  IADD3 R4, R28, 0xbe, RZ ;  /* 0x000000be1c047810 */ /* 0x000fe20007ffe0ff */
[--C-:B------:R-:W-:Y:S01]  /*3a30*/  @!P3 IMAD.IADD R12, R12, 0x1, -R6.reuse ;  /* 0x000000010c0cb824 */ /* 0x100fe200078e0a06 */
[C---:B------:R-:W-:Y:S01]  /*3a40*/  ISETP.GT.U32.AND P3, PT, R6.reuse, R2, PT ;  /* 0x000000020600720c */ /* 0x040fe20003f64070 */
[----:B------:R-:W-:Y:S01]  /*3a50*/  @!P5 IMAD.IADD R11, R11, 0x1, -R6 ;  /* 0x000000010b0bd824 */ /* 0x000fe200078e0a06 */
[----:B------:R-:W-:Y:S01]  /*3a60*/  ISETP.GT.U32.AND P5, PT, R6, R17, PT ;  /* 0x000000110600720c */ /* 0x000fe20003fa4070 */
[----:B------:R-:W-:Y:S01]  /*3a70*/  IMAD.MOV.U32 R20, RZ, RZ, R18 ;  /* 0x000000ffff147224 */ /* 0x000fe200078e0012 */
[----:B------:R-:W-:Y:S01]  /*3a80*/  IABS R18, R4 ;  /* 0x0000000400127213 */ /* 0x000fe20000000000 */
[----:B------:R-:W-:-:S04]  /*3a90*/  IMAD.HI.U32 R14, R24, R3, RZ ;  /* 0x00000003180e7227 */ /* 0x000fc800078e00ff */
[----:B------:R-:W-:Y:S01]  /*3aa0*/  @!P4 IMAD.IADD R7, R7, 0x1, -R6 ;  /* 0x000000010707c824 */ /* 0x000fe200078e0a06 */
[----:B------:R-:W-:Y:S01]  /*3ab0*/  ISETP.GE.AND P4, PT, R19, RZ, PT ;  /* 0x000000ff1300720c */ /* 0x000fe20003f86270 */
[----:B------:R-:W-:Y:S02]  /*3ac0*/  @!P0 IMAD.MOV R20, RZ, RZ, -R20 ;  /* 0x000000ffff148224 */ /* 0x000fe400078e0a14 */
[--C-:B------:R-:W-:Y:S01]  /*3ad0*/  @!P3 IMAD.IADD R2, R2, 0x1, -R6.reuse ;  /* 0x000000010202b824 */ /* 0x100fe200078e0a06 */
[----:B------:R-:W-:Y:S01]  /*3ae0*/  ISETP.GT.U32.AND P0, PT, R6, R7, PT ;  /* 0x000000070600720c */ /* 0x000fe20003f04070 */
[----:B------:R-:W-:Y:S01]  /*3af0*/  @!P5 IMAD.IADD R17, R17, 0x1, -R6 ;  /* 0x000000011111d824 */ /* 0x000fe200078e0a06 */
[----:B------:R-:W-:Y:S01]  /*3b00*/  ISETP.GE.AND P3, PT, R15, RZ, PT ;  /* 0x000000ff0f00720c */ /* 0x000fe20003f66270 */
[----:B------:R-:W-:Y:S01]  /*3b10*/  IMAD.MOV.U32 R15, RZ, RZ, R18 ;  /* 0x000000ffff0f7224 */ /* 0x000fe200078e0012 */
[----:B------:R0:W-:Y:S01]  /*3b20*/  STL [R1+0x304], R20 ;  /* 0x0003041401007387 */ /* 0x0001e20000100800 */
[----:B------:R-:W-:Y:S01]  /*3b30*/  IMAD.HI.U32 R13, R24, R16, RZ ;  /* 0x00000010180d7227 */ /* 0x000fe200078e00ff */
[----:B------:R-:W-:-:S03]  /*3b40*/  ISETP.GT.U32.AND P5, PT, R6, R17, PT ;  /* 0x000000110600720c */ /* 0x000fc60003fa4070 */
[----:B------:R-:W-:Y:S02]  /*3b50*/  IMAD.MOV R14, RZ, RZ, -R14 ;  /* 0x000000ffff0e7224 */ /* 0x000fe400078e0a0e */
[----:B------:R-:W-:Y:S02]  /*3b60*/  IMAD.MOV R13, RZ, RZ, -R13 ;  /* 0x000000ffff0d7224 */ /* 0x000fe400078e0a0d */
[----:B------:R-:W-:Y:S01]  /*3b70*/  IMAD R3, R6, R14, R3 ;  /* 0x0000000e06037224 */ /* 0x000fe200078e0203 */
[----:B------:R-:W-:Y:S01]  /*3b80*/  IADD3 R14, R28, 0xbb, RZ ;  /* 0x000000bb1c0e7810 */ /* 0x000fe20007ffe0ff */
[----:B0-----:R-:W-:Y:S02]  /*3b90*/  IMAD.MOV.U32 R20, RZ, RZ, R12 ;  /* 0x000000ffff147224 */ /* 0x001fe400078e000c */
[----:B------:R-:W-:-:S04]  /*3ba0*/  IMAD.HI.U32 R12, R24, R15, RZ ;  /* 0x0000000f180c7227 */ /* 0x000fc800078e00ff */
[----:B------:R-:W-:Y:S01]  /*3bb0*/  @!P0 IMAD.IADD R7, R7, 0x1, -R6 ;  /* 0x0000000107078824 */ /* 0x000fe200078e0a06 */
[C---:B------:R-:W-:Y:S01]  /*3bc0*/  ISETP.GT.U32.AND P0, PT, R6.reuse, R3, PT ;  /* 0x000000030600720c */ /* 0x040fe20003f04070 */
[----:B------:R-:W-:Y:S02]  /*3bd0*/  IMAD.MOV R12, RZ, RZ, -R12 ;  /* 0x000000ffff0c7224 */ /* 0x000fe400078e0a0c */
[C---:B------:R-:W-:Y:S02]  /*3be0*/  IMAD R16, R6.reuse, R13, R16 ;  /* 0x0000000d06107224 */ /* 0x040fe400078e0210 */
[----:B------:R-:W-:Y:S01]  /*3bf0*/  @!P2 IMAD.MOV R20, RZ, RZ, -R20 ;  /* 0x000000ffff14a224 */ /* 0x000fe200078e0a14 */
[C---:B------:R-:W-:Y:S01]  /*3c00*/  ISETP.GT.U32.AND P2, PT, R6.reuse, R2, PT ;  /* 0x000000020600720c */ /* 0x040fe20003f44070 */
[----:B------:R-:W-:Y:S02]  /*3c10*/  IMAD.MOV.U32 R13, RZ, RZ, R7 ;  /* 0x000000ffff0d7224 */ /* 0x000fe400078e0007 */
[C---:B------:R-:W-:Y:S01]  /*3c20*/  IMAD R15, R6.reuse, R12, R15 ;  /* 0x0000000c060f7224 */ /* 0x040fe200078e020f */
[----:B------:R-:W-:Y:S01]  /*3c30*/  STL [R1+0x2fc], R20 ;  /* 0x0002fc1401007387 */ /* 0x000fe20000100800 */
[----:B------:R-:W-:Y:S01]  /*3c40*/  @!P6 IMAD.MOV R13, RZ, RZ, -R13 ;  /* 0x000000ffff0de224 */ /* 0x000fe200078e0a0d */
[C---:B------:R-:W-:Y:S01]  /*3c50*/  ISETP.GT.U32.AND P6, PT, R6.reuse, R16, PT ;  /* 0x000000100600720c */ /* 0x040fe20003fc4070 */
[--C-:B------:R-:W-:Y:S01]  /*3c60*/  @!P5 IMAD.IADD R17, R17, 0x1, -R6.reuse ;  /* 0x000000011111d824 */ /* 0x100fe200078e0a06 */
[----:B------:R-:W-:Y:S01]  /*3c70*/  ISETP.GT.U32.AND P5, PT, R6, R15, PT ;  /* 0x0000000f0600720c */ /* 0x000fe20003fa4070 */
[----:B------:R-:W-:Y:S01]  /*3c80*/  @!P1 IMAD.MOV R11, RZ, RZ, -R11 ;  /* 0x000000ffff0b9224 */ /* 0x000fe200078e0a0b */
[----:B------:R-:W-:Y:S01]  /*3c90*/  ISETP.GE.AND P1, PT, R0, RZ, PT ;  /* 0x000000ff0000720c */ /* 0x000fe20003f26270 */
[--C-:B------:R-:W-:Y:S01]  /*3ca0*/  @!P0 IMAD.IADD R3, R3, 0x1, -R6.reuse ;  /* 0x0000000103038824 */ /* 0x100fe200078e0a06 */
[----:B------:R-:W-:Y:S01]  /*3cb0*/  IADD3 R0, R28, 0xbd, RZ ;  /* 0x000000bd1c007810 */ /* 0x000fe20007ffe0ff */
[----:B------:R-:W-:Y:S01]  /*3cc0*/  @!P2 IMAD.IADD R2, R2, 0x1, -R6 ;  /* 0x000000010202a824 */ /* 0x000fe200078e0a06 */
[----:B------:R0:W-:Y:S01]  /*3cd0*/  STL [R1+0x2c0], R11 ;  /* 0x0002c00b01007387 */ /* 0x0001e20000100800 */
[----:B------:R-:W-:Y:S01]  /*3ce0*/  ISETP.GE.AND P0, PT, R4, RZ, PT ;  /* 0x000000ff0400720c */ /* 0x000fe20003f06270 */
[----:B------:R-:W-:Y:S01]  /*3cf0*/  @!P3 IMAD.MOV R17, RZ, RZ, -R17 ;  /* 0x000000ffff11b224 */ /* 0x000fe200078e0a11 */
[----:B------:R-:W-:Y:S01]  /*3d00*/  IABS R7, R0 ;  /* 0x0000000000077213 */ /* 0x000fe20000000000 */
[----:B------:R-:W-:Y:S01]  /*3d10*/  IMAD.MOV.U32 R12, RZ, RZ, R2 ;  /* 0x000000ffff0c7224 */ /* 0x000fe200078e0002 */
[----:B------:R-:W-:Y:S01]  /*3d20*/  ISETP.GE.AND P2, PT, R5, RZ, PT ;  /* 0x000000ff0500720c */ /* 0x000fe20003f46270 */
[--C-:B------:R-:W-:Y:S01]  /*3d30*/  @!P6 IMAD.IADD R16, R16, 0x1, -R6.reuse ;  /* 0x000000011010e824 */ /* 0x100fe200078e0a06 */
[----:B------:R-:W-:Y:S01]  /*3d40*/  ISETP.GT.U32.AND P6, PT, R6, R3, PT ;  /* 0x000000030600720c */ /* 0x000fe20003fc4070 */
[----:B------:R-:W-:Y:S01]  /*3d50*/  @!P5 IMAD.IADD R15, R15, 0x1, -R6 ;  /* 0x000000010f0fd824 */ /* 0x000fe200078e0a06 */
[----:B------:R1:W-:Y:S01]  /*3d60*/  STL [R1+0x2f0], R13 ;  /* 0x0002f00d01007387 */ /* 0x0003e20000100800 */
[----:B0-----:R-:W-:Y:S01]  /*3d70*/  IADD3 R11, R28, 0xbc, RZ ;  /* 0x000000bc1c0b7810 */ /* 0x001fe20007ffe0ff */
[----:B------:R-:W-:Y:S01]  /*3d80*/  IMAD.HI.U32 R5, R24, R7, RZ ;  /* 0x0000000718057227 */ /* 0x000fe200078e00ff */
[----:B------:R-:W-:-:S02]  /*3d90*/  ISETP.GT.U32.AND P5, PT, R6, R16, PT ;  /* 0x000000100600720c */ /* 0x000fc40003fa4070 */
[----:B------:R-:W-:Y:S01]  /*3da0*/  IABS R4, R11 ;  /* 0x0000000b00047213 */ /* 0x000fe20000000000 */
[----:B------:R-:W-:Y:S01]  /*3db0*/  @!P4 IMAD.MOV R12, RZ, RZ, -R12 ;  /* 0x000000ffff0cc224 */ /* 0x000fe200078e0a0c */
[C---:B------:R-:W-:Y:S01]  /*3dc0*/  ISETP.GT.U32.AND P4, PT, R6.reuse, R15, PT ;  /* 0x0000000f0600720c */ /* 0x040fe20003f84070 */
[----:B------:R-:W-:Y:S02]  /*3dd0*/  IMAD.MOV R5, RZ, RZ, -R5 ;  /* 0x000000ffff057224 */ /* 0x000fe400078e0a05 */
[----:B------:R-:W-:Y:S01]  /*3de0*/  IMAD.MOV.U32 R2, RZ, RZ, R4 ;  /* 0x000000ffff027224 */ /* 0x000fe200078e0004 */
[----:B------:R0:W-:Y:S01]  /*3df0*/  STL [R1+0x2f4], R12 ;  /* 0x0002f40c01007387 */ /* 0x0001e20000100800 */
[----:B------:R-:W-:Y:S01]  /*3e00*/  IMAD R7, R6, R5, R7 ;  /* 0x0000000506077224 */ /* 0x000fe200078e0207 */
[----:B-1----:R-:W-:Y:S01]  /*3e10*/  IADD3 R13, R28, 0xba, RZ ;  /* 0x000000ba1c0d7810 */ /* 0x002fe20007ffe0ff */
[----:B------:R-:W-:Y:S01]  /*3e20*/  IMAD.HI.U32 R4, R24, R2, RZ ;  /* 0x0000000218047227 */ /* 0x000fe200078e00ff */
[----:B------:R1:W-:Y:S02]  /*3e30*/  STL [R1+0x2d0], R17 ;  /* 0x0002d01101007387 */ /* 0x0003e40000100800 */
[----:B------:R-:W-:Y:S01]  /*3e40*/  IABS R19, R13 ;  /* 0x0000000d00137213 */ /* 0x000fe20000000000 */
[----:B------:R-:W-:-:S02]  /*3e50*/  IMAD.MOV R4, RZ, RZ, -R4 ;  /* 0x000000ffff047224 */ /* 0x000fc400078e0a04 */
[----:B------:R-:W-:Y:S01]  /*3e60*/  @!P6 IMAD.IADD R3, R3, 0x1, -R6 ;  /* 0x000000010303e824 */ /* 0x000fe200078e0a06 */
[C---:B------:R-:W-:Y:S01]  /*3e70*/  ISETP.GT.U32.AND P6, PT, R6.reuse, R7, PT ;  /* 0x000000070600720c */ /* 0x040fe20003fc4070 */
[----:B------:R-:W-:Y:S01]  /*3e80*/  IMAD R2, R6, R4, R2 ;  /* 0x0000000406027224 */ /* 0x000fe200078e0202 */
[----:B0-----:R-:W-:Y:S01]  /*3e90*/  IABS R12, R14 ;  /* 0x0000000e000c7213 */ /* 0x001fe20000000000 */
[--C-:B------:R-:W-:Y:S02]  /*3ea0*/  @!P4 IMAD.IADD R15, R15, 0x1, -R6.reuse ;  /* 0x000000010f0fc824 */ /* 0x100fe400078e0a06 */
[----:B------:R-:W-:Y:S01]  /*3eb0*/  @!P5 IMAD.IADD R16, R16, 0x1, -R6 ;  /* 0x000000011010d824 */ /* 0x000fe200078e0a06 */
[----:B------:R-:W-:Y:S01]  /*3ec0*/  ISETP.GT.U32.AND P4, PT, R6, R2, PT ;  /* 0x000000020600720c */ /* 0x000fe20003f84070 */
[----:B------:R-:W-:Y:S01]  /*3ed0*/  IMAD.HI.U32 R4, R24, R12, RZ ;  /* 0x0000000c18047227 */ /* 0x000fe200078e00ff */
[----:B------:R-:W-:Y:S02]  /*3ee0*/  ISETP.GE.AND P5, PT, R0, RZ, PT ;  /* 0x000000ff0000720c */ /* 0x000fe40003fa6270 */
[----:B------:R-:W-:Y:S01]  /*3ef0*/  IADD3 R0, R28, 0xb9, RZ ;  /* 0x000000b91c007810 */ /* 0x000fe20007ffe0ff */
[----:B------:R-:W-:-:S04]  /*3f00*/  IMAD.HI.U32 R5, R24, R19, RZ ;  /* 0x0000001318057227 */ /* 0x000fc800078e00ff */
[----:B------:R-:W-:Y:S01]  /*3f10*/  @!P6 IMAD.IADD R7, R7, 0x1, -R6 ;  /* 0x000000010707e824 */ /* 0x000fe200078e0a06 */
[----:B------:R-:W-:Y:S01]  /*3f20*/  ISETP.GE.AND P6, PT, R11, RZ, PT ;  /* 0x000000ff0b00720c */ /* 0x000fe20003fc6270 */
[----:B------:R-:W-:Y:S01]  /*3f30*/  IMAD.MOV R4, RZ, RZ, -R4 ;  /* 0x000000ffff047224 */ /* 0x000fe200078e0a04 */
[----:B------:R-:W-:Y:S01]  /*3f40*/  IADD3 R11, R28, 0xb8, RZ ;  /* 0x000000b81c0b7810 */ /* 0x000fe20007ffe0ff */
[----:B------:R-:W-:Y:S01]  /*3f50*/  @!P4 IMAD.IADD R2, R2, 0x1, -R6 ;  /* 0x000000010202c824 */ /* 0x000fe200078e0a06 */
[C---:B------:R-:W-:Y:S01]  /*3f60*/  ISETP.GT.U32.AND P4, PT, R6.reuse, R7, PT ;  /* 0x000000070600720c */ /* 0x040fe20003f84070 */
[----:B------:R-:W-:Y:S02]  /*3f70*/  IMAD.MOV.U32 R18, RZ, RZ, R3 ;  /* 0x000000ffff127224 */ /* 0x000fe400078e0003 */
[----:B------:R-:W-:Y:S02]  /*3f80*/  IMAD.MOV R5, RZ, RZ, -R5 ;  /* 0x000000ffff057224 */ /* 0x000fe400078e0a05 */
[C---:B------:R-:W-:Y:S01]  /*3f90*/  IMAD R12, R6.reuse, R4, R12 ;  /* 0x00000004060c7224 */ /* 0x040fe200078e020c */
[----:B------:R-:W-:Y:S01]  /*3fa0*/  IABS R4, R0 ;  /* 0x0000000000047213 */ /* 0x000fe20000000000 */
[----:B------:R-:W-:Y:S01]  /*3fb0*/  @!P1 IMAD.MOV R18, RZ, RZ, -R18 ;  /* 0x000000ffff129224 */ /* 0x000fe200078e0a12 */
[C---:B------:R-:W-:Y:S01]  /*3fc0*/  ISETP.GT.U32.AND P1, PT, R6.reuse, R2, PT ;  /* 0x000000020600720c */ /* 0x040fe20003f24070 */
[C---:B------:R-:W-:Y:S01]  /*3fd0*/  IMAD R19, R6.reuse, R5, R19 ;  /* 0x0000000506137224 */ /* 0x040fe200078e0213 */
[----:B------:R-:W-:Y:S01]  /*3fe0*/  IABS R5, R11 ;  /* 0x0000000b00057213 */ /* 0x000fe20000000000 */
[----:B-1----:R-:W-:Y:S01]  /*3ff0*/  IMAD.MOV.U32 R17, RZ, RZ, R15 ;  /* 0x000000ffff117224 */ /* 0x002fe200078e000f */
[----:B------:R-:W-:Y:S01]  /*4000*/  ISETP.GT.U32.AND P3, PT, R6, R12, PT ;  /* 0x0000000c0600720c */ /* 0x000fe20003f64070 */
[----:B------:R-:W-:Y:S01]  /*4010*/  IMAD.HI.U32 R3, R24, R4, RZ ;  /* 0x0000000418037227 */ /* 0x000fe200078e00ff */
[----:B------:R-:W-:Y:S03]  /*4020*/  STL [R1+0x2ec], R18 ;  /* 0x0002ec1201007387 */ /* 0x000fe60000100800 */
[----:B------:R-:W-:Y:S01]  /*4030*/  @!P2 IMAD.MOV R16, RZ, RZ, -R16 ;  /* 0x000000ffff10a224 */ /* 0x000fe200078e0a10 */
[----:B------:R-:W-:Y:S01]  /*4040*/  ISETP.GT.U32.AND P2, PT, R6, R19, PT ;  /* 0x000000130600720c */ /* 0x000fe20003f44070 */
[----:B------:R-:W-:Y:S01]  /*4050*/  @!P0 IMAD.MOV R17, RZ, RZ, -R17 ;  /* 0x000000ffff118224 */ /* 0x000fe200078e0a11 */
[----:B------:R-:W-:Y:S01]  /*4060*/  ISETP.GE.AND P0, PT, R14, RZ, PT ;  /* 0x000000ff0e00720c */ /* 0x000fe20003f06270 */
[----:B------:R-:W-:Y:S01]  /*4070*/  IMAD.HI.U32 R15, R24, R5, RZ ;  /* 0x00000005180f7227 */ /* 0x000fe200078e00ff */
[----:B------:R-:W-:Y:S03]  /*4080*/  STL [R1+0x2d8], R16 ;  /* 0x0002d81001007387 */ /* 0x000fe60000100800 */
[--C-:B------:R-:W-:Y:S01]  /*4090*/  @!P4 IMAD.IADD R7, R7, 0x1, -R6.reuse ;  /* 0x000000010707c824 */ /* 0x100fe200078e0a06 */
[----:B------:R0:W-:Y:S01]  /*40a0*/  STL [R1+0x2e8], R17 ;  /* 0x0002e81101007387 */ /* 0x0001e20000100800 */
[----:B------:R-:W-:Y:S01]  /*40b0*/  IMAD.MOV R3, RZ, RZ, -R3 ;  /* 0x000000ffff037224 */ /* 0x000fe200078e0a03 */
[----:B------:R-:W-:Y:S01]  /*40c0*/  ISETP.GE.AND P4, PT, R13, RZ, PT ;  /* 0x000000ff0d00720c */ /* 0x000fe20003f86270 */
[----:B------:R-:W-:Y:S01]  /*40d0*/  IMAD.MOV R15, RZ, RZ, -R15 ;  /* 0x000000ffff0f7224 */ /* 0x000fe200078e0a0f */
[----:B------:R-:W-:Y:S01]  /*40e0*/  IADD3 R13, R28, 0xb5, RZ ;  /* 0x000000b51c0d7810 */ /* 0x000fe20007ffe0ff */
[----:B------:R-:W-:Y:S01]  /*40f0*/  @!P1 IMAD.IADD R2, R2, 0x1, -R6 ;  /* 0x0000000102029824 */ /* 0x000fe200078e0a06 */
[----:B------:R-:W-:Y:S01]  /*4100*/  ISETP.GE.AND P1, PT, R0, RZ, PT ;  /* 0x000000ff0000720c */ /* 0x000fe20003f26270 */
[----:B------:R-:W-:Y:S01]  /*4110*/  IMAD R4, R6, R3, R4 ;  /* 0x0000000306047224 */ /* 0x000fe200078e0204 */
[----:B------:R-:W-:Y:S01]  /*4120*/  IADD3 R0, R28, 0xb7, RZ ;  /* 0x000000b71c007810 */ /* 0x000fe20007ffe0ff */
[----:B------:R-:W-:Y:S01]  /*4130*/  @!P3 IMAD.IADD R12, R12, 0x1, -R6 ;  /* 0x000000010c0cb824 */ /* 0x000fe200078e0a06 */
[----:B------:R-:W-:Y:S01]  /*4140*/  IADD3 R3, R28, 0xb6, RZ ;  /* 0x000000b61c037810 */ /* 0x000fe20007ffe0ff */
[----:B0-----:R-:W-:Y:S01]  /*4150*/  IMAD.MOV.U32 R17, RZ, RZ, R7 ;  /* 0x000000ffff117224 */ /* 0x001fe200078e0007 */
[----:B------:R-:W-:Y:S01]  /*4160*/  IABS R7, R0 ;  /* 0x0000000000077213 */ /* 0x000fe20000000000 */
[C---:B------:R-:W-:Y:S01]  /*4170*/  IMAD R5, R6.reuse, R15, R5 ;  /* 0x0000000f06057224 */ /* 0x040fe200078e0205 */
[C---:B------:R-:W-:Y:S01]  /*4180*/  ISETP.GT.U32.AND P3, PT, R6.reuse, R12, PT ;  /* 0x0000000c0600720c */ /* 0x040fe20003f64070 */
[----:B------:R-:W-:Y:S01]  /*4190*/  IMAD.MOV.U32 R16, RZ, RZ, R2 ;  /* 0x000000ffff107224 */ /* 0x000fe200078e0002 */
[----:B------:R-:W-:Y:S01]  /*41a0*/  IABS R2, R3 ;  /* 0x0000000300027213 */ /* 0x000fe20000000000 */
[----:B------:R-:W-:Y:S01]  /*41b0*/  @!P5 IMAD.MOV R17, RZ, RZ, -R17 ;  /* 0x000000ffff11d224 */ /* 0x000fe200078e0a11 */
[C---:B------:R-:W-:Y:S01]  /*41c0*/  ISETP.GT.U32.AND P5, PT, R6.reuse, R4, PT ;  /* 0x000000040600720c */ /* 0x040fe20003fa4070 */
[----:B------:R-:W-:Y:S01]  /*41d0*/  @!P2 IMAD.IADD R19, R19, 0x1, -R6 ;  /* 0x000000011313a824 */ /* 0x000fe200078e0a06 */
[----:B------:R-:W-:Y:S01]  /*41e0*/  IABS R15, R13 ;  /* 0x0000000d000f7213 */ /* 0x000fe20000000000 */
[----:B------:R-:W-:Y:S01]  /*41f0*/  @!P6 IMAD.MOV R16, RZ, RZ, -R16 ;  /* 0x000000ffff10e224 */ /* 0x000fe200078e0a10 */
[C---:B------:R-:W-:Y:S01]  /*4200*/  ISETP.GT.U32.AND P6, PT, R6.reuse, R5, PT ;  /* 0x000000050600720c */ /* 0x040fe20003fc4070 */
[----:B------:R0:W-:Y:S01]  /*4210*/  STL [R1+0x2dc], R17 ;  /* 0x0002dc1101007387 */ /* 0x0001e20000100800 */
[----:B------:R-:W-:-:S03]  /*4220*/  ISETP.GT.U32.AND P2, PT, R6, R19, PT ;  /* 0x000000130600720c */ /* 0x000fc60003f44070 */
[--C-:B------:R-:W-:Y:S01]  /*4230*/  @!P3 IMAD.IADD R12, R12, 0x1, -R6.reuse ;  /* 0x000000010c0cb824 */ /* 0x100fe200078e0a06 */
[----:B------:R-:W-:Y:S01]  /*4240*/  ISETP.GE.AND P3, PT, R11, RZ, PT ;  /* 0x000000ff0b00720c */ /* 0x000fe20003f66270 */
[----:B------:R-:W-:Y:S01]  /*4250*/  IMAD.HI.U32 R11, R24, R7, RZ ;  /* 0x00000007180b7227 */ /* 0x000fe200078e00ff */
[----:B------:R-:W-:Y:S03]  /*4260*/  STL [R1+0x2e4], R16 ;  /* 0x0002e41001007387 */ /* 0x000fe60000100800 */
[--C-:B------:R-:W-:Y:S02]  /*4270*/  @!P5 IMAD.IADD R4, R4, 0x1, -R6.reuse ;  /* 0x000000010404d824 */ /* 0x100fe400078e0a06 */
[--C-:B------:R-:W-:Y:S02]  /*4280*/  @!P6 IMAD.IADD R5, R5, 0x1, -R6.reuse ;  /* 0x000000010505e824 */ /* 0x100fe400078e0a06 */
[----:B------:R-:W-:Y:S01]  /*4290*/  @!P2 IMAD.IADD R19, R19, 0x1, -R6 ;  /* 0x000000011313a824 */ /* 0x000fe200078e0a06 */
[----:B------:R-:W-:Y:S01]  /*42a0*/  ISETP.GT.U32.AND P5, PT, R6, R4, PT ;  /* 0x000000040600720c */ /* 0x000fe20003fa4070 */
[----:B------:R-:W-:Y:S01]  /*42b0*/  IMAD.MOV R11, RZ, RZ, -R11 ;  /* 0x000000ffff0b7224 */ /* 0x000fe200078e0a0b */
[----:B------:R-:W-:Y:S01]  /*42c0*/  ISETP.GE.AND P2, PT, R0, RZ, PT ;  /* 0x000000ff0000720c */ /* 0x000fe20003f46270 */
[----:B------:R-:W-:Y:S01]  /*42d0*/  IMAD.HI.U32 R0, R24, R2, RZ ;  /* 0x0000000218007227 */ /* 0x000fe200078e00ff */
[----:B------:R-:W-:-:S03]  /*42e0*/  ISETP.GT.U32.AND P6, PT, R6, R5, PT ;  /* 0x000000050600720c */ /* 0x000fc60003fc4070 */
[----:B------:R-:W-:Y:S02]  /*42f0*/  IMAD.MOV R0, RZ, RZ, -R0 ;  /* 0x000000ffff007224 */ /* 0x000fe400078e0a00 */
[----:B------:R-:W-:Y:S01]  /*4300*/  IMAD R7, R6, R11, R7 ;  /* 0x0000000b06077224 */ /* 0x000fe200078e0207 */
[----:B------:R-:W-:Y:S01]  /*4310*/  IADD3 R11, R28, 0xb4, RZ ;  /* 0x000000b41c0b7810 */ /* 0x000fe20007ffe0ff */
[----:B------:R-:W-:Y:S01]  /*4320*/  IMAD R2, R6, R0, R2 ;  /* 0x0000000006027224 */ /* 0x000fe200078e0202 */
[----:B------:R-:W-:Y:S01]  /*4330*/  IADD3 R0, R28, 0xb2, RZ ;  /* 0x000000b21c007810 */ /* 0x000fe20007ffe0ff */
[----:B------:R-:W-:Y:S01]  /*4340*/  @!P5 IMAD.IADD R4, R4, 0x1, -R6 ;  /* 0x000000010404d824 */ /* 0x000fe200078e0a06 */
[C---:B------:R-:W-:Y:S01]  /*4350*/  ISETP.GT.U32.AND P5, PT, R6.reuse, R7, PT ;  /* 0x000000070600720c */ /* 0x040fe20003fa4070 */
[----:B------:R-:W-:Y:S01]  /*4360*/  IMAD.MOV.U32 R14, RZ, RZ, R12 ;  /* 0x000000ffff0e7224 */ /* 0x000fe200078e000c */
[----:B0-----:R-:W-:Y:S01]  /*4370*/  IABS R17, R11 ;  /* 0x0000000b00117213 */ /* 0x001fe20000000000 */
[----:B------:R-:W-:Y:S01]  /*4380*/  @!P6 IMAD.IADD R5, R5, 0x1, -R6 ;  /* 0x000000010505e824 */ /* 0x000fe200078e0a06 */
[----:B------:R-:W-:Y:S01]  /*4390*/  ISETP.GT.U32.AND P6, PT, R6, R2, PT ;  /* 0x000000020600720c */ /* 0x000fe20003fc4070 */
[----:B------:R-:W-:Y:S01]  /*43a0*/  @!P0 IMAD.MOV R14, RZ, RZ, -R14 ;  /* 0x000000ffff0e8224 */ /* 0x000fe200078e0a0e */
[----:B------:R-:W-:Y:S01]  /*43b0*/  ISETP.GE.AND P0, PT, R3, RZ, PT ;  /* 0x000000ff0300720c */ /* 0x000fe20003f06270 */
[----:B------:R-:W-:Y:S01]  /*43c0*/  IMAD.HI.U32 R3, R24, R15, RZ ;  /* 0x0000000f18037227 */ /* 0x000fe200078e00ff */
[----:B------:R-:W-:-:S02]  /*43d0*/  IADD3 R12, R28, 0xb1, RZ ;  /* 0x000000b11c0c7810 */ /* 0x000fc40007ffe0ff */
[----:B------:R0:W-:Y:S01]  /*43e0*/  STL [R1+0x2e0], R14 ;  /* 0x0002e00e01007387 */ /* 0x0001e20000100800 */
[----:B------:R-:W-:Y:S02]  /*43f0*/  IMAD.MOV R3, RZ, RZ, -R3 ;  /* 0x000000ffff037224 */ /* 0x000fe400078e0a03 */
[----:B------:R-:W-:Y:S02]  /*4400*/  @!P5 IMAD.IADD R7, R7, 0x1, -R6 ;  /* 0x000000010707d824 */ /* 0x000fe400078e0a06 */
[----:B------:R-:W-:-:S04]  /*4410*/  IMAD.HI.U32 R20, R24, R17, RZ ;  /* 0x0000001118147227 */ /* 0x000fc800078e00ff */
[----:B------:R-:W-:Y:S01]  /*4420*/  @!P6 IMAD.IADD R2, R2, 0x1, -R6 ;  /* 0x000000010202e824 */ /* 0x000fe200078e0a06 */
[----:B0-----:R-:W-:Y:S01]  /*4430*/  IADD3 R14, R28, 0xb3, RZ ;  /* 0x000000b31c0e7810 */ /* 0x001fe20007ffe0ff */
[C---:B------:R-:W-:Y:S01]  /*4440*/  IMAD R15, R6.reuse, R3, R15 ;  /* 0x00000003060f7224 */ /* 0x040fe200078e020f */
[C---:B------:R-:W-:Y:S01]  /*4450*/  ISETP.GT.U32.AND P6, PT, R6.reuse, R7, PT ;  /* 0x000000070600720c */ /* 0x040fe20003fc4070 */
[----:B------:R-:W-:Y:S01]  /*4460*/  IMAD.MOV R20, RZ, RZ, -R20 ;  /* 0x000000ffff147224 */ /* 0x000fe200078e0a14 */
[----:B------:R-:W-:Y:S01]  /*4470*/  IABS R16, R14 ;  /* 0x0000000e00107213 */ /* 0x000fe20000000000 */
[----:B------:R-:W-:Y:S01]  /*4480*/  @!P4 IMAD.MOV R19, RZ, RZ, -R19 ;  /* 0x000000ffff13c224 */ /* 0x000fe200078e0a13 */
[----:B------:R-:W-:Y:S01]  /*4490*/  IABS R3, R0 ;  /* 0x0000000000037213 */ /* 0x000fe20000000000 */
[----:B------:R-:W-:Y:S01]  /*44a0*/  IMAD.MOV.U32 R21, RZ, RZ, R4 ;  /* 0x000000ffff157224 */ /* 0x000fe200078e0004 */
[----:B------:R-:W-:Y:S01]  /*44b0*/  ISETP.GT.U32.AND P5, PT, R6, R15, PT ;  /* 0x0000000f0600720c */ /* 0x000fe20003fa4070 */
[----:B------:R-:W-:Y:S01]  /*44c0*/  IMAD.HI.U32 R18, R24, R16, RZ ;  /* 0x0000001018127227 */ /* 0x000fe200078e00ff */
[----:B------:R-:W-:Y:S01]  /*44d0*/  ISETP.GE.AND P4, PT, R13, RZ, PT ;  /* 0x000000ff0d00720c */ /* 0x000fe20003f86270 */
[----:B------:R0:W-:Y:S02]  /*44e0*/  STL [R1+0x2d4], R19 ;  /* 0x0002d41301007387 */ /* 0x0001e40000100800 */
[----:B------:R-:W-:Y:S01]  /*44f0*/  IMAD R13, R6, R20, R17 ;  /* 0x00000014060d7224 */ /* 0x000fe200078e0211 */
[----:B------:R-:W-:Y:S01]  /*4500*/  IABS R17, R12 ;  /* 0x0000000c00117213 */ /* 0x000fe20000000000 */
[----:B------:R-:W-:-:S02]  /*4510*/  IMAD.MOV R18, RZ, RZ, -R18 ;  /* 0x000000ffff127224 */ /* 0x000fc400078e0a12 */
[----:B------:R-:W-:Y:S01]  /*4520*/  @!P6 IMAD.IADD R7, R7, 0x1, -R6 ;  /* 0x000000010707e824 */ /* 0x000fe200078e0a06 */
[C---:B------:R-:W-:Y:S01]  /*4530*/  ISETP.GT.U32.AND P6, PT, R6.reuse, R13, PT ;  /* 0x0000000d0600720c */ /* 0x040fe20003fc4070 */
[----:B------:R-:W-:Y:S01]  /*4540*/  @!P1 IMAD.MOV R21, RZ, RZ, -R21 ;  /* 0x000000ffff159224 */ /* 0x000fe200078e0a15 */
[C---:B------:R-:W-:Y:S01]  /*4550*/  ISETP.GT.U32.AND P1, PT, R6.reuse, R2, PT ;  /* 0x000000020600720c */ /* 0x040fe20003f24070 */
[----:B0-----:R-:W-:Y:S02]  /*4560*/  IMAD.MOV.U32 R19, RZ, RZ, R3 ;  /* 0x000000ffff137224 */ /* 0x001fe400078e0003 */
[----:B------:R-:W-:Y:S01]  /*4570*/  IMAD R3, R6, R18, R16 ;  /* 0x0000001206037224 */ /* 0x000fe200078e0210 */
[----:B------:R-:W-:Y:S01]  /*4580*/  STL [R1+0x2cc], R21 ;  /* 0x0002cc1501007387 */ /* 0x000fe20000100800 */
[----:B------:R-:W-:-:S04]  /*4590*/  IMAD.HI.U32 R4, R24, R19, RZ ;  /* 0x0000001318047227 */ /* 0x000fc800078e00ff */
[----:B------:R-:W-:Y:S01]  /*45a0*/  IMAD.MOV.U32 R16, RZ, RZ, R7 ;  /* 0x000000ffff107224 */ /* 0x000fe200078e0007 */
[----:B------:R-:W-:Y:S01]  /*45b0*/  IADD3 R7, R28, 0xb0, RZ ;  /* 0x000000b01c077810 */ /* 0x000fe20007ffe0ff */
[----:B------:R-:W-:Y:S02]  /*45c0*/  IMAD.MOV R4, RZ, RZ, -R4 ;  /* 0x000000ffff047224 */ /* 0x000fe400078e0a04 */
[----:B------:R-:W-:Y:S02]  /*45d0*/  @!P5 IMAD.IADD R15, R15, 0x1, -R6 ;  /* 0x000000010f0fd824 */ /* 0x000fe400078e0a06 */
[----:B------:R-:W-:Y:S01]  /*45e0*/  @!P2 IMAD.MOV R16, RZ, RZ, -R16 ;  /* 0x000000ffff10a224 */ /* 0x000fe200078e0a10 */
[C---:B------:R-:W-:Y:S01]  /*45f0*/  ISETP.GT.U32.AND P2, PT, R6.reuse, R3, PT ;  /* 0x000000030600720c */ /* 0x040fe20003f44070 */
[C---:B------:R-:W-:Y:S01]  /*4600*/  IMAD R4, R6.reuse, R4, R19 ;  /* 0x0000000406047224 */ /* 0x040fe200078e0213 */
[----:B------:R-:W-:Y:S01]  /*4610*/  ISETP.GT.U32.AND P5, PT, R6, R15, PT ;  /* 0x0000000f0600720c */ /* 0x000fe20003fa4070 */
[----:B------:R-:W-:-:S02]  /*4620*/  IMAD.MOV.U32 R18, RZ, RZ, R5 ;  /* 0x000000ffff127224 */ /* 0x000fc400078e0005 */
[----:B------:R-:W-:Y:S01]  /*4630*/  @!P6 IMAD.IADD R13, R13, 0x1, -R6 ;  /* 0x000000010d0de824 */ /* 0x000fe200078e0a06 */
[----:B------:R-:W-:Y:S01]  /*4640*/  ISETP.GT.U32.AND P6, PT, R6, R4, PT ;  /* 0x000000040600720c */ /* 0x000fe20003fc4070 */
[----:B------:R-:W-:Y:S01]  /*4650*/  @!P3 IMAD.MOV R18, RZ, RZ, -R18 ;  /* 0x000000ffff12b224 */ /* 0x000fe200078e0a12 */
[----:B------:R-:W-:Y:S01]  /*4660*/  ISETP.GE.AND P3, PT, R11, RZ, PT ;  /* 0x000000ff0b00720c */ /* 0x000fe20003f66270 */
[----:B------:R-:W-:Y:S01]  /*4670*/  IMAD.HI.U32 R5, R24, R17, RZ ;  /* 0x0000001118057227 */ /* 0x000fe200078e00ff */
[----:B------:R-:W-:Y:S02]  /*4680*/  IADD3 R11, R28, 0xaf, RZ ;  /* 0x000000af1c0b7810 */ /* 0x000fe40007ffe0ff */
[----:B------:R0:W-:Y:S01]  /*4690*/  STL [R1+0x2bc], R18 ;  /* 0x0002bc1201007387 */ /* 0x0001e20000100800 */
[--C-:B------:R-:W-:Y:S01]  /*46a0*/  @!P1 IMAD.IADD R2, R2, 0x1, -R6.reuse ;  /* 0x0000000102029824 */ /* 0x100fe200078e0a06 */
[----:B------:R-:W-:Y:S01]  /*46b0*/  ISETP.GE.AND P1, PT, R14, RZ, PT ;  /* 0x000000ff0e00720c */ /* 0x000fe20003f26270 */
[--C-:B------:R-:W-:Y:S01]  /*46c0*/  @!P2 IMAD.IADD R3, R3, 0x1, -R6.reuse ;  /* 0x000000010303a824 */ /* 0x100fe200078e0a06 */
[----:B------:R1:W-:Y:S01]  /*46d0*/  STL [R1+0x2b8], R16 ;  /* 0x0002b81001007387 */ /* 0x0003e20000100800 */
[----:B------:R-:W-:Y:S01]  /*46e0*/  IMAD.MOV R5, RZ, RZ, -R5 ;  /* 0x000000ffff057224 */ /* 0x000fe200078e0a05 */
[----:B------:R-:W-:Y:S01]  /*46f0*/  IADD3 R14, R28, 0xad, RZ ;  /* 0x000000ad1c0e7810 */ /* 0x000fe20007ffe0ff */
[----:B------:R-:W-:Y:S01]  /*4700*/  @!P5 IMAD.IADD R15, R15, 0x1, -R6 ;  /* 0x000000010f0fd824 */ /* 0x000fe200078e0a06 */
[----:B------:R-:W-:Y:S01]  /*4710*/  ISETP.GE.AND P5, PT, R0, RZ, PT ;  /* 0x000000ff0000720c */ /* 0x000fe20003fa6270 */
[C---:B------:R-:W-:Y:S01]  /*4720*/  IMAD R0, R6.reuse, R5, R17 ;  /* 0x0000000506007224 */ /* 0x040fe200078e0211 */
[----:B------:R-:W-:Y:S01]  /*4730*/  ISETP.GT.U32.AND P2, PT, R6, R3, PT ;  /* 0x000000030600720c */ /* 0x000fe20003f44070 */
[----:B0-----:R-:W-:Y:S01]  /*4740*/  IMAD.MOV.U32 R18, RZ, RZ, R2 ;  /* 0x000000ffff127224 */ /* 0x001fe200078e0002 */
[----:B------:R-:W-:Y:S01]  /*4750*/  IABS R17, R7 ;  /* 0x0000000700117213 */ /* 0x000fe20000000000 */
[----:B------:R-:W-:Y:S01]  /*4760*/  @!P6 IMAD.IADD R4, R4, 0x1, -R6 ;  /* 0x000000010404e824 */ /* 0x000fe200078e0a06 */
[----:B-1----:R-:W-:Y:S01]  /*4770*/  IADD3 R16, R28, 0xae, RZ ;  /* 0x000000ae1c107810 */ /* 0x002fe20007ffe0ff */
[----:B------:R-:W-:Y:S01]  /*4780*/  @!P0 IMAD.MOV R18, RZ, RZ, -R18 ;  /* 0x000000ffff128224 */ /* 0x000fe200078e0a12 */
[----:B------:R-:W-:Y:S01]  /*4790*/  ISETP.GT.U32.AND P0, PT, R6, R13, PT ;  /* 0x0000000d0600720c */ /* 0x000fe20003f04070 */
[----:B------:R-:W-:Y:S01]  /*47a0*/  IMAD.HI.U32 R19, R24, R17, RZ ;  /* 0x0000001118137227 */ /* 0x000fe200078e00ff */
[----:B------:R-:W-:-:S02]  /*47b0*/  ISETP.GT.U32.AND P6, PT, R6, R4, PT ;  /* 0x000000040600720c */ /* 0x000fc40003fc4070 */
[----:B------:R0:W-:Y:S01]  /*47c0*/  STL [R1+0x2b4], R18 ;  /* 0x0002b41201007387 */ /* 0x0001e20000100800 */
[----:B------:R-:W-:Y:S01]  /*47d0*/  IMAD.MOV R19, RZ, RZ, -R19 ;  /* 0x000000ffff137224 */ /* 0x000fe200078e0a13 */
[----:B------:R-:W-:Y:S01]  /*47e0*/  IABS R5, R16 ;  /* 0x0000001000057213 */ /* 0x000fe20000000000 */
[----:B------:R-:W-:Y:S01]  /*47f0*/  @!P2 IMAD.IADD R3, R3, 0x1, -R6 ;  /* 0x000000010303a824 */ /* 0x000fe200078e0a06 */
[----:B------:R-:W-:Y:S01]  /*4800*/  ISETP.GE.AND P2, PT, R12, RZ, PT ;  /* 0x000000ff0c00720c */ /* 0x000fe20003f46270 */
[----:B------:R-:W-:Y:S01]  /*4810*/  IMAD R12, R6, R19, R17 ;  /* 0x00000013060c7224 */ /* 0x000fe200078e0211 */
[----:B------:R-:W-:Y:S01]  /*4820*/  IABS R2, R14 ;  /* 0x0000000e00027213 */ /* 0x000fe20000000000 */
[----:B------:R-:W-:Y:S01]  /*4830*/  IMAD.HI.U32 R20, R24, R5, RZ ;  /* 0x0000000518147227 */ /* 0x000fe200078e00ff */
[----:B0-----:R-:W-:-:S03]  /*4840*/  IABS R18, R11 ;  /* 0x0000000b00127213 */ /* 0x001fc60000000000 */
[--C-:B------:R-:W-:Y:S01]  /*4850*/  @!P0 IMAD.IADD R13, R13, 0x1, -R6.reuse ;  /* 0x000000010d0d8824 */ /* 0x100fe200078e0a06 */
[----:B------:R-:W-:Y:S01]  /*4860*/  ISETP.GT.U32.AND P0, PT, R6, R0, PT ;  /* 0x000000000600720c */ /* 0x000fe20003f04070 */
[----:B------:R-:W-:Y:S01]  /*4870*/  @!P6 IMAD.IADD R4, R4, 0x1, -R6 ;  /* 0x000000010404e824 */ /* 0x000fe200078e0a06 */
[----:B------:R-:W-:Y:S01]  /*4880*/  ISETP.GT.U32.AND P6, PT, R6, R12, PT ;  /* 0x0000000c0600720c */ /* 0x000fe20003fc4070 */
[----:B------:R-:W-:-:S04]  /*4890*/  IMAD.HI.U32 R17, R24, R18, RZ ;  /* 0x0000001218117227 */ /* 0x000fc800078e00ff */
[----:B------:R-:W-:-:S04]  /*48a0*/  IMAD.HI.U32 R19, R24, R2, RZ ;  /* 0x0000000218137227 */ /* 0x000fc800078e00ff */
[----:B------:R-:W-:Y:S02]  /*48b0*/  IMAD.MOV R17, RZ, RZ, -R17 ;  /* 0x000000ffff117224 */ /* 0x000fe400078e0a11 */
[----:B------:R-:W-:Y:S01]  /*48c0*/  @!P0 IMAD.IADD R0, R0, 0x1, -R6 ;  /* 0x0000000100008824 */ /* 0x000fe200078e0a06 */
[----:B------:R-:W-:Y:S01]  /*48d0*/  ISETP.GE.AND P0, PT, R7, RZ, PT ;  /* 0x000000ff0700720c */ /* 0x000fe20003f06270 */
[----:B------:R-:W-:Y:S01]  /*48e0*/  IMAD.MOV R20, RZ, RZ, -R20 ;  /* 0x000000ffff147224 */ /* 0x000fe200078e0a14 */
[----:B------:R-:W-:Y:S01]  /*48f0*/  IADD3 R7, R28, 0xac, RZ ;  /* 0x000000ac1c077810 */ /* 0x000fe20007ffe0ff */
[----:B------:R-:W-:Y:S02]  /*4900*/  IMAD.MOV R19, RZ, RZ, -R19 ;  /* 0x000000ffff137224 */ /* 0x000fe400078e0a13 */
[----:B------:R-:W-:Y:S01]  /*4910*/  IMAD R17, R6, R17, R18 ;  /* 0x0000001106117224 */ /* 0x000fe200078e0212 */
[----:B------:R-:W-:Y:S01]  /*4920*/  IADD3 R18, R28, 0xab, RZ ;  /* 0x000000ab1c127810 */ /* 0x000fe20007ffe0ff */
[----:B------:R-:W-:Y:S01]  /*4930*/  @!P6 IMAD.IADD R12, R12, 0x1, -R6 ;  /* 0x000000010c0ce824 */ /* 0x000fe200078e0a06 */
[C---:B------:R-:W-:Y:S01]  /*4940*/  ISETP.GT.U32.AND P6, PT, R6.reuse, R0, PT ;  /* 0x000000000600720c */ /* 0x040fe20003fc4070 */
[----:B------:R-:W-:-:S02]  /*4950*/  IMAD R5, R6, R20, R5 ;  /* 0x0000001406057224 */ /* 0x000fc400078e0205 */
[C---:B------:R-:W-:Y:S01]  /*4960*/  IMAD R2, R6.reuse, R19, R2 ;  /* 0x0000001306027224 */ /* 0x040fe200078e0202 */
[----:B------:R-:W-:Y:S01]  /*4970*/  IABS R19, R7 ;  /* 0x0000000700137213 */ /* 0x000fe20000000000 */
[----:B------:R-:W-:Y:S02]  /*4980*/  IMAD.MOV.U32 R21, RZ, RZ, R13 ;  /* 0x000000ffff157224 */ /* 0x000fe400078e000d */
[----:B------:R-:W-:Y:S01]  /*4990*/  @!P4 IMAD.MOV R15, RZ, RZ, -R15 ;  /* 0x000000ffff0fc224 */ /* 0x000fe200078e0a0f */
[C---:B------:R-:W-:Y:S01]  /*49a0*/  ISETP.GT.U32.AND P4, PT, R6.reuse, R17, PT ;  /* 0x000000110600720c */ /* 0x040fe20003f84070 */
[----:B------:R-:W-:Y:S01]  /*49b0*/  @!P3 IMAD.MOV R21, RZ, RZ, -R21 ;  /* 0x000000ffff15b224 */ /* 0x000fe200078e0a15 */
[C---:B------:R-:W-:Y:S01]  /*49c0*/  ISETP.GT.U32.AND P3, PT, R6.reuse, R12, PT ;  /* 0x0000000c0600720c */ /* 0x040fe20003f64070 */
[----:B------:R-:W-:Y:S01]  /*49d0*/  @!P1 IMAD.MOV R3, RZ, RZ, -R3 ;  /* 0x000000ffff039224 */ /* 0x000fe200078e0a03 */
[----:B------:R-:W-:Y:S01]  /*49e0*/  ISETP.GT.U32.AND P1, PT, R6, R5, PT ;  /* 0x000000050600720c */ /* 0x000fe20003f24070 */
[----:B------:R-:W-:Y:S01]  /*49f0*/  IMAD.MOV.U32 R13, RZ, RZ, R19 ;  /* 0x000000ffff0d7224 */ /* 0x000fe200078e0013 */
[----:B------:R0:W-:Y:S01]  /*4a00*/  STL [R1+0x2b0], R15 ;  /* 0x0002b00f01007387 */ /* 0x0001e20000100800 */
[----:B------:R-:W-:-:S02]  /*4a10*/  IMAD.MOV.U32 R19, RZ, RZ, R4 ;  /* 0x000000ffff137224 */ /* 0x000fc400078e0004 */
[----:B------:R-:W-:Y:S01]  /*4a20*/  IMAD.HI.U32 R4, R24, R13, RZ ;  /* 0x0000000d18047227 */ /* 0x000fe200078e00ff */
[----:B------:R-:W-:Y:S03]  /*4a30*/  STL [R1+0x2ac], R21 ;  /* 0x0002ac1501007387 */ /* 0x000fe60000100800 */
[----:B------:R-:W-:Y:S01]  /*4a40*/  @!P6 IMAD.IADD R0, R0, 0x1, -R6 ;  /* 0x000000010000e824 */ /* 0x000fe200078e0a06 */
[----:B------:R-:W-:Y:S01]  /*4a50*/  ISETP.GT.U32.AND P6, PT, R6, R2, PT ;  /* 0x000000020600720c */ /* 0x000fe20003fc4070 */
[----:B------:R-:W-:Y:S01]  /*4a60*/  IMAD.MOV R4, RZ, RZ, -R4 ;  /* 0x000000ffff047224 */ /* 0x000fe200078e0a04 */
[----:B0-----:R-:W-:Y:S01]  /*4a70*/  IABS R15, R18 ;  /* 0x00000012000f7213 */ /* 0x001fe20000000000 */
[--C-:B------:R-:W-:Y:S01]  /*4a80*/  @!P4 IMAD.IADD R17, R17, 0x1, -R6.reuse ;  /* 0x000000011111c824 */ /* 0x100fe200078e0a06 */
[----:B------:R0:W-:Y:S01]  /*4a90*/  STL [R1+0x2a8], R3 ;  /* 0x0002a80301007387 */ /* 0x0001e20000100800 */
[----:B------:R-:W-:Y:S01]  /*4aa0*/  @!P5 IMAD.MOV R19, RZ, RZ, -R19 ;  /* 0x000000ffff13d224 */ /* 0x000fe200078e0a13 */
[----:B------:R-:W-:Y:S01]  /*4ab0*/  ISETP.GE.AND P5, PT, R11, RZ, PT ;  /* 0x000000ff0b00720c */ /* 0x000fe20003fa6270 */
[--C-:B------:R-:W-:Y:S01]  /*4ac0*/  @!P3 IMAD.IADD R12, R12, 0x1, -R6.reuse ;  /* 0x000000010c0cb824 */ /* 0x100fe200078e0a06 */
[----:B------:R-:W-:Y:S01]  /*4ad0*/  ISETP.GE.AND P4, PT, R14, RZ, PT ;  /* 0x000000ff0e00720c */ /* 0x000fe20003f86270 */
[C---:B------:R-:W-:Y:S01]  /*4ae0*/  IMAD R11, R6.reuse, R4, R13 ;  /* 0x00000004060b7224 */ /* 0x040fe200078e020d */
[----:B------:R1:W-:Y:S01]  /*4af0*/  STL [R1+0x2a4], R19 ;  /* 0x0002a41301007387 */ /* 0x0003e20000100800 */
[----:B------:R-:W-:Y:S01]  /*4b00*/  @!P1 IMAD.IADD R5, R5, 0x1, -R6 ;  /* 0x0000000105059824 */ /* 0x000fe200078e0a06 */
[C---:B------:R-:W-:Y:S01]  /*4b10*/  ISETP.GT.U32.AND P1, PT, R6.reuse, R17, PT ;  /* 0x000000110600720c */ /* 0x040fe20003f24070 */
[----:B------:R-:W-:Y:S01]  /*4b20*/  @!P0 IMAD.MOV R12, RZ, RZ, -R12 ;  /* 0x000000ffff0c8224 */ /* 0x000fe200078e0a0c */
[----:B------:R-:W-:Y:S01]  /*4b30*/  ISETP.GT.U32.AND P0, PT, R6, R11, PT ;  /* 0x0000000b0600720c */ /* 0x000fe20003f04070 */
[----:B0-----:R-:W-:Y:S01]  /*4b40*/  IMAD.MOV.U32 R3, RZ, RZ, R15 ;  /* 0x000000ffff037224 */ /* 0x001fe200078e000f */
[----:B------:R-:W-:Y:S01]  /*4b50*/  IADD3 R13, R28, 0xaa, RZ ;  /* 0x000000aa1c0d7810 */ /* 0x000fe20007ffe0ff */
[----:B------:R-:W-:Y:S01]  /*4b60*/  @!P6 IMAD.IADD R2, R2, 0x1, -R6 ;  /* 0x000000010202e824 */ /* 0x000fe200078e0a06 */
[----:B------:R-:W-:Y:S01]  /*4b70*/  ISETP.GT.U32.AND P6, PT, R6, R5, PT ;  /* 0x000000050600720c */ /* 0x000fe20003fc4070 */
[----:B------:R-:W-:Y:S01]  /*4b80*/  IMAD.HI.U32 R14, R24, R3, RZ ;  /* 0x00000003180e7227 */ /* 0x000fe200078e00ff */
[----:B------:R-:W-:-:S02]  /*4b90*/  IABS R4, R13 ;  /* 0x0000000d00047213 */ /* 0x000fc40000000000 */
[----:B------:R-:W-:Y:S01]  /*4ba0*/  ISETP.GE.AND P3, PT, R16, RZ, PT ;  /* 0x000000ff1000720c */ /* 0x000fe20003f66270 */
[----:B-1----:R-:W-:Y:S02]  /*4bb0*/  IMAD.MOV.U32 R19, RZ, RZ, R0 ;  /* 0x000000ffff137224 */ /* 0x002fe400078e0000 */
[----:B------:R-:W-:Y:S02]  /*4bc0*/  IMAD.MOV R14, RZ, RZ, -R14 ;  /* 0x000000ffff0e7224 */ /* 0x000fe400078e0a0e */
[----:B------:R-:W-:Y:S01]  /*4bd0*/  @!P2 IMAD.MOV R19, RZ, RZ, -R19 ;  /* 0x000000ffff13a224 */ /* 0x000fe200078e0a13 */
[C---:B------:R-:W-:Y:S01]  /*4be0*/  ISETP.GT.U32.AND P2, PT, R6.reuse, R2, PT ;  /* 0x000000020600720c */ /* 0x040fe20003f44070 */
[----:B------:R-:W-:Y:S01]  /*4bf0*/  IMAD R0, R6, R14, R3 ;  /* 0x0000000e06007224 */ /* 0x000fe200078e0203 */
[----:B------:R-:W-:Y:S01]  /*4c00*/  IADD3 R3, R28, 0xa9, RZ ;  /* 0x000000a91c037810 */ /* 0x000fe20007ffe0ff */
[--C-:B------:R-:W-:Y:S01]  /*4c10*/  @!P1 IMAD.IADD R17, R17, 0x1, -R6.reuse ;  /* 0x0000000111119824 */ /* 0x100fe200078e0a06 */
[----:B------:R0:W-:Y:S01]  /*4c20*/  STL [R1+0x2a0], R19 ;  /* 0x0002a01301007387 */ /* 0x0001e20000100800 */
[----:B------:R-:W-:Y:S01]  /*4c30*/  @!P0 IMAD.IADD R11, R11, 0x1, -R6 ;  /* 0x000000010b0b8824 */ /* 0x000fe200078e0a06 */
[----:B------:R-:W-:Y:S01]  /*4c40*/  ISETP.GE.AND P1, PT, R7, RZ, PT ;  /* 0x000000ff0700720c */ /* 0x000fe20003f26270 */
[----:B------:R-:W-:Y:S01]  /*4c50*/  IMAD.MOV.U32 R7, RZ, RZ, R4 ;  /* 0x000000ffff077224 */ /* 0x000fe200078e0004 */
[----:B------:R1:W-:Y:S01]  /*4c60*/  STL [R1+0x29c], R12 ;  /* 0x00029c0c01007387 */ /* 0x0003e20000100800 */
[----:B------:R-:W-:Y:S01]  /*4c70*/  @!P6 IMAD.IADD R5, R5, 0x1, -R6 ;  /* 0x000000010505e824 */ /* 0x000fe200078e0a06 */
[----:B------:R-:W-:Y:S01]  /*4c80*/  ISETP.GT.U32.AND P6, PT, R6, R0, PT ;  /* 0x000000000600720c */ /* 0x000fe20003fc4070 */
[----:B------:R-:W-:Y:S01]  /*4c90*/  IMAD.HI.U32 R16, R24, R7, RZ ;  /* 0x0000000718107227 */ /* 0x000fe200078e00ff */
[----:B------:R-:W-:-:S03]  /*4ca0*/  ISETP.GE.AND P0, PT, R13, RZ, PT ;  /* 0x000000ff0d00720c */ /* 0x000fc60003f06270 */
[----:B0-----:R-:W-:Y:S01]  /*4cb0*/  IMAD.MOV.U32 R19, RZ, RZ, R17 ;  /* 0x000000ffff137224 */ /* 0x001fe200078e0011 */
[----:B------:R-:W-:Y:S01]  /*4cc0*/  IADD3 R17, R28, 0xa2, RZ ;  /* 0x000000a21c117810 */ /* 0x000fe20007ffe0ff */
[----:B------:R-:W-:Y:S01]  /*4cd0*/  @!P2 IMAD.IADD R2, R2, 0x1, -R6 ;  /* 0x000000010202a824 */ /* 0x000fe200078e0a06 */
[----:B-1----:R-:W-:Y:S01]  /*4ce0*/  IABS R12, R3 ;  /* 0x00000003000c7213 */ /* 0x002fe20000000000 */
[----:B------:R-:W-:Y:S01]  /*4cf0*/  @!P5 IMAD.MOV R19, RZ, RZ, -R19 ;  /* 0x000000ffff13d224 */ /* 0x000fe200078e0a13 */
[----:B------:R-:W-:Y:S01]  /*4d00*/  ISETP.GT.U32.AND P5, PT, R6, R11, PT ;  /* 0x0000000b0600720c */ /* 0x000fe20003fa4070 */
[----:B------:R-:W-:Y:S01]  /*4d10*/  IMAD.MOV R16, RZ, RZ, -R16 ;  /* 0x000000ffff107224 */ /* 0x000fe200078e0a10 */
[----:B------:R-:W-:Y:S01]  /*4d20*/  ISETP.GE.AND P2, PT, R18, RZ, PT ;  /* 0x000000ff1200720c */ /* 0x000fe20003f46270 */
[----:B------:R-:W-:Y:S01]  /*4d30*/  IMAD.MOV.U32 R4, RZ, RZ, R12 ;  /* 0x000000ffff047224 */ /* 0x000fe200078e000c */
[----:B------:R-:W-:Y:S01]  /*4d40*/  IADD3 R12, R28, 0xa8, RZ ;  /* 0x000000a81c0c7810 */ /* 0x000fe20007ffe0ff */
[----:B------:R-:W-:Y:S01]  /*4d50*/  @!P6 IMAD.IADD R0, R0, 0x1, -R6 ;  /* 0x000000010000e824 */ /* 0x000fe200078e0a06 */
[----:B------:R-:W-:Y:S01]  /*4d60*/  STL [R1+0x298], R19 ;  /* 0x0002981301007387 */ /* 0x000fe20000100800 */
[----:B------:R-:W-:Y:S01]  /*4d70*/  IMAD.HI.U32 R15, R24, R4, RZ ;  /* 0x00000004180f7227 */ /* 0x000fe200078e00ff */
[----:B------:R-:W-:-:S02]  /*4d80*/  IABS R14, R12 ;  /* 0x0000000c000e7213 */ /* 0x000fc40000000000 */
[----:B------:R-:W-:Y:S01]  /*4d90*/  ISETP.GT.U32.AND P6, PT, R6, R0, PT ;  /* 0x000000000600720c */ /* 0x000fe20003fc4070 */
[----:B------:R-:W-:Y:S02]  /*4da0*/  IMAD.MOV R13, RZ, RZ, -R15 ;  /* 0x000000ffff0d7224 */ /* 0x000fe400078e0a0f */
[----:B------:R-:W-:Y:S02]  /*4db0*/  IMAD.MOV.U32 R15, RZ, RZ, R2 ;  /* 0x000000ffff0f7224 */ /* 0x000fe400078e0002 */
[----:B------:R-:W-:-:S04]  /*4dc0*/  IMAD.HI.U32 R2, R24, R14, RZ ;  /* 0x0000000e18027227 */ /* 0x000fc800078e00ff */
[----:B------:R-:W-:Y:S01]  /*4dd0*/  @!P4 IMAD.MOV R15, RZ, RZ, -R15 ;  /* 0x000000ffff0fc224 */ /* 0x000fe200078e0a0f */
[----:B------:R-:W-:Y:S01]  /*4de0*/  ISETP.GE.AND P4, PT, R3, RZ, PT ;  /* 0x000000ff0300720c */ /* 0x000fe20003f86270 */
[----:B------:R-:W-:Y:S02]  /*4df0*/  IMAD.MOV R3, RZ, RZ, -R2 ;  /* 0x000000ffff037224 */ /* 0x000fe400078e0a02 */
[----:B------:R-:W-:Y:S02]  /*4e00*/  @!P5 IMAD.IADD R11, R11, 0x1, -R6 ;  /* 0x000000010b0bd824 */ /* 0x000fe400078e0a06 */
[C---:B------:R-:W-:Y:S02]  /*4e10*/  IMAD R7, R6.reuse, R16, R7 ;  /* 0x0000001006077224 */ /* 0x040fe400078e0207 */
[----:B------:R-:W-:Y:S02]  /*4e20*/  IMAD R3, R6, R3, R14 ;  /* 0x0000000306037224 */ /* 0x000fe400078e020e */
[----:B------:R-:W-:-:S02]  /*4e30*/  IMAD.MOV.U32 R16, RZ, RZ, R11 ;  /* 0x000000ffff107224 */ /* 0x000fc400078e000b */
[----:B------:R-:W-:Y:S01]  /*4e40*/  @!P3 IMAD.MOV R5, RZ, RZ, -R5 ;  /* 0x000000ffff05b224 */ /* 0x000fe200078e0a05 */
[C---:B------:R-:W-:Y:S01]  /*4e50*/  ISETP.GT.U32.AND P3, PT, R6.reuse, R7, PT ;  /* 0x000000070600720c */ /* 0x040fe20003f64070 */
[----:B------:R-:W-:Y:S01]  /*4e60*/  @!P1 IMAD.MOV R16, RZ, RZ, -R16 ;  /* 0x000000ffff109224 */ /* 0x000fe200078e0a10 */
[C---:B------:R-:W-:Y:S01]  /*4e70*/  ISETP.GT.U32.AND P1, PT, R6.reuse, R3, PT ;  /* 0x000000030600720c */ /* 0x040fe20003f24070 */
[----:B------:R-:W-:Y:S01]  /*4e80*/  IMAD R4, R6, R13, R4 ;  /* 0x0000000d06047224 */ /* 0x000fe200078e0204 */
[----:B------:R-:W-:Y:S01]  /*4e90*/  IADD3 R13, R28, 0xa7, RZ ;  /* 0x000000a71c0d7810 */ /* 0x000fe20007ffe0ff */
[--C-:B------:R-:W-:Y:S01]  /*4ea0*/  @!P6 IMAD.IADD R0, R0, 0x1, -R6.reuse ;  /* 0x000000010000e824 */ /* 0x100fe200078e0a06 */
[----:B------:R-:W-:Y:S01]  /*4eb0*/  ISETP.GE.AND P6, PT, R12, RZ, PT ;  /* 0x000000ff0c00720c */ /* 0x000fe20003fc6270 */
[----:B------:R0:W-:Y:S01]  /*4ec0*/  STL [R1+0x27c], R5 ;  /* 0x00027c0501007387 */ /* 0x0001e20000100800 */
[----:B------:R-:W-:Y:S02]  /*4ed0*/  ISETP.GT.U32.AND P5, PT, R6, R4, PT ;  /* 0x000000040600720c */ /* 0x000fe40003fa4070 */
[C---:B------:R-:W-:Y:S01]  /*4ee0*/  IADD3 R12, R28.reuse, 0xa6, RZ ;  /* 0x000000a61c0c7810 */ /* 0x040fe20007ffe0ff */
[----:B------:R1:W-:Y:S01]  /*4ef0*/  STL [R1+0x280], R15 ;  /* 0x0002800f01007387 */ /* 0x0003e20000100800 */
[----:B------:R-:W-:Y:S01]  /*4f00*/  IABS R20, R13 ;  /* 0x0000000d00147213 */ /* 0x000fe20000000000 */
[--C-:B------:R-:W-:Y:S01]  /*4f10*/  @!P3 IMAD.IADD R7, R7, 0x1, -R6.reuse ;  /* 0x000000010707b824 */ /* 0x100fe200078e0a06 */
[----:B------:R-:W-:Y:S01]  /*4f20*/  IABS R21, R12 ;  /* 0x0000000c00157213 */ /* 0x000fe20000000000 */
[----:B------:R-:W-:Y:S01]  /*4f30*/  @!P1 IMAD.IADD R3, R3, 0x1, -R6 ;  /* 0x0000000103039824 */ /* 0x000fe200078e0a06 */
[----:B------:R-:W-:Y:S01]  /*4f40*/  STL [R1+0x284], R16 ;  /* 0x0002841001007387 */ /* 0x000fe20000100800 */
[----:B0-----:R-:W-:-:S02]  /*4f50*/  IADD3 R5, R28, 0xa5, RZ ;  /* 0x000000a51c057810 */ /* 0x001fc40007ffe0ff */
[----:B------:R-:W-:Y:S01]  /*4f60*/  ISETP.GT.U32.AND P3, PT, R6, R7, PT ;  /* 0x000000070600720c */ /* 0x000fe20003f64070 */
[----:B------:R-:W-:Y:S01]  /*4f70*/  IMAD.HI.U32 R11, R24, R21, RZ ;  /* 0x00000015180b7227 */ /* 0x000fe200078e00ff */
[----:B------:R-:W-:Y:S02]  /*4f80*/  ISETP.GT.U32.AND P1, PT, R6, R3, PT ;  /* 0x000000030600720c */ /* 0x000fe40003f24070 */
[----:B------:R-:W-:Y:S01]  /*4f90*/  IABS R2, R5 ;  /* 0x0000000500027213 */ /* 0x000fe20000000000 */
[----:B------:R-:W-:Y:S02]  /*4fa0*/  @!P5 IMAD.IADD R4, R4, 0x1, -R6 ;  /* 0x000000010404d824 */ /* 0x000fe400078e0a06 */
[----:B-1----:R-:W-:Y:S02]  /*4fb0*/  IMAD.MOV.U32 R15, RZ, RZ, R0 ;  /* 0x000000ffff0f7224 */ /* 0x002fe400078e0000 */
[----:B------:R-:W-:Y:S01]  /*4fc0*/  IMAD.MOV R11, RZ, RZ, -R11 ;  /* 0x000000ffff0b7224 */ /* 0x000fe200078e0a0b */
[C---:B------:R-:W-:Y:S01]  /*4fd0*/  ISETP.GT.U32.AND P5, PT, R6.reuse, R4, PT ;  /* 0x000000040600720c */ /* 0x040fe20003fa4070 */
[----:B------:R-:W-:Y:S01]  /*4fe0*/  @!P2 IMAD.MOV R15, RZ, RZ, -R15 ;  /* 0x000000ffff0fa224 */ /* 0x000fe200078e0a0f */
[----:B------:R-:W-:Y:S01]  /*4ff0*/  ISETP.GE.AND P2, PT, R13, RZ, PT ;  /* 0x000000ff0d00720c */ /* 0x000fe20003f46270 */
[----:B------:R-:W-:-:S02]  /*5000*/  IMAD R21, R6, R11, R21 ;  /* 0x0000000b06157224 */ /* 0x000fc400078e0215 */
[----:B------:R-:W-:Y:S01]  /*5010*/  IMAD.HI.U32 R13, R24, R20, RZ ;  /* 0x00000014180d7227 */ /* 0x000fe200078e00ff */
[----:B------:R0:W-:Y:S03]  /*5020*/  STL [R1+0x28c], R15 ;  /* 0x00028c0f01007387 */ /* 0x0001e60000100800 */
[--C-:B------:R-:W-:Y:S01]  /*5030*/  @!P3 IMAD.IADD R7, R7, 0x1, -R6.reuse ;  /* 0x000000010707b824 */ /* 0x100fe200078e0a06 */
[----:B------:R-:W-:Y:S01]  /*5040*/  ISETP.GE.AND P3, PT, R12, RZ, PT ;  /* 0x000000ff0c00720c */ /* 0x000fe20003f66270 */
[--C-:B------:R-:W-:Y:S01]  /*5050*/  @!P1 IMAD.IADD R3, R3, 0x1, -R6.reuse ;  /* 0x0000000103039824 */ /* 0x100fe200078e0a06 */
[----:B------:R-:W-:Y:S01]  /*5060*/  ISETP.GT.U32.AND P1, PT, R6, R21, PT ;  /* 0x000000150600720c */ /* 0x000fe20003f24070 */
[----:B------:R-:W-:Y:S01]  /*5070*/  IMAD.MOV R12, RZ, RZ, -R13 ;  /* 0x000000ffff0c7224 */ /* 0x000fe200078e0a0d */
[----:B------:R-:W-:Y:S01]  /*5080*/  IADD3 R13, R28, 0xa1, RZ ;  /* 0x000000a11c0d7810 */ /* 0x000fe20007ffe0ff */
[----:B------:R-:W-:Y:S01]  /*5090*/  @!P5 IMAD.IADD R4, R4, 0x1, -R6 ;  /* 0x000000010404d824 */ /* 0x000fe200078e0a06 */
[----:B0-----:R-:W-:Y:S01]  /*50a0*/  IADD3 R15, R28, 0xa4, RZ ;  /* 0x000000a41c0f7810 */ /* 0x001fe20007ffe0ff */
[----:B------:R-:W-:Y:S01]  /*50b0*/  IMAD R20, R6, R12, R20 ;  /* 0x0000000c06147224 */ /* 0x000fe200078e0214 */
[----:B------:R-:W-:Y:S01]  /*50c0*/  ISETP.GE.AND P5, PT, R5, RZ, PT ;  /* 0x000000ff0500720c */ /* 0x000fe20003fa6270 */
[----:B------:R-:W-:Y:S01]  /*50d0*/  IMAD.MOV.U32 R16, RZ, RZ, R7 ;  /* 0x000000ffff107224 */ /* 0x000fe200078e0007 */
[----:B------:R-:W-:Y:S01]  /*50e0*/  IADD3 R5, R28, 0xa3, RZ ;  /* 0x000000a31c057810 */ /* 0x000fe20007ffe0ff */
[----:B------:R-:W-:Y:S01]  /*50f0*/  IMAD.HI.U32 R0, R24, R2, RZ ;  /* 0x0000000218007227 */ /* 0x000fe200078e00ff */
[----:B------:R-:W-:-:S02]  /*5100*/  IABS R7, R17 ;  /* 0x0000001100077213 */ /* 0x000fc40000000000 */
[----:B------:R-:W-:Y:S01]  /*5110*/  IABS R12, R5 ;  /* 0x00000005000c7213 */ /* 0x000fe20000000000 */
[----:B------:R-:W-:Y:S02]  /*5120*/  IMAD.MOV.U32 R14, RZ, RZ, R4 ;  /* 0x000000ffff0e7224 */ /* 0x000fe400078e0004 */
[----:B------:R-:W-:Y:S01]  /*5130*/  @!P0 IMAD.MOV R16, RZ, RZ, -R16 ;  /* 0x000000ffff108224 */ /* 0x000fe200078e0a10 */
[C---:B------:R-:W-:Y:S01]  /*5140*/  ISETP.GT.U32.AND P0, PT, R6.reuse, R20, PT ;  /* 0x000000140600720c */ /* 0x040fe20003f04070 */
[----:B------:R-:W-:Y:S02]  /*5150*/  IMAD.MOV R0, RZ, RZ, -R0 ;  /* 0x000000ffff007224 */ /* 0x000fe400078e0a00 */
[----:B------:R-:W-:Y:S01]  /*5160*/  @!P4 IMAD.MOV R14, RZ, RZ, -R14 ;  /* 0x000000ffff0ec224 */ /* 0x000fe200078e0a0e */
[----:B------:R-:W-:Y:S01]  /*5170*/  ISETP.GE.AND P4, PT, R15, RZ, PT ;  /* 0x000000ff0f00720c */ /* 0x000fe20003f86270 */
[----:B------:R-:W-:Y:S01]  /*5180*/  @!P1 IMAD.IADD R21, R21, 0x1, -R6 ;  /* 0x0000000115159824 */ /* 0x000fe200078e0a06 */
[----:B------:R-:W-:Y:S01]  /*5190*/  IABS R15, R15 ;  /* 0x0000000f000f7213 */ /* 0x000fe20000000000 */
[C---:B------:R-:W-:Y:S01]  /*51a0*/  IMAD R0, R6.reuse, R0, R2 ;  /* 0x0000000006007224 */ /* 0x040fe200078e0202 */
[----:B------:R0:W-:Y:S01]  /*51b0*/  STL [R1+0x290], R16 ;  /* 0x0002901001007387 */ /* 0x0001e20000100800 */
[----:B------:R-:W-:Y:S01]  /*51c0*/  IMAD.MOV.U32 R18, RZ, RZ, R3 ;  /* 0x000000ffff127224 */ /* 0x000fe200078e0003 */
[----:B------:R-:W-:Y:S01]  /*51d0*/  ISETP.GT.U32.AND P1, PT, R6, R21, PT ;  /* 0x000000150600720c */ /* 0x000fe20003f24070 */
[----:B------:R-:W-:Y:S01]  /*51e0*/  IMAD.HI.U32 R11, R24, R15, RZ ;  /* 0x0000000f180b7227 */ /* 0x000fe200078e00ff */
[----:B------:R1:W-:Y:S03]  /*51f0*/  STL [R1+0x294], R14 ;  /* 0x0002940e01007387 */ /* 0x0003e60000100800 */
[----:B------:R-:W-:Y:S01]  /*5200*/  @!P6 IMAD.MOV R18, RZ, RZ, -R18 ;  /* 0x000000ffff12e224 */ /* 0x000fe200078e0a12 */
[----:B------:R-:W-:Y:S01]  /*5210*/  ISETP.GT.U32.AND P6, PT, R6, R0, PT ;  /* 0x000000000600720c */ /* 0x000fe20003fc4070 */
[----:B------:R-:W-:Y:S01]  /*5220*/  IMAD.HI.U32 R4, R24, R12, RZ ;  /* 0x0000000c18047227 */ /* 0x000fe200078e00ff */
[----:B0-----:R-:W-:-:S02]  /*5230*/  IABS R16, R13 ;  /* 0x0000000d00107213 */ /* 0x001fc40000000000 */
[----:B------:R0:W-:Y:S01]  /*5240*/  STL [R1+0x288], R18 ;  /* 0x0002881201007387 */ /* 0x0001e20000100800 */
[----:B------:R-:W-:Y:S02]  /*5250*/  @!P0 IMAD.IADD R20, R20, 0x1, -R6 ;  /* 0x0000000114148824 */ /* 0x000fe400078e0a06 */
[----:B------:R-:W-:Y:S02]  /*5260*/  IMAD.MOV R11, RZ, RZ, -R11 ;  /* 0x000000ffff0b7224 */ /* 0x000fe400078e0a0b */
[----:B------:R-:W-:Y:S01]  /*5270*/  IMAD.MOV R4, RZ, RZ, -R4 ;  /* 0x000000ffff047224 */ /* 0x000fe200078e0a04 */
[C---:B------:R-:W-:Y:S01]  /*5280*/  ISETP.GT.U32.AND P0, PT, R6.reuse, R20, PT ;  /* 0x000000140600720c */ /* 0x040fe20003f04070 */
[----:B------:R-:W-:Y:S01]  /*5290*/  IMAD R15, R6, R11, R15 ;  /* 0x0000000b060f7224 */ /* 0x000fe200078e020f */
[----:B------:R-:W-:Y:S01]  /*52a0*/  IADD3 R11, R28, 0x9d, RZ ;  /* 0x0000009d1c0b7810 */ /* 0x000fe20007ffe0ff */
[C---:B------:R-:W-:Y:S02]  /*52b0*/  IMAD R12, R6.reuse, R4, R12 ;  /* 0x00000004060c7224 */ /* 0x040fe400078e020c */
[----:B------:R-:W-:Y:S01]  /*52c0*/  @!P1 IMAD.IADD R21, R21, 0x1, -R6 ;  /* 0x0000000115159824 */ /* 0x000fe200078e0a06 */
[----:B------:R-:W-:Y:S01]  /*52d0*/  ISETP.GT.U32.AND P1, PT, R6, R15, PT ;  /* 0x0000000f0600720c */ /* 0x000fe20003f24070 */
[----:B-1----:R-:W-:Y:S01]  /*52e0*/  IMAD.HI.U32 R14, R24, R7, RZ ;  /* 0x00000007180e7227 */ /* 0x002fe200078e00ff */
[----:B------:R-:W-:-:S03]  /*52f0*/  IABS R4, R11 ;  /* 0x0000000b00047213 */ /* 0x000fc60000000000 */
[----:B------:R-:W-:Y:S01]  /*5300*/  @!P6 IMAD.IADD R0, R0, 0x1, -R6 ;  /* 0x000000010000e824 */ /* 0x000fe200078e0a06 */
[----:B------:R-:W-:Y:S01]  /*5310*/  ISETP.GT.U32.AND P6, PT, R6, R12, PT ;  /* 0x0000000c0600720c */ /* 0x000fe20003fc4070 */
[----:B------:R-:W-:-:S04]  /*5320*/  IMAD.HI.U32 R2, R24, R16, RZ ;  /* 0x0000001018027227 */ /* 0x000fc800078e00ff */
[----:B------:R-:W-:Y:S01]  /*5330*/  IMAD.MOV R3, RZ, RZ, -R14 ;  /* 0x000000ffff037224 */ /* 0x000fe200078e0a0e */
[----:B------:R-:W-:Y:S01]  /*5340*/  IADD3 R14, R28, 0x9f, RZ ;  /* 0x0000009f1c0e7810 */ /* 0x000fe20007ffe0ff */
[----:B------:R-:W-:Y:S02]  /*5350*/  IMAD.MOV R2, RZ, RZ, -R2 ;  /* 0x000000ffff027224 */ /* 0x000fe400078e0a02 */
[----:B------:R-:W-:Y:S01]  /*5360*/  @!P0 IMAD.IADD R20, R20, 0x1, -R6 ;  /* 0x0000000114148824 */ /* 0x000fe200078e0a06 */
[----:B0-----:R-:W-:Y:S01]  /*5370*/  IABS R18, R14 ;  /* 0x0000000e00127213 */ /* 0x001fe20000000000 */
[----:B------:R-:W-:Y:S01]  /*5380*/  IMAD R7, R6, R3, R7 ;  /* 0x0000000306077224 */ /* 0x000fe200078e0207 */
[----:B------:R-:W-:Y:S01]  /*5390*/  IADD3 R3, R28, 0xa0, RZ ;  /* 0x000000a01c037810 */ /* 0x000fe20007ffe0ff */
[C---:B------:R-:W-:Y:S01]  /*53a0*/  IMAD R16, R6.reuse, R2, R16 ;  /* 0x0000000206107224 */ /* 0x040fe200078e0210 */
[----:B------:R-:W-:Y:S01]  /*53b0*/  ISETP.GE.AND P0, PT, R5, RZ, PT ;  /* 0x000000ff0500720c */ /* 0x000fe20003f06270 */
[----:B------:R-:W-:Y:S01]  /*53c0*/  @!P1 IMAD.IADD R15, R15, 0x1, -R6 ;  /* 0x000000010f0f9824 */ /* 0x000fe200078e0a06 */
[----:B------:R-:W-:Y:S01]  /*53d0*/  IABS R2, R3 ;  /* 0x0000000300027213 */ /* 0x000fe20000000000 */
[----:B------:R-:W-:Y:S01]  /*53e0*/  IMAD.MOV.U32 R25, RZ, RZ, R20 ;  /* 0x000000ffff197224 */ /* 0x000fe200078e0014 */
[----:B------:R-:W-:Y:S01]  /*53f0*/  ISETP.GT.U32.AND P1, PT, R6, R0, PT ;  /* 0x000000000600720c */ /* 0x000fe20003f24070 */
[----:B------:R-:W-:Y:S01]  /*5400*/  @!P6 IMAD.IADD R12, R12, 0x1, -R6 ;  /* 0x000000010c0ce824 */ /* 0x000fe200078e0a06 */
[----:B------:R-:W-:Y:S01]  /*5410*/  IADD3 R5, R28, 0x9e, RZ ;  /* 0x0000009e1c057810 */ /* 0x000fe20007ffe0ff */
[----:B------:R-:W-:Y:S01]  /*5420*/  @!P2 IMAD.MOV R25, RZ, RZ, -R25 ;  /* 0x000000ffff19a224 */ /* 0x000fe200078e0a19 */
[----:B------:R-:W-:Y:S01]  /*5430*/  ISETP.GT.U32.AND P2, PT, R6, R15, PT ;  /* 0x0000000f0600720c */ /* 0x000fe20003f44070 */
[----:B------:R-:W-:Y:S01]  /*5440*/  IMAD.HI.U32 R22, R24, R2, RZ ;  /* 0x0000000218167227 */ /* 0x000fe200078e00ff */
[----:B------:R-:W-:-:S02]  /*5450*/  ISETP.GT.U32.AND P6, PT, R6, R12, PT ;  /* 0x0000000c0600720c */ /* 0x000fc40003fc4070 */
[----:B------:R-:W-:Y:S01]  /*5460*/  IABS R19, R5 ;  /* 0x0000000500137213 */ /* 0x000fe20000000000 */
[----:B------:R-:W-:Y:S01]  /*5470*/  IMAD.HI.U32 R20, R24, R18, RZ ;  /* 0x0000001218147227 */ /* 0x000fe200078e00ff */
[----:B------:R0:W-:Y:S03]  /*5480*/  STL [R1+0x278], R25 ;  /* 0x0002781901007387 */ /* 0x0001e60000100800 */
[----:B------:R-:W-:Y:S02]  /*5490*/  IMAD.MOV R22, RZ, RZ, -R22 ;  /* 0x000000ffff167224 */ /* 0x000fe400078e0a16 */
[----:B------:R-:W-:Y:S02]  /*54a0*/  IMAD.MOV R20, RZ, RZ, -R20 ;  /* 0x000000ffff147224 */ /* 0x000fe400078e0a14 */
[----:B------:R-:W-:Y:S01]  /*54b0*/  @!P3 IMAD.MOV R21, RZ, RZ, -R21 ;  /* 0x000000ffff15b224 */ /* 0x000fe200078e0a15 */
[C---:B------:R-:W-:Y:S01]  /*54c0*/  ISETP.GT.U32.AND P3, PT, R6.reuse, R7, PT ;  /* 0x000000070600720c */ /* 0x040fe20003f64070 */
[----:B------:R-:W-:-:S02]  /*54d0*/  IMAD R2, R6, R22, R2 ;  /* 0x0000001606027224 */ /* 0x000fc400078e0202 */
[----:B------:R-:W-:Y:S01]  /*54e0*/  @!P1 IMAD.IADD R0, R0, 0x1, -R6 ;  /* 0x0000000100009824 */ /* 0x000fe200078e0a06 */
[C---:B------:R-:W-:Y:S01]  /*54f0*/  ISETP.GT.U32.AND P1, PT, R6.reuse, R16, PT ;  /* 0x000000100600720c */ /* 0x040fe20003f24070 */
[C---:B------:R-:W-:Y:S01]  /*5500*/  IMAD R18, R6.reuse, R20, R18 ;  /* 0x0000001406127224 */ /* 0x040fe200078e0212 */
[----:B------:R1:W-:Y:S01]  /*5510*/  STL [R1+0x274], R21 ;  /* 0x0002741501007387 */ /* 0x0003e20000100800 */
[--C-:B------:R-:W-:Y:S01]  /*5520*/  @!P2 IMAD.IADD R15, R15, 0x1, -R6.reuse ;  /* 0x000000010f0fa824 */ /* 0x100fe200078e0a06 */
[----:B------:R-:W-:Y:S01]  /*5530*/  ISETP.GT.U32.AND P2, PT, R6, R2, PT ;  /* 0x000000020600720c */ /* 0x000fe20003f44070 */
[----:B------:R-:W-:Y:S01]  /*5540*/  @!P6 IMAD.IADD R12, R12, 0x1, -R6 ;  /* 0x000000010c0ce824 */ /* 0x000fe200078e0a06 */
[----:B------:R-:W-:Y:S01]  /*5550*/  ISETP.GT.U32.AND P6, PT, R6, R18, PT ;  /* 0x000000120600720c */ /* 0x000fe20003fc4070 */
[----:B------:R-:W-:Y:S02]  /*5560*/  IMAD.MOV.U32 R26, RZ, RZ, R0 ;  /* 0x000000ffff1a7224 */ /* 0x000fe400078e0000 */
[----:B------:R-:W-:Y:S01]  /*5570*/  @!P3 IMAD.IADD R7, R7, 0x1, -R6 ;  /* 0x000000010707b824 */ /* 0x000fe200078e0a06 */
[----:B------:R-:W-:Y:S01]  /*5580*/  ISETP.GE.AND P3, PT, R17, RZ, PT ;  /* 0x000000ff1100720c */ /* 0x000fe20003f66270 */
[----:B0-----:R-:W-:Y:S01]  /*5590*/  IMAD.MOV.U32 R25, RZ, RZ, R15 ;  /* 0x000000ffff197224 */ /* 0x001fe200078e000f */
[----:B------:R-:W-:Y:S01]  /*55a0*/  IADD3 R17, R28, 0x9c, RZ ;  /* 0x0000009c1c117810 */ /* 0x000fe20007ffe0ff */
[----:B-1----:R-:W-:-:S04]  /*55b0*/  IMAD.HI.U32 R21, R24, R19, RZ ;  /* 0x0000001318157227 */ /* 0x002fc800078e00ff */
[--C-:B------:R-:W-:Y:S01]  /*55c0*/  @!P1 IMAD.IADD R16, R16, 0x1, -R6.reuse ;  /* 0x0000000110109824 */ /* 0x100fe200078e0a06 */
[----:B------:R-:W-:Y:S01]  /*55d0*/  ISETP.GE.AND P1, PT, R13, RZ, PT ;  /* 0x000000ff0d00720c */ /* 0x000fe20003f26270 */
[--C-:B------:R-:W-:Y:S01]  /*55e0*/  @!P2 IMAD.IADD R2, R2, 0x1, -R6.reuse ;  /* 0x000000010202a824 */ /* 0x100fe200078e0a06 */
[----:B------:R-:W-:Y:S01]  /*55f0*/  ISETP.GT.U32.AND P2, PT, R6, R7, PT ;  /* 0x000000070600720c */ /* 0x000fe20003f44070 */
[----:B------:R-:W-:Y:S01]  /*5600*/  IMAD.MOV R21, RZ, RZ, -R21 ;  /* 0x000000ffff157224 */ /* 0x000fe200078e0a15 */
[----:B------:R-:W-:Y:S01]  /*5610*/  IADD3 R13, R28, 0x9b, RZ ;  /* 0x0000009b1c0d7810 */ /* 0x000fe20007ffe0ff */
[----:B------:R-:W-:Y:S01]  /*5620*/  @!P6 IMAD.IADD R18, R18, 0x1, -R6 ;  /* 0x000000011212e824 */ /* 0x000fe200078e0a06 */
[C---:B------:R-:W-:Y:S01]  /*5630*/  ISETP.GT.U32.AND P6, PT, R6.reuse, R16, PT ;  /* 0x000000100600720c */ /* 0x040fe20003fc4070 */
[----:B------:R-:W-:Y:S01]  /*5640*/  @!P5 IMAD.MOV R26, RZ, RZ, -R26 ;  /* 0x000000ffff1ad224 */ /* 0x000fe200078e0a1a */
[----:B------:R-:W-:Y:S01]  /*5650*/  ISETP.GT.U32.AND P5, PT, R6, R2, PT ;  /* 0x000000020600720c */ /* 0x000fe20003fa4070 */
[----:B------:R-:W-:Y:S01]  /*5660*/  IMAD.HI.U32 R22, R24, R4, RZ ;  /* 0x0000000418167227 */ /* 0x000fe200078e00ff */
[----:B------:R-:W-:-:S02]  /*5670*/  IABS R0, R13 ;  /* 0x0000000d00007213 */ /* 0x000fc40000000000 */
[----:B------:R-:W-:Y:S01]  /*5680*/  STL [R1+0x270], R26 ;  /* 0x0002701a01007387 */ /* 0x000fe20000100800 */
[C---:B------:R-:W-:Y:S02]  /*5690*/  IMAD R19, R6.reuse, R21, R19 ;  /* 0x0000001506137224 */ /* 0x040fe400078e0213 */
[----:B------:R-:W-:Y:S01]  /*56a0*/  IMAD.MOV.U32 R15, RZ, RZ, R12 ;  /* 0x000000ffff0f7224 */ /* 0x000fe200078e000c */
[----:B------:R-:W-:Y:S01]  /*56b0*/  IABS R12, R17 ;  /* 0x00000011000c7213 */ /* 0x000fe20000000000 */
[----:B------:R-:W-:Y:S01]  /*56c0*/  @!P4 IMAD.MOV R25, RZ, RZ, -R25 ;  /* 0x000000ffff19c224 */ /* 0x000fe200078e0a19 */
[C---:B------:R-:W-:Y:S01]  /*56d0*/  ISETP.GT.U32.AND P4, PT, R6.reuse, R18, PT ;  /* 0x000000120600720c */ /* 0x040fe20003f84070 */
[----:B------:R-:W-:Y:S02]  /*56e0*/  IMAD.MOV R22, RZ, RZ, -R22 ;  /* 0x000000ffff167224 */ /* 0x000fe400078e0a16 */
[----:B------:R-:W-:Y:S01]  /*56f0*/  @!P0 IMAD.MOV R15, RZ, RZ, -R15 ;  /* 0x000000ffff0f8224 */ /* 0x000fe200078e0a0f */
[C---:B------:R-:W-:Y:S01]  /*5700*/  ISETP.GT.U32.AND P0, PT, R6.reuse, R19, PT ;  /* 0x000000130600720c */ /* 0x040fe20003f04070 */
[----:B------:R-:W-:Y:S01]  /*5710*/  IMAD R4, R6, R22, R4 ;  /* 0x0000001606047224 */ /* 0x000fe200078e0204 */
[----:B------:R-:W-:Y:S01]  /*5720*/  STL [R1+0x26c], R25 ;  /* 0x00026c1901007387 */ /* 0x000fe20000100800 */
[----:B------:R-:W-:Y:S01]  /*5730*/  @!P2 IMAD.IADD R7, R7, 0x1, -R6 ;  /* 0x000000010707a824 */ /* 0x000fe200078e0a06 */
[----:B------:R-:W-:Y:S01]  /*5740*/  ISETP.GE.AND P2, PT, R3, RZ, PT ;  /* 0x000000ff0300720c */ /* 0x000fe20003f46270 */
[----:B------:R-:W-:Y:S01]  /*5750*/  IMAD.MOV.U32 R3, RZ, RZ, R12 ;  /* 0x000000ffff037224 */ /* 0x000fe200078e000c */
[----:B------:R0:W-:Y:S01]  /*5760*/  STL [R1+0x268], R15 ;  /* 0x0002680f01007387 */ /* 0x0001e20000100800 */
[--C-:B------:R-:W-:Y:S01]  /*5770*/  @!P6 IMAD.IADD R16, R16, 0x1, -R6.reuse ;  /* 0x000000011010e824 */ /* 0x100fe200078e0a06 */
[----:B------:R-:W-:Y:S01]  /*5780*/  ISETP.GT.U32.AND P6, PT, R6, R4, PT ;  /* 0x000000040600720c */ /* 0x000fe20003fc4070 */
[----:B------:R-:W-:Y:S01]  /*5790*/  @!P5 IMAD.IADD R2, R2, 0x1, -R6 ;  /* 0x000000010202d824 */ /* 0x000fe200078e0a06 */
[----:B------:R-:W-:Y:S01]  /*57a0*/  ISETP.GE.AND P5, PT, R14, RZ, PT ;  /* 0x000000ff0e00720c */ /* 0x000fe20003fa6270 */
[----:B------:R-:W-:-:S04]  /*57b0*/  IMAD.HI.U32 R14, R24, R3, RZ ;  /* 0x00000003180e7227 */ /* 0x000fc800078e00ff */
[----:B------:R-:W-:Y:S01]  /*57c0*/  @!P4 IMAD.IADD R18, R18, 0x1, -R6 ;  /* 0x000000011212c824 */ /* 0x000fe200078e0a06 */
[----:B------:R-:W-:Y:S01]  /*57d0*/  ISETP.GE.AND P4, PT, R5, RZ, PT ;  /* 0x000000ff0500720c */ /* 0x000fe20003f86270 */
[----:B------:R-:W-:-:S04]  /*57e0*/  IMAD.HI.U32 R12, R24, R0, RZ ;  /* 0x00000000180c7227 */ /* 0x000fc800078e00ff */
[----:B------:R-:W-:Y:S01]  /*57f0*/  @!P0 IMAD.IADD R19, R19, 0x1, -R6 ;  /* 0x0000000113138824 */ /* 0x000fe200078e0a06 */
[----:B------:R-:W-:Y:S01]  /*5800*/  ISETP.GE.AND P0, PT, R11, RZ, PT ;  /* 0x000000ff0b00720c */ /* 0x000fe20003f06270 */
[----:B------:R-:W-:Y:S02]  /*5810*/  IMAD.MOV.U32 R20, RZ, RZ, R7 ;  /* 0x000000ffff147224 */ /* 0x000fe400078e0007 */
[----:B------:R-:W-:Y:S02]  /*5820*/  IMAD.MOV R5, RZ, RZ, -R14 ;  /* 0x000000ffff057224 */ /* 0x000fe400078e0a0e */
[----:B------:R-:W-:Y:S02]  /*5830*/  IMAD.MOV R7, RZ, RZ, -R12 ;  /* 0x000000ffff077224 */ /* 0x000fe400078e0a0c */
[----:B------:R-:W-:Y:S01]  /*5840*/  @!P3 IMAD.MOV R20, RZ, RZ, -R20 ;  /* 0x000000ffff14b224 */ /* 0x000fe200078e0a14 */
[C---:B------:R-:W-:Y:S01]  /*5850*/  ISETP.GT.U32.AND P3, PT, R6.reuse, R19, PT ;  /* 0x000000130600720c */ /* 0x040fe20003f64070 */
[----:B------:R-:W-:Y:S01]  /*5860*/  IMAD R5, R6, R5, R3 ;  /* 0x0000000506057224 */ /* 0x000fe200078e0203 */
[----:B------:R-:W-:Y:S01]  /*5870*/  IADD3 R3, R28, 0x9a, RZ ;  /* 0x0000009a1c037810 */ /* 0x000fe20007ffe0ff */
[----:B------:R-:W-:Y:S01]  /*5880*/  IMAD.MOV.U32 R12, RZ, RZ, R2 ;  /* 0x000000ffff0c7224 */ /* 0x000fe200078e0002 */
[----:B------:R-:W-:Y:S01]  /*5890*/  STL [R1+0x264], R20 ;  /* 0x0002641401007387 */ /* 0x000fe20000100800 */
[----:B0-----:R-:W-:Y:S01]  /*58a0*/  IMAD.MOV.U32 R15, RZ, RZ, R16 ;  /* 0x000000ffff0f7224 */ /* 0x001fe200078e0010 */
[----:B------:R-:W-:Y:S01]  /*58b0*/  IABS R14, R3 ;  /* 0x00000003000e7213 */ /* 0x000fe20000000000 */
[----:B------:R-:W-:Y:S01]  /*58c0*/  @!P6 IMAD.IADD R4, R4, 0x1, -R6 ;  /* 0x000000010404e824 */ /* 0x000fe200078e0a06 */
[----:B------:R-:W-:Y:S01]  /*58d0*/  ISETP.GE.AND P6, PT, R17, RZ, PT ;  /* 0x000000ff1100720c */ /* 0x000fe20003fc6270 */
[----:B------:R-:W-:Y:S01]  /*58e0*/  IMAD R2, R6, R7, R0 ;  /* 0x0000000706027224 */ /* 0x000fe200078e0200 */
[C---:B------:R-:W-:Y:S01]  /*58f0*/  IADD3 R0, R28.reuse, 0x99, RZ ;  /* 0x000000991c007810 */ /* 0x040fe20007ffe0ff */
[----:B------:R-:W-:Y:S01]  /*5900*/  IMAD.MOV.U32 R11, RZ, RZ, R18 ;  /* 0x000000ffff0b7224 */ /* 0x000fe200078e0012 */
[----:B------:R-:W-:Y:S01]  /*5910*/  IADD3 R16, R28, 0x93, RZ ;  /* 0x000000931c107810 */ /* 0x000fe20007ffe0ff */
[----:B------:R-:W-:Y:S01]  /*5920*/  @!P2 IMAD.MOV R12, RZ, RZ, -R12 ;  /* 0x000000ffff0ca224 */ /* 0x000fe200078e0a0c */
[C---:B------:R-:W-:Y:S01]  /*5930*/  ISETP.GT.U32.AND P2, PT, R6.reuse, R5, PT ;  /* 0x000000050600720c */ /* 0x040fe20003f44070 */
[----:B------:R-:W-:Y:S01]  /*5940*/  @!P1 IMAD.MOV R15, RZ, RZ, -R15 ;  /* 0x000000ffff0f9224 */ /* 0x000fe200078e0a0f */
[C---:B------:R-:W-:Y:S01]  /*5950*/  ISETP.GT.U32.AND P1, PT, R6.reuse, R4, PT ;  /* 0x000000040600720c */ /* 0x040fe20003f24070 */
[----:B------:R-:W-:Y:S01]  /*5960*/  @!P5 IMAD.MOV R11, RZ, RZ, -R11 ;  /* 0x000000ffff0bd224 */ /* 0x000fe200078e0a0b */
[----:B------:R-:W-:Y:S01]  /*5970*/  ISETP.GT.U32.AND P5, PT, R6, R2, PT ;  /* 0x000000020600720c */ /* 0x000fe20003fa4070 */
[----:B------:R-:W-:Y:S01]  /*5980*/  @!P3 IMAD.IADD R19, R19, 0x1, -R6 ;  /* 0x000000011313b824 */ /* 0x000fe200078e0a06 */
[----:B------:R-:W-:Y:S01]  /*5990*/  STL [R1+0x260], R15 ;  /* 0x0002600f01007387 */ /* 0x000fe20000100800 */
[----:B------:R-:W-:-:S02]  /*59a0*/  IABS R7, R0 ;  /* 0x0000000000077213 */ /* 0x000fc40000000000 */
[----:B------:R-:W-:Y:S01]  /*59b0*/  ISETP.GE.AND P3, PT, R13, RZ, PT ;  /* 0x000000ff0d00720c */ /* 0x000fe20003f66270 */
[----:B------:R0:W-:Y:S01]  /*59c0*/  STL [R1+0x25c], R12 ;  /* 0x00025c0c01007387 */ /* 0x0001e20000100800 */
[----:B------:R-:W-:Y:S02]  /*59d0*/  IADD3 R13, R28, 0x98, RZ ;  /* 0x000000981c0d7810 */ /* 0x000fe40007ffe0ff */
[--C-:B------:R-:W-:Y:S01]  /*59e0*/  @!P2 IMAD.IADD R5, R5, 0x1, -R6.reuse ;  /* 0x000000010505a824 */ /* 0x100fe200078e0a06 */
[----:B------:R1:W-:Y:S01]  /*59f0*/  STL [R1+0x240], R11 ;  /* 0x0002400b01007387 */ /* 0x0003e20000100800 */
[--C-:B------:R-:W-:Y:S01]  /*5a00*/  @!P1 IMAD.IADD R4, R4, 0x1, -R6.reuse ;  /* 0x0000000104049824 */ /* 0x100fe200078e0a06 */
[----:B------:R-:W-:Y:S01]  /*5a10*/  ISETP.GE.AND P1, PT, R3, RZ, PT ;  /* 0x000000ff0300720c */ /* 0x000fe20003f26270 */
[----:B------:R-:W-:Y:S01]  /*5a20*/  @!P5 IMAD.IADD R2, R2, 0x1, -R6 ;  /* 0x000000010202d824 */ /* 0x000fe200078e0a06 */
[----:B------:R-:W-:Y:S01]  /*5a30*/  ISETP.GT.U32.AND P5, PT, R6, R5, PT ;  /* 0x000000050600720c */ /* 0x000fe20003fa4070 */
[----:B------:R-:W-:Y:S01]  /*5a40*/  IMAD.MOV.U32 R3, RZ, RZ, R7 ;  /* 0x000000ffff037224 */ /* 0x000fe200078e0007 */
[----:B------:R-:W-:Y:S01]  /*5a50*/  ISETP.GE.AND P2, PT, R0, RZ, PT ;  /* 0x000000ff0000720c */ /* 0x000fe20003f46270 */
[----:B------:R-:W-:Y:S01]  /*5a60*/  IMAD.HI.U32 R7, R24, R14, RZ ;  /* 0x0000000e18077227 */ /* 0x000fe200078e00ff */
[----:B0-----:R-:W-:-:S03]  /*5a70*/  IADD3 R12, R28, 0x96, RZ ;  /* 0x000000961c0c7810 */ /* 0x001fc60007ffe0ff */
[----:B-1----:R-:W-:Y:S01]  /*5a80*/  IMAD.MOV.U32 R11, RZ, RZ, R19 ;  /* 0x000000ffff0b7224 */ /* 0x002fe200078e0013 */
[----:B------:R-:W-:Y:S01]  /*5a90*/  IADD3 R19, R28, 0x94, RZ ;  /* 0x000000941c137810 */ /* 0x000fe20007ffe0ff */
[----:B------:R-:W-:-:S04]  /*5aa0*/  IMAD.HI.U32 R0, R24, R3, RZ ;  /* 0x0000000318007227 */ /* 0x000fc800078e00ff */
[----:B------:R-:W-:Y:S01]  /*5ab0*/  @!P4 IMAD.MOV R11, RZ, RZ, -R11 ;  /* 0x000000ffff0bc224 */ /* 0x000fe200078e0a0b */
[C---:B------:R-:W-:Y:S01]  /*5ac0*/  ISETP.GT.U32.AND P4, PT, R6.reuse, R2, PT ;  /* 0x000000020600720c */ /* 0x040fe20003f84070 */
[----:B------:R-:W-:Y:S02]  /*5ad0*/  @!P5 IMAD.IADD R5, R5, 0x1, -R6 ;  /* 0x000000010505d824 */ /* 0x000fe400078e0a06 */
[----:B------:R-:W-:Y:S01]  /*5ae0*/  IMAD.MOV R0, RZ, RZ, -R0 ;  /* 0x000000ffff007224 */ /* 0x000fe200078e0a00 */
[----:B------:R0:W-:Y:S01]  /*5af0*/  STL [R1+0x244], R11 ;  /* 0x0002440b01007387 */ /* 0x0001e20000100800 */
[----:B------:R-:W-:Y:S02]  /*5b00*/  IMAD.MOV.U32 R15, RZ, RZ, R5 ;  /* 0x000000ffff0f7224 */ /* 0x000fe400078e0005 */
[----:B------:R-:W-:Y:S01]  /*5b10*/  IMAD R3, R6, R0, R3 ;  /* 0x0000000006037224 */ /* 0x000fe200078e0203 */
[----:B------:R-:W-:Y:S01]  /*5b20*/  IADD3 R0, R28, 0x95, RZ ;  /* 0x000000951c007810 */ /* 0x000fe20007ffe0ff */
[----:B------:R-:W-:-:S03]  /*5b30*/  @!P6 IMAD.MOV R15, RZ, RZ, -R15 ;  /* 0x000000ffff0fe224 */ /* 0x000fc600078e0a0f */
[----:B------:R-:W-:Y:S01]  /*5b40*/  ISETP.GT.U32.AND P6, PT, R6, R3, PT ;  /* 0x000000030600720c */ /* 0x000fe20003fc4070 */
[----:B------:R-:W-:Y:S02]  /*5b50*/  @!P4 IMAD.IADD R2, R2, 0x1, -R6 ;  /* 0x000000010202c824 */ /* 0x000fe400078e0a06 */
[----:B0-----:R-:W-:Y:S02]  /*5b60*/  IMAD.MOV.U32 R11, RZ, RZ, R4 ;  /* 0x000000ffff0b7224 */ /* 0x001fe400078e0004 */
[----:B------:R-:W-:Y:S01]  /*5b70*/  IMAD.MOV R4, RZ, RZ, -R7 ;  /* 0x000000ffff047224 */ /* 0x000fe200078e0a07 */
[----:B------:R-:W-:Y:S01]  /*5b80*/  IADD3 R7, R28, 0x97, RZ ;  /* 0x000000971c077810 */ /* 0x000fe20007ffe0ff */
[----:B------:R-:W-:Y:S01]  /*5b90*/  @!P0 IMAD.MOV R11, RZ, RZ, -R11 ;  /* 0x000000ffff0b8224 */ /* 0x000fe200078e0a0b */
[----:B------:R-:W-:Y:S01]  /*5ba0*/  ISETP.GE.AND P0, PT, R13, RZ, PT ;  /* 0x000000ff0d00720c */ /* 0x000fe20003f06270 */
[----:B------:R-:W-:Y:S01]  /*5bb0*/  IMAD R14, R6, R4, R14 ;  /* 0x00000004060e7224 */ /* 0x000fe200078e020e */
[----:B------:R-:W-:-:S02]  /*5bc0*/  IABS R13, R13 ;  /* 0x0000000d000d7213 */ /* 0x000fc40000000000 */
[----:B------:R0:W-:Y:S01]  /*5bd0*/  STL [R1+0x248], R11 ;  /* 0x0002480b01007387 */ /* 0x0001e20000100800 */
[----:B------:R-:W-:Y:S01]  /*5be0*/  @!P6 IMAD.IADD R3, R3, 0x1, -R6 ;  /* 0x000000010303e824 */ /* 0x000fe200078e0a06 */
[----:B------:R-:W-:Y:S01]  /*5bf0*/  ISETP.GT.U32.AND P5, PT, R6, R14, PT ;  /* 0x0000000e0600720c */ /* 0x000fe20003fa4070 */
[----:B------:R-:W-:Y:S01]  /*5c00*/  IMAD.HI.U32 R4, R24, R13, RZ ;  /* 0x0000000d18047227 */ /* 0x000fe200078e00ff */
[----:B------:R-:W-:Y:S01]  /*5c10*/  STL [R1+0x24c], R15 ;  /* 0x00024c0f01007387 */ /* 0x000fe20000100800 */
[----:B------:R-:W-:Y:S02]  /*5c20*/  ISETP.GE.AND P4, PT, R7, RZ, PT ;  /* 0x000000ff0700720c */ /* 0x000fe40003f86270 */
[----:B------:R-:W-:Y:S01]  /*5c30*/  IMAD.MOV R4, RZ, RZ, -R4 ;  /* 0x000000ffff047224 */ /* 0x000fe200078e0a04 */
[----:B------:R-:W-:Y:S01]  /*5c40*/  IABS R7, R7 ;  /* 0x0000000700077213 */ /* 0x000fe20000000000 */
[----:B0-----:R-:W-:Y:S01]  /*5c50*/  IMAD.MOV.U32 R11, RZ, RZ, R2 ;  /* 0x000000ffff0b7224 */ /* 0x001fe200078e0002 */
[C---:B------:R-:W-:Y:S01]  /*5c60*/  ISETP.GT.U32.AND P6, PT, R6.reuse, R3, PT ;  /* 0x000000030600720c */ /* 0x040fe20003fc4070 */
[----:B------:R-:W-:-:S02]  /*5c70*/  IMAD R13, R6, R4, R13 ;  /* 0x00000004060d7224 */ /* 0x000fc400078e020d */
[----:B------:R-:W-:Y:S01]  /*5c80*/  @!P3 IMAD.MOV R11, RZ, RZ, -R11 ;  /* 0x000000ffff0bb224 */ /* 0x000fe200078e0a0b */
[----:B------:R-:W-:Y:S01]  /*5c90*/  ISETP.GE.AND P3, PT, R12, RZ, PT ;  /* 0x000000ff0c00720c */ /* 0x000fe20003f66270 */
[----:B------:R-:W-:Y:S01]  /*5ca0*/  @!P5 IMAD.IADD R14, R14, 0x1, -R6 ;  /* 0x000000010e0ed824 */ /* 0x000fe200078e0a06 */
[----:B------:R-:W-:Y:S01]  /*5cb0*/  IABS R12, R12 ;  /* 0x0000000c000c7213 */ /* 0x000fe20000000000 */
[----:B------:R-:W-:Y:S01]  /*5cc0*/  IMAD.HI.U32 R2, R24, R7, RZ ;  /* 0x0000000718027227 */ /* 0x000fe200078e00ff */
[----:B------:R0:W-:Y:S02]  /*5cd0*/  STL [R1+0x258], R11 ;  /* 0x0002580b01007387 */ /* 0x0001e40000100800 */
[----:B------:R-:W-:Y:S01]  /*5ce0*/  ISETP.GT.U32.AND P5, PT, R6, R14, PT ;  /* 0x0000000e0600720c */ /* 0x000fe20003fa4070 */
[----:B------:R-:W-:-:S04]  /*5cf0*/  IMAD.HI.U32 R4, R24, R12, RZ ;  /* 0x0000000c18047227 */ /* 0x000fc800078e00ff */
[----:B------:R-:W-:Y:S02]  /*5d00*/  IMAD.MOV R4, RZ, RZ, -R4 ;  /* 0x000000ffff047224 */ /* 0x000fe400078e0a04 */
[----:B------:R-:W-:Y:S01]  /*5d10*/  IMAD.MOV R2, RZ, RZ, -R2 ;  /* 0x000000ffff027224 */ /* 0x000fe200078e0a02 */
[----:B0-----:R-:W-:Y:S01]  /*5d20*/  IABS R11, R0 ;  /* 0x00000000000b7213 */ /* 0x001fe20000000000 */
[C---:B------:R-:W-:Y:S02]  /*5d30*/  IMAD R12, R6.reuse, R4, R12 ;  /* 0x00000004060c7224 */ /* 0x040fe400078e020c */
[----:B------:R-:W-:Y:S01]  /*5d40*/  IMAD R7, R6, R2, R7 ;  /* 0x0000000206077224 */ /* 0x000fe200078e0207 */
[----:B------:R-:W-:Y:S01]  /*5d50*/  IABS R2, R19 ;  /* 0x0000001300027213 */ /* 0x000fe20000000000 */
[----:B------:R-:W-:Y:S01]  /*5d60*/  @!P5 IMAD.IADD R14, R14, 0x1, -R6 ;  /* 0x000000010e0ed824 */ /* 0x000fe200078e0a06 */
[----:B------:R-:W-:Y:S01]  /*5d70*/  ISETP.GT.U32.AND P5, PT, R6, R13, PT ;  /* 0x0000000d0600720c */ /* 0x000fe20003fa4070 */
[----:B------:R-:W-:-:S04]  /*5d80*/  IMAD.HI.U32 R5, R24, R11, RZ ;  /* 0x0000000b18057227 */ /* 0x000fc800078e00ff */
[----:B------:R-:W-:Y:S02]  /*5d90*/  IMAD.MOV R5, RZ, RZ, -R5 ;  /* 0x000000ffff057224 */ /* 0x000fe400078e0a05 */
[----:B------:R-:W-:Y:S02]  /*5da0*/  IMAD.MOV.U32 R15, RZ, RZ, R14 ;  /* 0x000000ffff0f7224 */ /* 0x000fe400078e000e */
[----:B------:R-:W-:Y:S01]  /*5db0*/  IMAD R11, R6, R5, R11 ;  /* 0x00000005060b7224 */ /* 0x000fe200078e020b */
[----:B------:R-:W-:Y:S01]  /*5dc0*/  IADD3 R5, R28, 0x92, RZ ;  /* 0x000000921c057810 */ /* 0x000fe20007ffe0ff */
[--C-:B------:R-:W-:Y:S01]  /*5dd0*/  @!P6 IMAD.IADD R3, R3, 0x1, -R6.reuse ;  /* 0x000000010303e824 */ /* 0x100fe200078e0a06 */
[C---:B------:R-:W-:Y:S01]  /*5de0*/  ISETP.GT.U32.AND P6, PT, R6.reuse, R12, PT ;  /* 0x0000000c0600720c */ /* 0x040fe20003fc4070 */
[----:B------:R-:W-:Y:S01]  /*5df0*/  @!P1 IMAD.MOV R15, RZ, RZ, -R15 ;  /* 0x000000ffff0f9224 */ /* 0x000fe200078e0a0f */
[C---:B------:R-:W-:Y:S01]  /*5e00*/  ISETP.GT.U32.AND P1, PT, R6.reuse, R7, PT ;  /* 0x000000070600720c */ /* 0x040fe20003f24070 */
[----:B------:R-:W-:Y:S01]  /*5e10*/  @!P5 IMAD.IADD R13, R13, 0x1, -R6 ;  /* 0x000000010d0dd824 */ /* 0x000fe200078e0a06 */
[----:B------:R-:W-:Y:S01]  /*5e20*/  ISETP.GT.U32.AND P5, PT, R6, R11, PT ;  /* 0x0000000b0600720c */ /* 0x000fe20003fa4070 */
[----:B------:R-:W-:Y:S01]  /*5e30*/  IMAD.MOV.U32 R14, RZ, RZ, R3 ;  /* 0x000000ffff0e7224 */ /* 0x000fe200078e0003 */
[----:B------:R0:W-:Y:S01]  /*5e40*/  STL [R1+0x254], R15 ;  /* 0x0002540f01007387 */ /* 0x0001e20000100800 */
[----:B------:R-:W-:Y:S01]  /*5e50*/  IMAD.HI.U32 R4, R24, R2, RZ ;  /* 0x0000000218047227 */ /* 0x000fe200078e00ff */
[----:B------:R-:W-:-:S03]  /*5e60*/  IABS R18, R5 ;  /* 0x0000000500127213 */ /* 0x000fc60000000000 */
[----:B------:R-:W-:Y:S02]  /*5e70*/  IMAD.MOV R4, RZ, RZ, -R4 ;  /* 0x000000ffff047224 */ /* 0x000fe400078e0a04 */
[--C-:B------:R-:W-:Y:S02]  /*5e80*/  @!P6 IMAD.IADD R12, R12, 0x1, -R6.reuse ;  /* 0x000000010c0ce824 */ /* 0x100fe400078e0a06 */
        /* <DEDUP_REMOVED lines=8> */
[C---:B------:R-:W-:Y:S01]  /*5f10*/  ISETP.GT.U32.AND P6, PT, R6.reuse, R7, PT ;  /* 0x000000070600720c */ /* 0x040fe20003fc4070 */
[----:B------:R-:W-:Y:S01]  /*5f20*/  IMAD.MOV R3, RZ, RZ, -R3 ;  /* 0x000000ffff037224 */ /* 0x000fe200078e0a03 */
[----:B------:R0:W-:Y:S01]  /*5f30*/  STL [R1+0x250], R14 ;  /* 0x0002500e01007387 */ /* 0x0001e20000100800 */
[----:B------:R-:W-:Y:S01]  /*5f40*/  IMAD R2, R6, R4, R2 ;  /* 0x0000000406027224 */ /* 0x000fe200078e0202 */
[----:B------:R-:W-:Y:S01]  /*5f50*/  IADD3 R4, R28, 0x91, RZ ;  /* 0x000000911c047810 */ /* 0x000fe20007ffe0ff */
[----:B------:R-:W-:Y:S01]  /*5f60*/  IMAD R15, R6, R3, R15 ;  /* 0x00000003060f7224 */ /* 0x000fe200078e020f */
[----:B------:R-:W-:Y:S01]  /*5f70*/  IADD3 R3, R28, 0x90, RZ ;  /* 0x000000901c037810 */ /* 0x000fe20007ffe0ff */
[--C-:B------:R-:W-:Y:S01]  /*5f80*/  @!P1 IMAD.IADD R13, R13, 0x1, -R6.reuse ;  /* 0x000000010d0d9824 */ /* 0x100fe200078e0a06 */
[----:B------:R-:W-:Y:S01]  /*5f90*/  ISETP.GT.U32.AND P1, PT, R6, R2, PT ;  /* 0x000000020600720c */ /* 0x000fe20003f24070 */
[--C-:B------:R-:W-:Y:S01]  /*5fa0*/  @!P5 IMAD.IADD R12, R12, 0x1, -R6.reuse ;  /* 0x000000010c0cd824 */ /* 0x100fe200078e0a06 */
[----:B------:R-:W-:Y:S01]  /*5fb0*/  ISETP.GT.U32.AND P5, PT, R6, R15, PT ;  /* 0x0000000f0600720c */ /* 0x000fe20003fa4070 */
[--C-:B------:R-:W-:Y:S01]  /*5fc0*/  @!P2 IMAD.IADD R11, R11, 0x1, -R6.reuse ;  /* 0x000000010b0ba824 */ /* 0x100fe200078e0a06 */
[----:B------:R-:W-:Y:S01]  /*5fd0*/  ISETP.GE.AND P2, PT, R19, RZ, PT ;  /* 0x000000ff1300720c */ /* 0x000fe20003f46270 */
[----:B------:R-:W-:Y:S01]  /*5fe0*/  @!P6 IMAD.IADD R7, R7, 0x1, -R6 ;  /* 0x000000010707e824 */ /* 0x000fe200078e0a06 */
[----:B------:R-:W-:Y:S01]  /*5ff0*/  IABS R19, R3 ;  /* 0x0000000300137213 */ /* 0x000fe20000000000 */
[----:B0-----:R-:W-:Y:S01]  /*6000*/  IMAD.HI.U32 R14, R24, R18, RZ ;  /* 0x00000012180e7227 */ /* 0x001fe200078e00ff */
[----:B------:R-:W-:-:S02]  /*6010*/  IABS R17, R4 ;  /* 0x0000000400117213 */ /* 0x000fc40000000000 */
[----:B------:R-:W-:Y:S01]  /*6020*/  ISETP.GE.AND P6, PT, R0, RZ, PT ;  /* 0x000000ff0000720c */ /* 0x000fe20003fc6270 */
[----:B------:R-:W-:Y:S02]  /*6030*/  IMAD.MOV.U32 R21, RZ, RZ, R13 ;  /* 0x000000ffff157224 */ /* 0x000fe400078e000d */
[--C-:B------:R-:W-:Y:S01]  /*6040*/  @!P1 IMAD.IADD R2, R2, 0x1, -R6.reuse ;  /* 0x0000000102029824 */ /* 0x100fe200078e0a06 */
[----:B------:R-:W-:Y:S01]  /*6050*/  ISETP.GE.AND P1, PT, R16, RZ, PT ;  /* 0x000000ff1000720c */ /* 0x000fe20003f26270 */
[----:B------:R-:W-:Y:S02]  /*6060*/  @!P5 IMAD.IADD R15, R15, 0x1, -R6 ;  /* 0x000000010f0fd824 */ /* 0x000fe400078e0a06 */
[----:B------:R-:W-:Y:S02]  /*6070*/  IMAD.MOV.U32 R16, RZ, RZ, R19 ;  /* 0x000000ffff107224 */ /* 0x000fe400078e0013 */
[----:B------:R-:W-:Y:S01]  /*6080*/  IMAD.MOV R14, RZ, RZ, -R14 ;  /* 0x000000ffff0e7224 */ /* 0x000fe200078e0a0e */
[----:B------:R-:W-:Y:S01]  /*6090*/  ISETP.GT.U32.AND P5, PT, R6, R15, PT ;  /* 0x0000000f0600720c */ /* 0x000fe20003fa4070 */
[----:B------:R-:W-:-:S04]  /*60a0*/  IMAD.HI.U32 R13, R24, R16, RZ ;  /* 0x00000010180d7227 */ /* 0x000fc800078e00ff */
[----:B------:R-:W-:Y:S02]  /*60b0*/  IMAD.MOV.U32 R20, RZ, RZ, R7 ;  /* 0x000000ffff147224 */ /* 0x000fe400078e0007 */
[----:B------:R-:W-:Y:S01]  /*60c0*/  @!P0 IMAD.MOV R21, RZ, RZ, -R21 ;  /* 0x000000ffff158224 */ /* 0x000fe200078e0a15 */
[C---:B------:R-:W-:Y:S01]  /*60d0*/  ISETP.GT.U32.AND P0, PT, R6.reuse, R2, PT ;  /* 0x000000020600720c */ /* 0x040fe20003f04070 */
[----:B------:R-:W-:Y:S02]  /*60e0*/  IMAD.MOV R7, RZ, RZ, -R13 ;  /* 0x000000ffff077224 */ /* 0x000fe400078e0a0d */
[C---:B------:R-:W-:Y:S01]  /*60f0*/  IMAD R18, R6.reuse, R14, R18 ;  /* 0x0000000e06127224 */ /* 0x040fe200078e0212 */
[----:B------:R0:W-:Y:S01]  /*6100*/  STL [R1+0x22c], R21 ;  /* 0x00022c1501007387 */ /* 0x0001e20000100800 */
[----:B------:R-:W-:Y:S02]  /*6110*/  IMAD R16, R6, R7, R16 ;  /* 0x0000000706107224 */ /* 0x000fe400078e0210 */
[----:B------:R-:W-:-:S04]  /*6120*/  IMAD.HI.U32 R0, R24, R17, RZ ;  /* 0x0000001118007227 */ /* 0x000fc800078e00ff */
[----:B------:R-:W-:Y:S01]  /*6130*/  @!P4 IMAD.MOV R20, RZ, RZ, -R20 ;  /* 0x000000ffff14c224 */ /* 0x000fe200078e0a14 */
[C---:B------:R-:W-:Y:S01]  /*6140*/  ISETP.GT.U32.AND P4, PT, R6.reuse, R18, PT ;  /* 0x000000120600720c */ /* 0x040fe20003f84070 */
[----:B------:R-:W-:Y:S01]  /*6150*/  @!P5 IMAD.IADD R15, R15, 0x1, -R6 ;  /* 0x000000010f0fd824 */ /* 0x000fe200078e0a06 */
[----:B------:R-:W-:Y:S01]  /*6160*/  ISETP.GT.U32.AND P5, PT, R6, R16, PT ;  /* 0x000000100600720c */ /* 0x000fe20003fa4070 */
[----:B------:R-:W-:Y:S01]  /*6170*/  IMAD.MOV R0, RZ, RZ, -R0 ;  /* 0x000000ffff007224 */ /* 0x000fe200078e0a00 */
[----:B------:R-:W-:Y:S01]  /*6180*/  STL [R1+0x230], R20 ;  /* 0x0002301401007387 */ /* 0x000fe20000100800 */
[----:B------:R-:W-:Y:S01]  /*6190*/  @!P0 IMAD.IADD R2, R2, 0x1, -R6 ;  /* 0x0000000102028824 */ /* 0x000fe200078e0a06 */
[----:B------:R-:W-:Y:S01]  /*61a0*/  ISETP.GE.AND P0, PT, R4, RZ, PT ;  /* 0x000000ff0400720c */ /* 0x000fe20003f06270 */
[----:B------:R-:W-:Y:S01]  /*61b0*/  IMAD R17, R6, R0, R17 ;  /* 0x0000000006117224 */ /* 0x000fe200078e0211 */
[----:B------:R-:W-:Y:S01]  /*61c0*/  IADD3 R4, R28, 0x8e, RZ ;  /* 0x0000008e1c047810 */ /* 0x000fe20007ffe0ff */
[----:B------:R-:W-:Y:S01]  /*61d0*/  @!P3 IMAD.MOV R12, RZ, RZ, -R12 ;  /* 0x000000ffff0cb224 */ /* 0x000fe200078e0a0c */
[----:B------:R-:W-:Y:S01]  /*61e0*/  ISETP.GE.AND P3, PT, R5, RZ, PT ;  /* 0x000000ff0500720c */ /* 0x000fe20003f66270 */
[----:B------:R-:W-:Y:S01]  /*61f0*/  @!P6 IMAD.MOV R11, RZ, RZ, -R11 ;  /* 0x000000ffff0be224 */ /* 0x000fe200078e0a0b */
[----:B------:R-:W-:Y:S01]  /*6200*/  ISETP.GT.U32.AND P6, PT, R6, R17, PT ;  /* 0x000000110600720c */ /* 0x000fe20003fc4070 */
[----:B------:R-:W-:Y:S01]  /*6210*/  IMAD.MOV.U32 R5, RZ, RZ, R2 ;  /* 0x000000ffff057224 */ /* 0x000fe200078e0002 */
[----:B------:R-:W-:Y:S01]  /*6220*/  IADD3 R0, R28, 0x8f, RZ ;  /* 0x0000008f1c007810 */ /* 0x000fe20007ffe0ff */
[--C-:B------:R-:W-:Y:S01]  /*6230*/  @!P4 IMAD.IADD R18, R18, 0x1, -R6.reuse ;  /* 0x000000011212c824 */ /* 0x100fe200078e0a06 */
[----:B------:R-:W-:Y:S01]  /*6240*/  ISETP.GE.AND P4, PT, R3, RZ, PT ;  /* 0x000000ff0300720c */ /* 0x000fe20003f86270 */
[----:B------:R-:W-:Y:S01]  /*6250*/  @!P2 IMAD.MOV R5, RZ, RZ, -R5 ;  /* 0x000000ffff05a224 */ /* 0x000fe200078e0a05 */
[----:B------:R-:W-:Y:S01]  /*6260*/  IABS R3, R4 ;  /* 0x0000000400037213 */ /* 0x000fe20000000000 */
[--C-:B------:R-:W-:Y:S01]  /*6270*/  @!P5 IMAD.IADD R16, R16, 0x1, -R6.reuse ;  /* 0x000000011010d824 */ /* 0x100fe200078e0a06 */
[----:B------:R-:W-:Y:S01]  /*6280*/  STL [R1+0x234], R12 ;  /* 0x0002340c01007387 */ /* 0x000fe20000100800 */
[----:B------:R-:W-:Y:S01]  /*6290*/  IABS R13, R0 ;  /* 0x00000000000d7213 */ /* 0x000fe20000000000 */
[----:B0-----:R-:W-:Y:S01]  /*62a0*/  IMAD.MOV.U32 R21, RZ, RZ, R15 ;  /* 0x000000ffff157224 */ /* 0x001fe200078e000f */
[----:B------:R-:W-:Y:S01]  /*62b0*/  IADD3 R2, R28, 0x8c, RZ ;  /* 0x0000008c1c027810 */ /* 0x000fe20007ffe0ff */
[----:B------:R0:W-:Y:S01]  /*62c0*/  STL [R1+0x238], R11 ;  /* 0x0002380b01007387 */ /* 0x0001e20000100800 */
[C---:B------:R-:W-:Y:S01]  /*62d0*/  ISETP.GT.U32.AND P5, PT, R6.reuse, R16, PT ;  /* 0x000000100600720c */ /* 0x040fe20003fa4070 */
[----:B------:R-:W-:Y:S01]  /*62e0*/  @!P6 IMAD.IADD R17, R17, 0x1, -R6 ;  /* 0x000000011111e824 */ /* 0x000fe200078e0a06 */
[----:B------:R-:W-:Y:S01]  /*62f0*/  ISETP.GT.U32.AND P6, PT, R6, R18, PT ;  /* 0x000000120600720c */ /* 0x000fe20003fc4070 */
[----:B------:R1:W-:Y:S01]  /*6300*/  STL [R1+0x23c], R5 ;  /* 0x00023c0501007387 */ /* 0x0003e20000100800 */
[----:B------:R-:W-:-:S02]  /*6310*/  IMAD.HI.U32 R7, R24, R13, RZ ;  /* 0x0000000d18077227 */ /* 0x000fc400078e00ff */
[----:B------:R-:W-:Y:S02]  /*6320*/  ISETP.GT.U32.AND P2, PT, R6, R17, PT ;  /* 0x000000110600720c */ /* 0x000fe40003f44070 */
[----:B------:R-:W-:Y:S01]  /*6330*/  IMAD.MOV R7, RZ, RZ, -R7 ;  /* 0x000000ffff077224 */ /* 0x000fe200078e0a07 */
[----:B0-----:R-:W-:Y:S01]  /*6340*/  IADD3 R11, R28, 0x8d, RZ ;  /* 0x0000008d1c0b7810 */ /* 0x001fe20007ffe0ff */
[----:B------:R-:W-:Y:S02]  /*6350*/  @!P1 IMAD.MOV R21, RZ, RZ, -R21 ;  /* 0x000000ffff159224 */ /* 0x000fe400078e0a15 */
[----:B------:R-:W-:Y:S01]  /*6360*/  IMAD R13, R6, R7, R13 ;  /* 0x00000007060d7224 */ /* 0x000fe200078e020d */
[----:B------:R-:W-:Y:S01]  /*6370*/  IABS R14, R11 ;  /* 0x0000000b000e7213 */ /* 0x000fe20000000000 */
[----:B-1----:R-:W-:Y:S01]  /*6380*/  IMAD.HI.U32 R5, R24, R3, RZ ;  /* 0x0000000318057227 */ /* 0x002fe200078e00ff */
[----:B------:R-:W-:Y:S01]  /*6390*/  IABS R7, R2 ;  /* 0x0000000200077213 */ /* 0x000fe20000000000 */
[----:B------:R-:W-:Y:S02]  /*63a0*/  STL [R1+0x1c4], R21 ;  /* 0x0001c41501007387 */ /* 0x000fe40000100800 */
[----:B------:R-:W-:-:S02]  /*63b0*/  IMAD.MOV R5, RZ, RZ, -R5 ;  /* 0x000000ffff057224 */ /* 0x000fc400078e0a05 */
[--C-:B------:R-:W-:Y:S02]  /*63c0*/  @!P5 IMAD.IADD R16, R16, 0x1, -R6.reuse ;  /* 0x000000011010d824 */ /* 0x100fe400078e0a06 */
[----:B------:R-:W-:Y:S01]  /*63d0*/  IMAD R3, R6, R5, R3 ;  /* 0x0000000506037224 */ /* 0x000fe200078e0203 */
[----:B------:R-:W-:Y:S01]  /*63e0*/  IADD3 R5, R28, 0x8b, RZ ;  /* 0x0000008b1c057810 */ /* 0x000fe20007ffe0ff */
[--C-:B------:R-:W-:Y:S01]  /*63f0*/  @!P6 IMAD.IADD R18, R18, 0x1, -R6.reuse ;  /* 0x000000011212e824 */ /* 0x100fe200078e0a06 */
[C---:B------:R-:W-:Y:S01]  /*6400*/  ISETP.GT.U32.AND P6, PT, R6.reuse, R13, PT ;  /* 0x0000000d0600720c */ /* 0x040fe20003fc4070 */
[----:B------:R-:W-:Y:S01]  /*6410*/  @!P2 IMAD.IADD R17, R17, 0x1, -R6 ;  /* 0x000000011111a824 */ /* 0x000fe200078e0a06 */
[----:B------:R-:W-:Y:S01]  /*6420*/  ISETP.GT.U32.AND P5, PT, R6, R3, PT ;  /* 0x000000030600720c */ /* 0x000fe20003fa4070 */
[----:B------:R-:W-:Y:S01]  /*6430*/  IMAD.HI.U32 R19, R24, R14, RZ ;  /* 0x0000000e18137227 */ /* 0x000fe200078e00ff */
[----:B------:R-:W-:Y:S02]  /*6440*/  IABS R12, R5 ;  /* 0x00000005000c7213 */ /* 0x000fe40000000000 */
[----:B------:R-:W-:Y:S01]  /*6450*/  ISETP.GE.AND P2, PT, R0, RZ, PT ;  /* 0x000000ff0000720c */ /* 0x000fe20003f46270 */
[----:B------:R-:W-:-:S02]  /*6460*/  IMAD.MOV R19, RZ, RZ, -R19 ;  /* 0x000000ffff137224 */ /* 0x000fc400078e0a13 */
[----:B------:R-:W-:-:S04]  /*6470*/  IMAD.HI.U32 R15, R24, R12, RZ ;  /* 0x0000000c180f7227 */ /* 0x000fc800078e00ff */
[--C-:B------:R-:W-:Y:S01]  /*6480*/  @!P6 IMAD.IADD R13, R13, 0x1, -R6.reuse ;  /* 0x000000010d0de824 */ /* 0x100fe200078e0a06 */
[----:B------:R-:W-:Y:S01]  /*6490*/  ISETP.GE.AND P6, PT, R4, RZ, PT ;  /* 0x000000ff0400720c */ /* 0x000fe20003fc6270 */
[----:B------:R-:W-:Y:S01]  /*64a0*/  @!P5 IMAD.IADD R3, R3, 0x1, -R6 ;  /* 0x000000010303d824 */ /* 0x000fe200078e0a06 */
[----:B------:R-:W-:Y:S01]  /*64b0*/  IADD3 R4, R28, 0x8a, RZ ;  /* 0x0000008a1c047810 */ /* 0x000fe20007ffe0ff */
[----:B------:R-:W-:Y:S01]  /*64c0*/  IMAD.MOV R15, RZ, RZ, -R15 ;  /* 0x000000ffff0f7224 */ /* 0x000fe200078e0a0f */
[C---:B------:R-:W-:Y:S01]  /*64d0*/  ISETP.GT.U32.AND P1, PT, R6.reuse, R13, PT ;  /* 0x0000000d0600720c */ /* 0x040fe20003f24070 */
[----:B------:R-:W-:Y:S01]  /*64e0*/  @!P0 IMAD.MOV R17, RZ, RZ, -R17 ;  /* 0x000000ffff118224 */ /* 0x000fe200078e0a11 */
[----:B------:R-:W-:Y:S01]  /*64f0*/  ISETP.GT.U32.AND P5, PT, R6, R3, PT ;  /* 0x000000030600720c */ /* 0x000fe20003fa4070 */
[----:B------:R-:W-:Y:S01]  /*6500*/  IMAD.HI.U32 R0, R24, R7, RZ ;  /* 0x0000000718007227 */ /* 0x000fe200078e00ff */
[----:B------:R-:W-:-:S03]  /*6510*/  ISETP.GE.AND P0, PT, R11, RZ, PT ;  /* 0x000000ff0b00720c */ /* 0x000fc60003f06270 */
[C---:B------:R-:W-:Y:S02]  /*6520*/  IMAD R11, R6.reuse, R15, R12 ;  /* 0x0000000f060b7224 */ /* 0x040fe400078e020c */
[C---:B------:R-:W-:Y:S02]  /*6530*/  IMAD R14, R6.reuse, R19, R14 ;  /* 0x00000013060e7224 */ /* 0x040fe400078e020e */
[----:B------:R-:W-:Y:S02]  /*6540*/  IMAD.MOV.U32 R20, RZ, RZ, R18 ;  /* 0x000000ffff147224 */ /* 0x000fe400078e0012 */
[----:B------:R-:W-:Y:S02]  /*6550*/  IMAD.MOV R0, RZ, RZ, -R0 ;  /* 0x000000ffff007224 */ /* 0x000fe400078e0a00 */
[----:B------:R-:W-:Y:S01]  /*6560*/  @!P5 IMAD.IADD R3, R3, 0x1, -R6 ;  /* 0x000000010303d824 */ /* 0x000fe200078e0a06 */
[C---:B------:R-:W-:Y:S01]  /*6570*/  ISETP.GT.U32.AND P5, PT, R6.reuse, R11, PT ;  /* 0x0000000b0600720c */ /* 0x040fe20003fa4070 */
[----:B------:R-:W-:Y:S01]  /*6580*/  @!P3 IMAD.MOV R20, RZ, RZ, -R20 ;  /* 0x000000ffff14b224 */ /* 0x000fe200078e0a14 */
[C---:B------:R-:W-:Y:S01]  /*6590*/  ISETP.GT.U32.AND P3, PT, R6.reuse, R14, PT ;  /* 0x0000000e0600720c */ /* 0x040fe20003f64070 */
[----:B------:R-:W-:Y:S01]  /*65a0*/  IMAD R7, R6, R0, R7 ;  /* 0x0000000006077224 */ /* 0x000fe200078e0207 */
[----:B------:R-:W-:Y:S01]  /*65b0*/  IABS R0, R4 ;  /* 0x0000000400007213 */ /* 0x000fe20000000000 */
[----:B------:R-:W-:Y:S01]  /*65c0*/  @!P1 IMAD.IADD R13, R13, 0x1, -R6 ;  /* 0x000000010d0d9824 */ /* 0x000fe200078e0a06 */
[----:B------:R-:W-:Y:S01]  /*65d0*/  ISETP.GE.AND P1, PT, R2, RZ, PT ;  /* 0x000000ff0200720c */ /* 0x000fe20003f26270 */
[----:B------:R-:W-:Y:S01]  /*65e0*/  @!P4 IMAD.MOV R16, RZ, RZ, -R16 ;  /* 0x000000ffff10c224 */ /* 0x000fe200078e0a10 */
[----:B------:R-:W-:Y:S01]  /*65f0*/  ISETP.GT.U32.AND P4, PT, R6, R7, PT ;  /* 0x000000070600720c */ /* 0x000fe20003f84070 */
[----:B------:R-:W-:Y:S01]  /*6600*/  IMAD.MOV.U32 R15, RZ, RZ, R13 ;  /* 0x000000ffff0f7224 */ /* 0x000fe200078e000d */
[----:B------:R-:W-:Y:S01]  /*6610*/  IADD3 R2, R28, 0x89, RZ ;  /* 0x000000891c027810 */ /* 0x000fe20007ffe0ff */
[----:B------:R-:W-:Y:S01]  /*6620*/  STL [R1+0x1c8], R20 ;  /* 0x0001c81401007387 */ /* 0x000fe20000100800 */
[----:B------:R-:W-:-:S02]  /*6630*/  IMAD.HI.U32 R12, R24, R0, RZ ;  /* 0x00000000180c7227 */ /* 0x000fc400078e00ff */
[----:B------:R-:W-:Y:S01]  /*6640*/  IABS R13, R2 ;  /* 0x00000002000d7213 */ /* 0x000fe20000000000 */
[----:B------:R-:W-:Y:S01]  /*6650*/  STL [R1+0x1dc], R17 ;  /* 0x0001dc1101007387 */ /* 0x000fe20000100800 */
[----:B------:R-:W-:Y:S02]  /*6660*/  @!P2 IMAD.MOV R15, RZ, RZ, -R15 ;  /* 0x000000ffff0fa224 */ /* 0x000fe400078e0a0f */
[--C-:B------:R-:W-:Y:S01]  /*6670*/  @!P5 IMAD.IADD R11, R11, 0x1, -R6.reuse ;  /* 0x000000010b0bd824 */ /* 0x100fe200078e0a06 */
[----:B------:R-:W-:Y:S01]  /*6680*/  STL [R1+0x21c], R16 ;  /* 0x00021c1001007387 */ /* 0x000fe20000100800 */
[--C-:B------:R-:W-:Y:S01]  /*6690*/  @!P3 IMAD.IADD R14, R14, 0x1, -R6.reuse ;  /* 0x000000010e0eb824 */ /* 0x100fe200078e0a06 */
[----:B------:R-:W-:Y:S01]  /*66a0*/  ISETP.GE.AND P3, PT, R5, RZ, PT ;  /* 0x000000ff0500720c */ /* 0x000fe20003f66270 */
[----:B------:R-:W-:Y:S01]  /*66b0*/  @!P4 IMAD.IADD R7, R7, 0x1, -R6 ;  /* 0x000000010707c824 */ /* 0x000fe200078e0a06 */
[----:B------:R0:W-:Y:S01]  /*66c0*/  STL [R1+0x220], R15 ;  /* 0x0002200f01007387 */ /* 0x0001e20000100800 */
[C---:B------:R-:W-:Y:S01]  /*66d0*/  ISETP.GT.U32.AND P5, PT, R6.reuse, R11, PT ;  /* 0x0000000b0600720c */ /* 0x040fe20003fa4070 */
[----:B------:R-:W-:Y:S01]  /*66e0*/  IMAD.MOV R12, RZ, RZ, -R12 ;  /* 0x000000ffff0c7224 */ /* 0x000fe200078e0a0c */
[----:B------:R-:W-:-:S02]  /*66f0*/  ISETP.GT.U32.AND P2, PT, R6, R14, PT ;  /* 0x0000000e0600720c */ /* 0x000fc40003f44070 */
[C---:B------:R-:W-:Y:S01]  /*6700*/  ISETP.GT.U32.AND P4, PT, R6.reuse, R7, PT ;  /* 0x000000070600720c */ /* 0x040fe20003f84070 */
[----:B------:R-:W-:Y:S01]  /*6710*/  IMAD R0, R6, R12, R0 ;  /* 0x0000000c06007224 */ /* 0x000fe200078e0200 */
[----:B------:R-:W-:Y:S01]  /*6720*/  IADD3 R5, R28, 0x88, RZ ;  /* 0x000000881c057810 */ /* 0x000fe20007ffe0ff */
[----:B0-----:R-:W-:-:S03]  /*6730*/  IMAD.MOV.U32 R15, RZ, RZ, R3 ;  /* 0x000000ffff0f7224 */ /* 0x001fc600078e0003 */
[----:B------:R-:W-:Y:S01]  /*6740*/  IABS R12, R5 ;  /* 0x00000005000c7213 */ /* 0x000fe20000000000 */
[----:B------:R-:W-:-:S04]  /*6750*/  IMAD.HI.U32 R3, R24, R13, RZ ;  /* 0x0000000d18037227 */ /* 0x000fc800078e00ff */
[----:B------:R-:W-:Y:S02]  /*6760*/  IMAD.MOV R3, RZ, RZ, -R3 ;  /* 0x000000ffff037224 */ /* 0x000fe400078e0a03 */
[--C-:B------:R-:W-:Y:S02]  /*6770*/  @!P5 IMAD.IADD R11, R11, 0x1, -R6.reuse ;  /* 0x000000010b0bd824 */ /* 0x100fe400078e0a06 */
[----:B------:R-:W-:Y:S01]  /*6780*/  IMAD R13, R6, R3, R13 ;  /* 0x00000003060d7224 */ /* 0x000fe200078e020d */
[----:B------:R-:W-:Y:S01]  /*6790*/  IADD3 R3, R28, 0x86, RZ ;  /* 0x000000861c037810 */ /* 0x000fe20007ffe0ff */
[--C-:B------:R-:W-:Y:S01]  /*67a0*/  @!P2 IMAD.IADD R14, R14, 0x1, -R6.reuse ;  /* 0x000000010e0ea824 */ /* 0x100fe200078e0a06 */
[C---:B------:R-:W-:Y:S01]  /*67b0*/  ISETP.GT.U32.AND P2, PT, R6.reuse, R0, PT ;  /* 0x000000000600720c */ /* 0x040fe20003f44070 */
[----:B------:R-:W-:Y:S01]  /*67c0*/  @!P4 IMAD.IADD R7, R7, 0x1, -R6 ;  /* 0x000000010707c824 */ /* 0x000fe200078e0a06 */
[----:B------:R-:W-:Y:S01]  /*67d0*/  ISETP.GT.U32.AND P5, PT, R6, R13, PT ;  /* 0x0000000d0600720c */ /* 0x000fe20003fa4070 */
[----:B------:R-:W-:Y:S01]  /*67e0*/  @!P6 IMAD.MOV R15, RZ, RZ, -R15 ;  /* 0x000000ffff0fe224 */ /* 0x000fe200078e0a0f */
[----:B------:R-:W-:Y:S01]  /*67f0*/  ISETP.GE.AND P4, PT, R2, RZ, PT ;  /* 0x000000ff0200720c */ /* 0x000fe20003f86270 */
[----:B------:R-:W-:Y:S01]  /*6800*/  IMAD.HI.U32 R16, R24, R12, RZ ;  /* 0x0000000c18107227 */ /* 0x000fe200078e00ff */
[----:B------:R-:W-:-:S02]  /*6810*/  IADD3 R2, R28, 0x87, RZ ;  /* 0x000000871c027810 */ /* 0x000fc40007ffe0ff */
[----:B------:R-:W-:Y:S01]  /*6820*/  ISETP.GE.AND P6, PT, R4, RZ, PT ;  /* 0x000000ff0400720c */ /* 0x000fe20003fc6270 */
[----:B------:R-:W-:Y:S01]  /*6830*/  IMAD.MOV.U32 R17, RZ, RZ, R14 ;  /* 0x000000ffff117224 */ /* 0x000fe200078e000e */
[----:B------:R-:W-:Y:S01]  /*6840*/  IABS R4, R2 ;  /* 0x0000000200047213 */ /* 0x000fe20000000000 */
[----:B------:R-:W-:Y:S01]  /*6850*/  IMAD.MOV R16, RZ, RZ, -R16 ;  /* 0x000000ffff107224 */ /* 0x000fe200078e0a10 */
[----:B------:R0:W-:Y:S01]  /*6860*/  STL [R1+0x228], R15 ;  /* 0x0002280f01007387 */ /* 0x0001e20000100800 */
[--C-:B------:R-:W-:Y:S01]  /*6870*/  @!P2 IMAD.IADD R0, R0, 0x1, -R6.reuse ;  /* 0x000000010000a824 */ /* 0x100fe200078e0a06 */
[----:B------:R-:W-:Y:S01]  /*6880*/  ISETP.GE.AND P2, PT, R5, RZ, PT ;  /* 0x000000ff0500720c */ /* 0x000fe20003f46270 */
[----:B------:R-:W-:Y:S02]  /*6890*/  @!P5 IMAD.IADD R13, R13, 0x1, -R6 ;  /* 0x000000010d0dd824 */ /* 0x000fe400078e0a06 */
[----:B------:R-:W-:Y:S01]  /*68a0*/  @!P0 IMAD.MOV R17, RZ, RZ, -R17 ;  /* 0x000000ffff118224 */ /* 0x000fe200078e0a11 */
[----:B------:R-:W-:Y:S01]  /*68b0*/  ISETP.GT.U32.AND P0, PT, R6, R0, PT ;  /* 0x000000000600720c */ /* 0x000fe20003f04070 */
[----:B------:R-:W-:Y:S01]  /*68c0*/  IMAD.HI.U32 R5, R24, R4, RZ ;  /* 0x0000000418057227 */ /* 0x000fe200078e00ff */
[----:B------:R-:W-:-:S02]  /*68d0*/  ISETP.GT.U32.AND P5, PT, R6, R13, PT ;  /* 0x0000000d0600720c */ /* 0x000fc40003fa4070 */
[----:B0-----:R-:W-:Y:S01]  /*68e0*/  IABS R15, R3 ;  /* 0x00000003000f7213 */ /* 0x001fe20000000000 */
[C---:B------:R-:W-:Y:S01]  /*68f0*/  IMAD R12, R6.reuse, R16, R12 ;  /* 0x00000010060c7224 */ /* 0x040fe200078e020c */
[----:B------:R-:W-:Y:S01]  /*6900*/  STL [R1+0x224], R17 ;  /* 0x0002241101007387 */ /* 0x000fe20000100800 */
[----:B------:R-:W-:Y:S02]  /*6910*/  IMAD.MOV.U32 R14, RZ, RZ, R7 ;  /* 0x000000ffff0e7224 */ /* 0x000fe400078e0007 */
[----:B------:R-:W-:Y:S02]  /*6920*/  IMAD.MOV R5, RZ, RZ, -R5 ;  /* 0x000000ffff057224 */ /* 0x000fe400078e0a05 */
[----:B------:R-:W-:Y:S01]  /*6930*/  @!P1 IMAD.MOV R14, RZ, RZ, -R14 ;  /* 0x000000ffff0e9224 */ /* 0x000fe200078e0a0e */
[C---:B------:R-:W-:Y:S01]  /*6940*/  ISETP.GT.U32.AND P1, PT, R6.reuse, R12, PT ;  /* 0x0000000c0600720c */ /* 0x040fe20003f24070 */
[----:B------:R-:W-:Y:S02]  /*6950*/  IMAD R4, R6, R5, R4 ;  /* 0x0000000506047224 */ /* 0x000fe400078e0204 */
[----:B------:R-:W-:Y:S01]  /*6960*/  IMAD.HI.U32 R7, R24, R15, RZ ;  /* 0x0000000f18077227 */ /* 0x000fe200078e00ff */
[----:B------:R0:W-:Y:S03]  /*6970*/  STL [R1+0x204], R14 ;  /* 0x0002040e01007387 */ /* 0x0001e60000100800 */
[----:B------:R-:W-:Y:S01]  /*6980*/  @!P5 IMAD.IADD R13, R13, 0x1, -R6 ;  /* 0x000000010d0dd824 */ /* 0x000fe200078e0a06 */
[----:B------:R-:W-:Y:S01]  /*6990*/  ISETP.GT.U32.AND P5, PT, R6, R4, PT ;  /* 0x000000040600720c */ /* 0x000fe20003fa4070 */
[----:B------:R-:W-:-:S02]  /*69a0*/  IMAD.MOV R7, RZ, RZ, -R7 ;  /* 0x000000ffff077224 */ /* 0x000fc400078e0a07 */
[----:B------:R-:W-:Y:S01]  /*69b0*/  @!P0 IMAD.IADD R0, R0, 0x1, -R6 ;  /* 0x0000000100008824 */ /* 0x000fe200078e0a06 */
[----:B------:R-:W-:Y:S01]  /*69c0*/  ISETP.GE.AND P0, PT, R3, RZ, PT ;  /* 0x000000ff0300720c */ /* 0x000fe20003f06270 */
[----:B------:R-:W-:Y:S01]  /*69d0*/  IMAD R15, R6, R7, R15 ;  /* 0x00000007060f7224 */ /* 0x000fe200078e020f */
[----:B------:R-:W-:Y:S01]  /*69e0*/  IADD3 R7, R28, 0x84, RZ ;  /* 0x000000841c077810 */ /* 0x000fe20007ffe0ff */
[----:B------:R-:W-:Y:S02]  /*69f0*/  IMAD.MOV.U32 R16, RZ, RZ, R0 ;  /* 0x000000ffff107224 */ /* 0x000fe400078e0000 */
[----:B------:R-:W-:Y:S01]  /*6a00*/  @!P1 IMAD.IADD R12, R12, 0x1, -R6 ;  /* 0x000000010c0c9824 */ /* 0x000fe200078e0a06 */
[----:B------:R-:W-:Y:S01]  /*6a10*/  IABS R5, R7 ;  /* 0x0000000700057213 */ /* 0x000fe20000000000 */
[----:B------:R-:W-:Y:S01]  /*6a20*/  @!P6 IMAD.MOV R16, RZ, RZ, -R16 ;  /* 0x000000ffff10e224 */ /* 0x000fe200078e0a10 */
[C---:B------:R-:W-:Y:S01]  /*6a30*/  ISETP.GT.U32.AND P6, PT, R6.reuse, R15, PT ;  /* 0x0000000f0600720c */ /* 0x040fe20003fc4070 */
[----:B------:R-:W-:Y:S01]  /*6a40*/  @!P3 IMAD.MOV R11, RZ, RZ, -R11 ;  /* 0x000000ffff0bb224 */ /* 0x000fe200078e0a0b */
[----:B------:R-:W-:Y:S01]  /*6a50*/  ISETP.GT.U32.AND P1, PT, R6, R12, PT ;  /* 0x0000000c0600720c */ /* 0x000fe20003f24070 */
[----:B------:R-:W-:Y:S01]  /*6a60*/  @!P5 IMAD.IADD R4, R4, 0x1, -R6 ;  /* 0x000000010404d824 */ /* 0x000fe200078e0a06 */
[----:B------:R-:W-:Y:S01]  /*6a70*/  ISETP.GE.AND P3, PT, R2, RZ, PT ;  /* 0x000000ff0200720c */ /* 0x000fe20003f66270 */
[----:B0-----:R-:W-:Y:S01]  /*6a80*/  IMAD.MOV.U32 R14, RZ, RZ, R13 ;  /* 0x000000ffff0e7224 */ /* 0x001fe200078e000d */
[----:B------:R0:W-:Y:S01]  /*6a90*/  STL [R1+0x208], R11 ;  /* 0x0002080b01007387 */ /* 0x0001e20000100800 */
[----:B------:R-:W-:-:S02]  /*6aa0*/  IADD3 R2, R28, 0x83, RZ ;  /* 0x000000831c027810 */ /* 0x000fc40007ffe0ff */
[----:B------:R-:W-:Y:S01]  /*6ab0*/  ISETP.GT.U32.AND P5, PT, R6, R4, PT ;  /* 0x000000040600720c */ /* 0x000fe20003fa4070 */
[----:B------:R-:W-:Y:S01]  /*6ac0*/  @!P4 IMAD.MOV R14, RZ, RZ, -R14 ;  /* 0x000000ffff0ec224 */ /* 0x000fe200078e0a0e */
[----:B------:R-:W-:Y:S01]  /*6ad0*/  STL [R1+0x218], R16 ;  /* 0x0002181001007387 */ /* 0x000fe20000100800 */
[----:B------:R-:W-:Y:S01]  /*6ae0*/  IABS R0, R2 ;  /* 0x0000000200007213 */ /* 0x000fe20000000000 */
[--C-:B------:R-:W-:Y:S02]  /*6af0*/  @!P6 IMAD.IADD R15, R15, 0x1, -R6.reuse ;  /* 0x000000010f0fe824 */ /* 0x100fe400078e0a06 */
[----:B------:R-:W-:Y:S01]  /*6b00*/  @!P1 IMAD.IADD R12, R12, 0x1, -R6 ;  /* 0x000000010c0c9824 */ /* 0x000fe200078e0a06 */
[----:B0-----:R-:W-:Y:S01]  /*6b10*/  IADD3 R11, R28, 0x85, RZ ;  /* 0x000000851c0b7810 */ /* 0x001fe20007ffe0ff */
[----:B------:R0:W-:Y:S01]  /*6b20*/  STL [R1+0x214], R14 ;  /* 0x0002140e01007387 */ /* 0x0001e20000100800 */
[----:B------:R-:W-:Y:S01]  /*6b30*/  ISETP.GE.AND P1, PT, R7, RZ, PT ;  /* 0x000000ff0700720c */ /* 0x000fe20003f26270 */
[----:B------:R-:W-:Y:S01]  /*6b40*/  IMAD.HI.U32 R7, R24, R5, RZ ;  /* 0x0000000518077227 */ /* 0x000fe200078e00ff */
[----:B------:R-:W-:-:S02]  /*6b50*/  IABS R3, R11 ;  /* 0x0000000b00037213 */ /* 0x000fc40000000000 */
[----:B------:R-:W-:Y:S01]  /*6b60*/  ISETP.GT.U32.AND P6, PT, R6, R15, PT ;  /* 0x0000000f0600720c */ /* 0x000fe20003fc4070 */
[----:B------:R-:W-:Y:S01]  /*6b70*/  IMAD.MOV R7, RZ, RZ, -R7 ;  /* 0x000000ffff077224 */ /* 0x000fe200078e0a07 */
[----:B------:R-:W-:Y:S01]  /*6b80*/  ISETP.GE.AND P4, PT, R11, RZ, PT ;  /* 0x000000ff0b00720c */ /* 0x000fe20003f86270 */
[----:B------:R-:W-:-:S04]  /*6b90*/  IMAD.HI.U32 R13, R24, R3, RZ ;  /* 0x00000003180d7227 */ /* 0x000fc800078e00ff */
[----:B0-----:R-:W-:Y:S02]  /*6ba0*/  IMAD.MOV.U32 R14, RZ, RZ, R12 ;  /* 0x000000ffff0e7224 */ /* 0x001fe400078e000c */
[----:B------:R-:W-:Y:S02]  /*6bb0*/  IMAD.MOV R13, RZ, RZ, -R13 ;  /* 0x000000ffff0d7224 */ /* 0x000fe400078e0a0d */
[----:B------:R-:W-:Y:S02]  /*6bc0*/  @!P5 IMAD.IADD R4, R4, 0x1, -R6 ;  /* 0x000000010404d824 */ /* 0x000fe400078e0a06 */
[----:B------:R-:W-:Y:S01]  /*6bd0*/  @!P2 IMAD.MOV R14, RZ, RZ, -R14 ;  /* 0x000000ffff0ea224 */ /* 0x000fe200078e0a0e */
[----:B------:R-:W-:Y:S01]  /*6be0*/  ISETP.GE.AND P2, PT, R2, RZ, PT ;  /* 0x000000ff0200720c */ /* 0x000fe20003f46270 */
[C---:B------:R-:W-:Y:S02]  /*6bf0*/  IMAD R3, R6.reuse, R13, R3 ;  /* 0x0000000d06037224 */ /* 0x040fe400078e0203 */
[C---:B------:R-:W-:Y:S01]  /*6c00*/  IMAD R2, R6.reuse, R7, R5 ;  /* 0x0000000706027224 */ /* 0x040fe200078e0205 */
[----:B------:R0:W-:Y:S01]  /*6c10*/  STL [R1+0x210], R14 ;  /* 0x0002100e01007387 */ /* 0x0001e20000100800 */
[----:B------:R-:W-:Y:S01]  /*6c20*/  IMAD.MOV.U32 R12, RZ, RZ, R4 ;  /* 0x000000ffff0c7224 */ /* 0x000fe200078e0004 */
[----:B------:R-:W-:Y:S01]  /*6c30*/  ISETP.GT.U32.AND P5, PT, R6, R3, PT ;  /* 0x000000030600720c */ /* 0x000fe20003fa4070 */
[----:B------:R-:W-:Y:S01]  /*6c40*/  IMAD.HI.U32 R11, R24, R0, RZ ;  /* 0x00000000180b7227 */ /* 0x000fe200078e00ff */
[----:B------:R-:W-:-:S02]  /*6c50*/  IADD3 R4, R28, 0x81, RZ ;  /* 0x000000811c047810 */ /* 0x000fc40007ffe0ff */
[----:B------:R-:W-:Y:S01]  /*6c60*/  IADD3 R7, R28, 0x7f, RZ ;  /* 0x0000007f1c077810 */ /* 0x000fe20007ffe0ff */
[----:B------:R-:W-:Y:S01]  /*6c70*/  @!P3 IMAD.MOV R12, RZ, RZ, -R12 ;  /* 0x000000ffff0cb224 */ /* 0x000fe200078e0a0c */
[C---:B------:R-:W-:Y:S01]  /*6c80*/  ISETP.GT.U32.AND P3, PT, R6.reuse, R2, PT ;  /* 0x000000020600720c */ /* 0x040fe20003f64070 */
[----:B------:R-:W-:Y:S01]  /*6c90*/  IMAD.MOV R11, RZ, RZ, -R11 ;  /* 0x000000ffff0b7224 */ /* 0x000fe200078e0a0b */
[----:B0-----:R-:W-:Y:S01]  /*6ca0*/  IABS R14, R7 ;  /* 0x00000007000e7213 */ /* 0x001fe20000000000 */
[----:B------:R-:W-:Y:S01]  /*6cb0*/  @!P6 IMAD.IADD R15, R15, 0x1, -R6 ;  /* 0x000000010f0fe824 */ /* 0x000fe200078e0a06 */
[----:B------:R0:W-:Y:S01]  /*6cc0*/  STL [R1+0x410], R12 ;  /* 0x0004100c01007387 */ /* 0x0001e20000100800 */
[----:B------:R-:W-:Y:S01]  /*6cd0*/  IMAD R0, R6, R11, R0 ;  /* 0x0000000b06007224 */ /* 0x000fe200078e0200 */
[C---:B------:R-:W-:Y:S01]  /*6ce0*/  IADD3 R11, R28.reuse, 0x82, RZ ;  /* 0x000000821c0b7810 */ /* 0x040fe20007ffe0ff */
[----:B------:R-:W-:Y:S01]  /*6cf0*/  IMAD.MOV.U32 R17, RZ, RZ, R15 ;  /* 0x000000ffff117224 */ /* 0x000fe200078e000f */
[----:B------:R-:W-:Y:S01]  /*6d00*/  IADD3 R5, R28, 0x80, RZ ;  /* 0x000000801c057810 */ /* 0x000fe20007ffe0ff */
[--C-:B------:R-:W-:Y:S01]  /*6d10*/  @!P5 IMAD.IADD R3, R3, 0x1, -R6.reuse ;  /* 0x000000010303d824 */ /* 0x100fe200078e0a06 */
[----:B------:R-:W-:Y:S01]  /*6d20*/  ISETP.GE.AND P6, PT, R11, RZ, PT ;  /* 0x000000ff0b00720c */ /* 0x000fe20003fc6270 */
[----:B------:R-:W-:Y:S01]  /*6d30*/  @!P0 IMAD.MOV R17, RZ, RZ, -R17 ;  /* 0x000000ffff118224 */ /* 0x000fe200078e0a11 */
[----:B------:R-:W-:Y:S01]  /*6d40*/  ISETP.GT.U32.AND P0, PT, R6, R0, PT ;  /* 0x000000000600720c */ /* 0x000fe20003f04070 */
[----:B------:R-:W-:Y:S01]  /*6d50*/  @!P3 IMAD.IADD R2, R2, 0x1, -R6 ;  /* 0x000000010202b824 */ /* 0x000fe200078e0a06 */
[----:B------:R-:W-:-:S02]  /*6d60*/  ISETP.GT.U32.AND P5, PT, R6, R3, PT ;  /* 0x000000030600720c */ /* 0x000fc40003fa4070 */
[----:B------:R-:W-:Y:S01]  /*6d70*/  IABS R11, R11 ;  /* 0x0000000b000b7213 */ /* 0x000fe20000000000 */
[----:B------:R1:W-:Y:S01]  /*6d80*/  STL [R1+0x20c], R17 ;  /* 0x00020c1101007387 */ /* 0x0003e20000100800 */
[----:B------:R-:W-:Y:S02]  /*6d90*/  ISETP.GT.U32.AND P3, PT, R6, R2, PT ;  /* 0x000000020600720c */ /* 0x000fe40003f64070 */
[----:B0-----:R-:W-:Y:S01]  /*6da0*/  IABS R12, R4 ;  /* 0x00000004000c7213 */ /* 0x001fe20000000000 */
[----:B------:R-:W-:Y:S01]  /*6db0*/  IMAD.HI.U32 R15, R24, R11, RZ ;  /* 0x0000000b180f7227 */ /* 0x000fe200078e00ff */
[----:B------:R-:W-:-:S03]  /*6dc0*/  IABS R13, R5 ;  /* 0x00000005000d7213 */ /* 0x000fc60000000000 */
[----:B------:R-:W-:Y:S02]  /*6dd0*/  @!P0 IMAD.IADD R0, R0, 0x1, -R6 ;  /* 0x0000000100008824 */ /* 0x000fe400078e0a06 */
[----:B------:R-:W-:-:S03]  /*6de0*/  IMAD.HI.U32 R16, R24, R12, RZ ;  /* 0x0000000c18107227 */ /* 0x000fc600078e00ff */
[----:B------:R-:W-:Y:S01]  /*6df0*/  ISETP.GT.U32.AND P0, PT, R6, R0, PT ;  /* 0x000000000600720c */ /* 0x000fe20003f04070 */
[----:B------:R-:W-:Y:S02]  /*6e00*/  IMAD.MOV R15, RZ, RZ, -R15 ;  /* 0x000000ffff0f7224 */ /* 0x000fe400078e0a0f */
[----:B------:R-:W-:Y:S01]  /*6e10*/  @!P5 IMAD.IADD R3, R3, 0x1, -R6 ;  /* 0x000000010303d824 */ /* 0x000fe200078e0a06 */
[----:B------:R-:W-:Y:S01]  /*6e20*/  ISETP.GE.AND P5, PT, R4, RZ, PT ;  /* 0x000000ff0400720c */ /* 0x000fe20003fa6270 */
[----:B------:R-:W-:Y:S02]  /*6e30*/  IMAD.MOV R16, RZ, RZ, -R16 ;  /* 0x000000ffff107224 */ /* 0x000fe400078e0a10 */
[----:B------:R-:W-:Y:S02]  /*6e40*/  IMAD R11, R6, R15, R11 ;  /* 0x0000000f060b7224 */ /* 0x000fe400078e020b */
[----:B------:R-:W-:Y:S02]  /*6e50*/  @!P3 IMAD.IADD R2, R2, 0x1, -R6 ;  /* 0x000000010202b824 */ /* 0x000fe400078e0a06 */
[----:B------:R-:W-:Y:S01]  /*6e60*/  IMAD.MOV.U32 R19, RZ, RZ, R3 ;  /* 0x000000ffff137224 */ /* 0x000fe200078e0003 */
[C---:B------:R-:W-:Y:S01]  /*6e70*/  ISETP.GT.U32.AND P3, PT, R6.reuse, R11, PT ;  /* 0x0000000b0600720c */ /* 0x040fe20003f64070 */
[----:B------:R-:W-:-:S02]  /*6e80*/  IMAD R16, R6, R16, R12 ;  /* 0x0000001006107224 */ /* 0x000fc400078e020c */
        /* <DEDUP_REMOVED lines=9> */
[----:B------:R0:W-:Y:S01]  /*6f20*/  STL [R1+0x200], R19 ;  /* 0x0002001301007387 */ /* 0x0001e20000100800 */
[----:B------:R-:W-:Y:S01]  /*6f30*/  @!P0 IMAD.IADD R0, R0, 0x1, -R6 ;  /* 0x0000000100008824 */ /* 0x000fe200078e0a06 */
[----:B------:R-:W-:Y:S01]  /*6f40*/  IADD3 R4, R28, 0x7c, RZ ;  /* 0x0000007c1c047810 */ /* 0x000fe20007ffe0ff */
[----:B------:R-:W-:Y:S01]  /*6f50*/  IMAD R14, R6, R3, R14 ;  /* 0x00000003060e7224 */ /* 0x000fe200078e020e */
[----:B------:R2:W-:Y:S01]  /*6f60*/  STL [R1+0x1fc], R18 ;  /* 0x0001fc1201007387 */ /* 0x0005e20000100800 */
[----:B-1----:R-:W-:Y:S01]  /*6f70*/  IMAD.HI.U32 R17, R24, R13, RZ ;  /* 0x0000000d18117227 */ /* 0x002fe200078e00ff */
[----:B------:R-:W-:-:S03]  /*6f80*/  IADD3 R3, R28, 0x7d, RZ ;  /* 0x0000007d1c037810 */ /* 0x000fc60007ffe0ff */
[--C-:B------:R-:W-:Y:S01]  /*6f90*/  @!P3 IMAD.IADD R11, R11, 0x1, -R6.reuse ;  /* 0x000000010b0bb824 */ /* 0x100fe200078e0a06 */
[----:B------:R-:W-:Y:S01]  /*6fa0*/  IABS R5, R3 ;  /* 0x0000000300057213 */ /* 0x000fe20000000000 */
[----:B------:R-:W-:Y:S01]  /*6fb0*/  IMAD.MOV R17, RZ, RZ, -R17 ;  /* 0x000000ffff117224 */ /* 0x000fe200078e0a11 */
[----:B0-----:R-:W-:Y:S01]  /*6fc0*/  IADD3 R19, R28, 0x75, RZ ;  /* 0x000000751c137810 */ /* 0x001fe20007ffe0ff */
[----:B------:R-:W-:Y:S01]  /*6fd0*/  @!P4 IMAD.IADD R16, R16, 0x1, -R6 ;  /* 0x000000011010c824 */ /* 0x000fe200078e0a06 */
[C---:B------:R-:W-:Y:S01]  /*6fe0*/  ISETP.GT.U32.AND P3, PT, R6.reuse, R11, PT ;  /* 0x0000000b0600720c */ /* 0x040fe20003f64070 */
[----:B--2---:R-:W-:Y:S01]  /*6ff0*/  IMAD.MOV.U32 R18, RZ, RZ, R0 ;  /* 0x000000ffff127224 */ /* 0x004fe200078e0000 */
[----:B------:R-:W-:Y:S01]  /*7000*/  IABS R0, R4 ;  /* 0x0000000400007213 */ /* 0x000fe20000000000 */
[C---:B------:R-:W-:Y:S01]  /*7010*/  IMAD R13, R6.reuse, R17, R13 ;  /* 0x00000011060d7224 */ /* 0x040fe200078e020d */
[C---:B------:R-:W-:Y:S01]  /*7020*/  ISETP.GT.U32.AND P4, PT, R6.reuse, R16, PT ;  /* 0x000000100600720c */ /* 0x040fe20003f84070 */
        /* <DEDUP_REMOVED lines=9> */
[----:B------:R-:W-:-:S04]  /*70c0*/  IMAD.HI.U32 R7, R24, R5, RZ ;  /* 0x0000000518077227 */ /* 0x000fc800078e00ff */
[--C-:B------:R-:W-:Y:S02]  /*70d0*/  @!P2 IMAD.IADD R14, R14, 0x1, -R6.reuse ;  /* 0x000000010e0ea824 */ /* 0x100fe400078e0a06 */
[----:B------:R-:W-:Y:S02]  /*70e0*/  @!P4 IMAD.IADD R16, R16, 0x1, -R6 ;  /* 0x000000011010c824 */ /* 0x000fe400078e0a06 */
[----:B0-----:R-:W-:Y:S01]  /*70f0*/  IMAD.MOV.U32 R18, RZ, RZ, R11 ;  /* 0x000000ffff127224 */ /* 0x001fe200078e000b */
[----:B------:R-:W-:Y:S01]  /*7100*/  ISETP.GT.U32.AND P2, PT, R6, R14, PT ;  /* 0x0000000e0600720c */ /* 0x000fe20003f44070 */
[----:B------:R-:W-:-:S04]  /*7110*/  IMAD.HI.U32 R11, R24, R0, RZ ;  /* 0x00000000180b7227 */ /* 0x000fc800078e00ff */
[----:B------:R-:W-:Y:S02]  /*7120*/  IMAD.MOV R7, RZ, RZ, -R7 ;  /* 0x000000ffff077224 */ /* 0x000fe400078e0a07 */
[----:B------:R-:W-:Y:S02]  /*7130*/  @!P0 IMAD.IADD R13, R13, 0x1, -R6 ;  /* 0x000000010d0d8824 */ /* 0x000fe400078e0a06 */
[----:B------:R-:W-:Y:S02]  /*7140*/  IMAD.MOV.U32 R17, RZ, RZ, R16 ;  /* 0x000000ffff117224 */ /* 0x000fe400078e0010 */
[----:B------:R-:W-:Y:S01]  /*7150*/  IMAD.MOV R16, RZ, RZ, -R11 ;  /* 0x000000ffff107224 */ /* 0x000fe200078e0a0b */
[C---:B------:R-:W-:Y:S01]  /*7160*/  ISETP.GT.U32.AND P0, PT, R6.reuse, R13, PT ;  /* 0x0000000d0600720c */ /* 0x040fe20003f04070 */
[----:B------:R-:W-:Y:S01]  /*7170*/  IMAD R11, R6, R7, R5 ;  /* 0x00000007060b7224 */ /* 0x000fe200078e0205 */
[----:B------:R-:W-:Y:S01]  /*7180*/  IADD3 R5, R28, 0x78, RZ ;  /* 0x000000781c057810 */ /* 0x000fe20007ffe0ff */
[----:B------:R-:W-:-:S02]  /*7190*/  IMAD R12, R6, R15, R12 ;  /* 0x0000000f060c7224 */ /* 0x000fc400078e020c */
[----:B------:R-:W-:Y:S01]  /*71a0*/  @!P2 IMAD.IADD R14, R14, 0x1, -R6 ;  /* 0x000000010e0ea824 */ /* 0x000fe200078e0a06 */
[C---:B------:R-:W-:Y:S01]  /*71b0*/  ISETP.GT.U32.AND P2, PT, R6.reuse, R11, PT ;  /* 0x0000000b0600720c */ /* 0x040fe20003f44070 */
[----:B------:R-:W-:Y:S01]  /*71c0*/  @!P6 IMAD.MOV R18, RZ, RZ, -R18 ;  /* 0x000000ffff12e224 */ /* 0x000fe200078e0a12 */
[----:B------:R-:W-:Y:S01]  /*71d0*/  ISETP.GT.U32.AND P4, PT, R6, R12, PT ;  /* 0x0000000c0600720c */ /* 0x000fe20003f84070 */
[----:B------:R-:W-:Y:S01]  /*71e0*/  @!P5 IMAD.MOV R17, RZ, RZ, -R17 ;  /* 0x000000ffff11d224 */ /* 0x000fe200078e0a11 */
[----:B------:R-:W-:Y:S01]  /*71f0*/  ISETP.GE.AND P6, PT, R2, RZ, PT ;  /* 0x000000ff0200720c */ /* 0x000fe20003fc6270 */
[----:B------:R-:W-:Y:S01]  /*7200*/  IMAD R16, R6, R16, R0 ;  /* 0x0000001006107224 */ /* 0x000fe200078e0200 */
[----:B------:R-:W-:Y:S01]  /*7210*/  IADD3 R0, R28, 0x7b, RZ ;  /* 0x0000007b1c007810 */ /* 0x000fe20007ffe0ff */
[----:B------:R-:W-:Y:S01]  /*7220*/  @!P0 IMAD.IADD R13, R13, 0x1, -R6 ;  /* 0x000000010d0d8824 */ /* 0x000fe200078e0a06 */
[----:B------:R-:W-:Y:S01]  /*7230*/  STL [R1+0x1f4], R18 ;  /* 0x0001f41201007387 */ /* 0x000fe20000100800 */
[----:B------:R-:W-:Y:S01]  /*7240*/  ISETP.GE.AND P0, PT, R4, RZ, PT ;  /* 0x000000ff0400720c */ /* 0x000fe20003f06270 */
[----:B------:R-:W-:Y:S01]  /*7250*/  IMAD.MOV.U32 R15, RZ, RZ, R14 ;  /* 0x000000ffff0f7224 */ /* 0x000fe200078e000e */
[----:B------:R-:W-:Y:S01]  /*7260*/  IABS R4, R0 ;  /* 0x0000000000047213 */ /* 0x000fe20000000000 */
[----:B------:R0:W-:Y:S01]  /*7270*/  STL [R1+0x1e0], R17 ;  /* 0x0001e01101007387 */ /* 0x0001e20000100800 */
[--C-:B------:R-:W-:Y:S01]  /*7280*/  @!P2 IMAD.IADD R11, R11, 0x1, -R6.reuse ;  /* 0x000000010b0ba824 */ /* 0x100fe200078e0a06 */
[----:B------:R-:W-:Y:S01]  /*7290*/  IADD3 R2, R28, 0x7a, RZ ;  /* 0x0000007a1c027810 */ /* 0x000fe20007ffe0ff */
[----:B------:R-:W-:Y:S01]  /*72a0*/  @!P4 IMAD.IADD R12, R12, 0x1, -R6 ;  /* 0x000000010c0cc824 */ /* 0x000fe200078e0a06 */
[----:B------:R-:W-:Y:S01]  /*72b0*/  ISETP.GE.AND P5, PT, R3, RZ, PT ;  /* 0x000000ff0300720c */ /* 0x000fe20003fa6270 */
[----:B------:R-:W-:Y:S01]  /*72c0*/  @!P3 IMAD.MOV R15, RZ, RZ, -R15 ;  /* 0x000000ffff0fb224 */ /* 0x000fe200078e0a0f */
[----:B------:R-:W-:Y:S01]  /*72d0*/  ISETP.GT.U32.AND P2, PT, R6, R11, PT ;  /* 0x0000000b0600720c */ /* 0x000fe20003f44070 */
[----:B------:R-:W-:Y:S01]  /*72e0*/  IMAD.HI.U32 R7, R24, R4, RZ ;  /* 0x0000000418077227 */ /* 0x000fe200078e00ff */
[----:B------:R-:W-:-:S02]  /*72f0*/  ISETP.GT.U32.AND P4, PT, R6, R12, PT ;  /* 0x0000000c0600720c */ /* 0x000fc40003f84070 */
[----:B------:R-:W-:Y:S01]  /*7300*/  ISETP.GE.AND P3, PT, R2, RZ, PT ;  /* 0x000000ff0200720c */ /* 0x000fe20003f66270 */
[----:B0-----:R-:W-:Y:S01]  /*7310*/  IMAD.MOV.U32 R17, RZ, RZ, R13 ;  /* 0x000000ffff117224 */ /* 0x001fe200078e000d */
[----:B------:R-:W-:Y:S01]  /*7320*/  IABS R13, R5 ;  /* 0x00000005000d7213 */ /* 0x000fe20000000000 */
[----:B------:R-:W-:Y:S02]  /*7330*/  IMAD.MOV R7, RZ, RZ, -R7 ;  /* 0x000000ffff077224 */ /* 0x000fe400078e0a07 */
[----:B------:R-:W-:Y:S01]  /*7340*/  @!P1 IMAD.MOV R17, RZ, RZ, -R17 ;  /* 0x000000ffff119224 */ /* 0x000fe200078e0a11 */
[----:B------:R-:W-:Y:S01]  /*7350*/  ISETP.GE.AND P1, PT, R0, RZ, PT ;  /* 0x000000ff0000720c */ /* 0x000fe20003f26270 */
[----:B------:R-:W-:Y:S01]  /*7360*/  IMAD R4, R6, R7, R4 ;  /* 0x0000000706047224 */ /* 0x000fe200078e0204 */
[----:B------:R-:W-:Y:S01]  /*7370*/  IADD3 R0, R28, 0x79, RZ ;  /* 0x000000791c007810 */ /* 0x000fe20007ffe0ff */
[--C-:B------:R-:W-:Y:S01]  /*7380*/  @!P2 IMAD.IADD R11, R11, 0x1, -R6.reuse ;  /* 0x000000010b0ba824 */ /* 0x100fe200078e0a06 */
[----:B------:R0:W-:Y:S01]  /*7390*/  STL [R1+0x1ec], R17 ;  /* 0x0001ec1101007387 */ /* 0x0001e20000100800 */
[----:B------:R-:W-:Y:S01]  /*73a0*/  @!P4 IMAD.IADD R12, R12, 0x1, -R6 ;  /* 0x000000010c0cc824 */ /* 0x000fe200078e0a06 */
[----:B------:R-:W-:Y:S01]  /*73b0*/  ISETP.GT.U32.AND P2, PT, R6, R4, PT ;  /* 0x000000040600720c */ /* 0x000fe20003f44070 */
[----:B------:R-:W-:Y:S01]  /*73c0*/  IMAD.MOV.U32 R14, RZ, RZ, R11 ;  /* 0x000000ffff0e7224 */ /* 0x000fe200078e000b */
[----:B------:R1:W-:Y:S01]  /*73d0*/  STL [R1+0x1f0], R15 ;  /* 0x0001f00f01007387 */ /* 0x0003e20000100800 */
[----:B------:R-:W-:Y:S01]  /*73e0*/  IABS R3, R0 ;  /* 0x0000000000037213 */ /* 0x000fe20000000000 */
[----:B------:R-:W-:Y:S01]  /*73f0*/  IMAD.HI.U32 R23, R24, R20, RZ ;  /* 0x0000001418177227 */ /* 0x000fe200078e00ff */
[----:B------:R-:W-:-:S03]  /*7400*/  ISETP.GT.U32.AND P4, PT, R6, R16, PT ;  /* 0x000000100600720c */ /* 0x000fc60003f84070 */
[----:B0-----:R-:W-:Y:S01]  /*7410*/  IMAD.MOV.U32 R17, RZ, RZ, R12 ;  /* 0x000000ffff117224 */ /* 0x001fe200078e000c */
[----:B------:R-:W-:Y:S01]  /*7420*/  IADD3 R12, R28, 0x73, RZ ;  /* 0x000000731c0c7810 */ /* 0x000fe20007ffe0ff */
[----:B------:R-:W-:Y:S01]  /*7430*/  IMAD.HI.U32 R7, R24, R3, RZ ;  /* 0x0000000318077227 */ /* 0x000fe200078e00ff */
[----:B-1----:R-:W-:-:S03]  /*7440*/  IABS R15, R2 ;  /* 0x00000002000f7213 */ /* 0x002fc60000000000 */
[----:B------:R-:W-:Y:S01]  /*7450*/  @!P6 IMAD.MOV R17, RZ, RZ, -R17 ;  /* 0x000000ffff11e224 */ /* 0x000fe200078e0a11 */
[----:B------:R-:W-:Y:S01]  /*7460*/  IABS R11, R12 ;  /* 0x0000000c000b7213 */ /* 0x000fe20000000000 */
[----:B------:R-:W-:Y:S02]  /*7470*/  @!P2 IMAD.IADD R4, R4, 0x1, -R6 ;  /* 0x000000010404a824 */ /* 0x000fe400078e0a06 */
[----:B------:R-:W-:Y:S01]  /*7480*/  IMAD.HI.U32 R2, R24, R15, RZ ;  /* 0x0000000f18027227 */ /* 0x000fe200078e00ff */
[----:B------:R0:W-:Y:S02]  /*7490*/  STL [R1+0x1e4], R17 ;  /* 0x0001e41101007387 */ /* 0x0001e40000100800 */
[----:B------:R-:W-:Y:S01]  /*74a0*/  ISETP.GT.U32.AND P2, PT, R6, R4, PT ;  /* 0x000000040600720c */ /* 0x000fe20003f44070 */
[----:B------:R-:W-:Y:S02]  /*74b0*/  IMAD.MOV R2, RZ, RZ, -R2 ;  /* 0x000000ffff027224 */ /* 0x000fe400078e0a02 */
[----:B------:R-:W-:-:S02]  /*74c0*/  IMAD.MOV R7, RZ, RZ, -R7 ;  /* 0x000000ffff077224 */ /* 0x000fc400078e0a07 */
[----:B------:R-:W-:Y:S02]  /*74d0*/  IMAD R15, R6, R2, R15 ;  /* 0x00000002060f7224 */ /* 0x000fe400078e020f */
[----:B------:R-:W-:Y:S01]  /*74e0*/  @!P5 IMAD.MOV R14, RZ, RZ, -R14 ;  /* 0x000000ffff0ed224 */ /* 0x000fe200078e0a0e */
[----:B0-----:R-:W-:Y:S01]  /*74f0*/  IADD3 R17, R28, 0x77, RZ ;  /* 0x000000771c117810 */ /* 0x001fe20007ffe0ff */
[----:B------:R-:W-:Y:S01]  /*7500*/  IMAD.HI.U32 R2, R24, R13, RZ ;  /* 0x0000000d18027227 */ /* 0x000fe200078e00ff */
[----:B------:R-:W-:Y:S02]  /*7510*/  ISETP.GT.U32.AND P6, PT, R6, R15, PT ;  /* 0x0000000f0600720c */ /* 0x000fe40003fc4070 */
[----:B------:R-:W-:Y:S01]  /*7520*/  ISETP.GE.AND P5, PT, R0, RZ, PT ;  /* 0x000000ff0000720c */ /* 0x000fe20003fa6270 */
[----:B------:R-:W-:Y:S01]  /*7530*/  IMAD R0, R6, R7, R3 ;  /* 0x0000000706007224 */ /* 0x000fe200078e0203 */
[----:B------:R-:W-:Y:S01]  /*7540*/  IABS R7, R17 ;  /* 0x0000001100077213 */ /* 0x000fe20000000000 */
[----:B------:R-:W-:Y:S01]  /*7550*/  IMAD.MOV R2, RZ, RZ, -R2 ;  /* 0x000000ffff027224 */ /* 0x000fe200078e0a02 */
[----:B------:R0:W-:Y:S01]  /*7560*/  STL [R1+0x1e8], R14 ;  /* 0x0001e80e01007387 */ /* 0x0001e20000100800 */
[--C-:B------:R-:W-:Y:S01]  /*7570*/  @!P2 IMAD.IADD R4, R4, 0x1, -R6.reuse ;  /* 0x000000010404a824 */ /* 0x100fe200078e0a06 */
[C---:B------:R-:W-:Y:S01]  /*7580*/  ISETP.GT.U32.AND P2, PT, R6.reuse, R0, PT ;  /* 0x000000000600720c */ /* 0x040fe20003f44070 */
[----:B------:R-:W-:Y:S01]  /*7590*/  IMAD R13, R6, R2, R13 ;  /* 0x00000002060d7224 */ /* 0x000fe200078e020d */
[----:B------:R-:W-:Y:S01]  /*75a0*/  IADD3 R2, R28, 0x76, RZ ;  /* 0x000000761c027810 */ /* 0x000fe20007ffe0ff */
[--C-:B------:R-:W-:Y:S01]  /*75b0*/  @!P4 IMAD.IADD R16, R16, 0x1, -R6.reuse ;  /* 0x000000011010c824 */ /* 0x100fe200078e0a06 */
[----:B------:R-:W-:Y:S01]  /*75c0*/  IADD3 R3, R28, 0x74, RZ ;  /* 0x000000741c037810 */ /* 0x000fe20007ffe0ff */
[----:B------:R-:W-:Y:S01]  /*75d0*/  @!P6 IMAD.IADD R15, R15, 0x1, -R6 ;  /* 0x000000010f0fe824 */ /* 0x000fe200078e0a06 */
[----:B------:R-:W-:Y:S01]  /*75e0*/  IABS R22, R2 ;  /* 0x0000000200167213 */ /* 0x000fe20000000000 */
[----:B------:R-:W-:Y:S01]  /*75f0*/  IMAD.MOV R23, RZ, RZ, -R23 ;  /* 0x000000ffff177224 */ /* 0x000fe200078e0a17 */
[----:B------:R-:W-:Y:S01]  /*7600*/  ISETP.GT.U32.AND P4, PT, R6, R16, PT ;  /* 0x000000100600720c */ /* 0x000fe20003f84070 */
[----:B0-----:R-:W-:Y:S01]  /*7610*/  IMAD.HI.U32 R14, R24, R7, RZ ;  /* 0x00000007180e7227 */ /* 0x001fe200078e00ff */
[----:B------:R-:W-:-:S03]  /*7620*/  ISETP.GT.U32.AND P6, PT, R6, R15, PT ;  /* 0x0000000f0600720c */ /* 0x000fc60003fc4070 */
[----:B------:R-:W-:Y:S02]  /*7630*/  IMAD.MOV R14, RZ, RZ, -R14 ;  /* 0x000000ffff0e7224 */ /* 0x000fe400078e0a0e */
[----:B------:R-:W-:-:S04]  /*7640*/  IMAD.HI.U32 R21, R24, R22, RZ ;  /* 0x0000001618157227 */ /* 0x000fc800078e00ff */
[----:B------:R-:W-:Y:S02]  /*7650*/  IMAD R7, R6, R14, R7 ;  /* 0x0000000e06077224 */ /* 0x000fe400078e0207 */
[--C-:B------:R-:W-:Y:S02]  /*7660*/  @!P2 IMAD.IADD R0, R0, 0x1, -R6.reuse ;  /* 0x000000010000a824 */ /* 0x100fe400078e0a06 */
[--C-:B------:R-:W-:Y:S01]  /*7670*/  @!P6 IMAD.IADD R15, R15, 0x1, -R6.reuse ;  /* 0x000000010f0fe824 */ /* 0x100fe200078e0a06 */
[C---:B------:R-:W-:Y:S01]  /*7680*/  ISETP.GT.U32.AND P6, PT, R6.reuse, R13, PT ;  /* 0x0000000d0600720c */ /* 0x040fe20003fc4070 */
[----:B------:R-:W-:Y:S01]  /*7690*/  IMAD.MOV R21, RZ, RZ, -R21 ;  /* 0x000000ffff157224 */ /* 0x000fe200078e0a15 */
[----:B------:R-:W-:Y:S01]  /*76a0*/  ISETP.GT.U32.AND P2, PT, R6, R7, PT ;  /* 0x000000070600720c */ /* 0x000fe20003f44070 */
[----:B------:R-:W-:Y:S01]  /*76b0*/  @!P4 IMAD.IADD R16, R16, 0x1, -R6 ;  /* 0x000000011010c824 */ /* 0x000fe200078e0a06 */
[----:B------:R-:W-:Y:S01]  /*76c0*/  ISETP.GE.AND P4, PT, R5, RZ, PT ;  /* 0x000000ff0500720c */ /* 0x000fe20003f86270 */
[----:B------:R-:W-:Y:S01]  /*76d0*/  IMAD R21, R6, R21, R22 ;  /* 0x0000001506157224 */ /* 0x000fe200078e0216 */
[----:B------:R-:W-:Y:S01]  /*76e0*/  IABS R5, R3 ;  /* 0x0000000300057213 */ /* 0x000fe20000000000 */
[----:B------:R-:W-:-:S02]  /*76f0*/  IMAD.MOV.U32 R22, RZ, RZ, R4 ;  /* 0x000000ffff167224 */ /* 0x000fc400078e0004 */
[----:B------:R-:W-:-:S04]  /*7700*/  IMAD.HI.U32 R14, R24, R11, RZ ;  /* 0x0000000b180e7227 */ /* 0x000fc800078e00ff */
[--C-:B------:R-:W-:Y:S01]  /*7710*/  @!P6 IMAD.IADD R13, R13, 0x1, -R6.reuse ;  /* 0x000000010d0de824 */ /* 0x100fe200078e0a06 */
[C---:B------:R-:W-:Y:S01]  /*7720*/  ISETP.GT.U32.AND P6, PT, R6.reuse, R21, PT ;  /* 0x000000150600720c */ /* 0x040fe20003fc4070 */
[----:B------:R-:W-:Y:S01]  /*7730*/  @!P2 IMAD.IADD R7, R7, 0x1, -R6 ;  /* 0x000000010707a824 */ /* 0x000fe200078e0a06 */
[----:B------:R-:W-:Y:S01]  /*7740*/  ISETP.GT.U32.AND P2, PT, R6, R0, PT ;  /* 0x000000000600720c */ /* 0x000fe20003f44070 */
[----:B------:R-:W-:Y:S02]  /*7750*/  @!P1 IMAD.MOV R22, RZ, RZ, -R22 ;  /* 0x000000ffff169224 */ /* 0x000fe400078e0a16 */
[----:B------:R-:W-:Y:S01]  /*7760*/  IMAD.HI.U32 R18, R24, R5, RZ ;  /* 0x0000000518127227 */ /* 0x000fe200078e00ff */
[----:B------:R-:W-:-:S03]  /*7770*/  ISETP.GT.U32.AND P1, PT, R6, R7, PT ;  /* 0x000000070600720c */ /* 0x000fc60003f24070 */
[----:B------:R-:W-:Y:S02]  /*7780*/  IMAD R20, R6, R23, R20 ;  /* 0x0000001706147224 */ /* 0x000fe400078e0214 */
[----:B------:R-:W-:Y:S02]  /*7790*/  IMAD.MOV R14, RZ, RZ, -R14 ;  /* 0x000000ffff0e7224 */ /* 0x000fe400078e0a0e */
[----:B------:R-:W-:Y:S01]  /*77a0*/  IMAD.MOV.U32 R25, RZ, RZ, R16 ;  /* 0x000000ffff197224 */ /* 0x000fe200078e0010 */
[----:B------:R-:W-:Y:S01]  /*77b0*/  IADD3 R16, R28, 0x71, RZ ;  /* 0x000000711c107810 */ /* 0x000fe20007ffe0ff */
[----:B------:R-:W-:Y:S02]  /*77c0*/  @!P6 IMAD.IADD R21, R21, 0x1, -R6 ;  /* 0x000000011515e824 */ /* 0x000fe400078e0a06 */
[----:B------:R-:W-:Y:S01]  /*77d0*/  IMAD.MOV R18, RZ, RZ, -R18 ;  /* 0x000000ffff127224 */ /* 0x000fe200078e0a12 */
[----:B------:R-:W-:Y:S01]  /*77e0*/  IABS R4, R16 ;  /* 0x0000001000047213 */ /* 0x000fe20000000000 */
[C---:B------:R-:W-:Y:S01]  /*77f0*/  IMAD R11, R6.reuse, R14, R11 ;  /* 0x0000000e060b7224 */ /* 0x040fe200078e020b */
[C---:B------:R-:W-:Y:S01]  /*7800*/  ISETP.GT.U32.AND P6, PT, R6.reuse, R21, PT ;  /* 0x000000150600720c */ /* 0x040fe20003fc4070 */
[----:B------:R-:W-:Y:S01]  /*7810*/  @!P3 IMAD.MOV R15, RZ, RZ, -R15 ;  /* 0x000000ffff0fb224 */ /* 0x000fe200078e0a0f */
[C---:B------:R-:W-:Y:S01]  /*7820*/  ISETP.GT.U32.AND P3, PT, R6.reuse, R20, PT ;  /* 0x000000140600720c */ /* 0x040fe20003f64070 */
[----:B------:R-:W-:Y:S01]  /*7830*/  @!P0 IMAD.MOV R25, RZ, RZ, -R25 ;  /* 0x000000ffff198224 */ /* 0x000fe200078e0a19 */
[C---:B------:R-:W-:Y:S01]  /*7840*/  ISETP.GT.U32.AND P0, PT, R6.reuse, R13, PT ;  /* 0x0000000d0600720c */ /* 0x040fe20003f04070 */
[----:B------:R-:W-:Y:S01]  /*7850*/  IMAD R5, R6, R18, R5 ;  /* 0x0000001206057224 */ /* 0x000fe200078e0205 */
[----:B------:R-:W-:Y:S01]  /*7860*/  IADD3 R18, R28, 0x72, RZ ;  /* 0x000000721c127810 */ /* 0x000fe20007ffe0ff */
[--C-:B------:R-:W-:Y:S01]  /*7870*/  @!P1 IMAD.IADD R7, R7, 0x1, -R6.reuse ;  /* 0x0000000107079824 */ /* 0x100fe200078e0a06 */
[----:B------:R-:W-:Y:S01]  /*7880*/  ISETP.GT.U32.AND P1, PT, R6, R11, PT ;  /* 0x0000000b0600720c */ /* 0x000fe20003f24070 */
[--C-:B------:R-:W-:Y:S01]  /*7890*/  @!P2 IMAD.IADD R0, R0, 0x1, -R6.reuse ;  /* 0x000000010000a824 */ /* 0x100fe200078e0a06 */
[----:B------:R-:W-:Y:S01]  /*78a0*/  ISETP.GT.U32.AND P2, PT, R6, R5, PT ;  /* 0x000000050600720c */ /* 0x000fe20003f44070 */
[----:B------:R-:W-:Y:S01]  /*78b0*/  STL [R1+0x1d8], R25 ;  /* 0x0001d81901007387 */ /* 0x000fe20000100800 */
[----:B------:R-:W-:Y:S01]  /*78c0*/  IABS R14, R18 ;  /* 0x00000012000e7213 */ /* 0x000fe20000000000 */
[--C-:B------:R-:W-:Y:S01]  /*78d0*/  @!P6 IMAD.IADD R21, R21, 0x1, -R6.reuse ;  /* 0x000000011515e824 */ /* 0x100fe200078e0a06 */
[----:B------:R-:W-:Y:S01]  /*78e0*/  ISETP.GE.AND P6, PT, R2, RZ, PT ;  /* 0x000000ff0200720c */ /* 0x000fe20003fc6270 */
[--C-:B------:R-:W-:Y:S01]  /*78f0*/  @!P3 IMAD.IADD R20, R20, 0x1, -R6.reuse ;  /* 0x000000011414b824 */ /* 0x100fe200078e0a06 */
[----:B------:R0:W-:Y:S01]  /*7900*/  STL [R1+0x1d0], R22 ;  /* 0x0001d01601007387 */ /* 0x0001e20000100800 */
[----:B------:R-:W-:Y:S01]  /*7910*/  @!P0 IMAD.IADD R13, R13, 0x1, -R6 ;  /* 0x000000010d0d8824 */ /* 0x000fe200078e0a06 */
[----:B------:R-:W-:Y:S01]  /*7920*/  ISETP.GE.AND P0, PT, R17, RZ, PT ;  /* 0x000000ff1100720c */ /* 0x000fe20003f06270 */
[----:B------:R-:W-:Y:S01]  /*7930*/  IMAD.HI.U32 R17, R24, R4, RZ ;  /* 0x0000000418117227 */ /* 0x000fe200078e00ff */
[----:B------:R1:W-:Y:S01]  /*7940*/  STL [R1+0x1cc], R15 ;  /* 0x0001cc0f01007387 */ /* 0x0003e20000100800 */
[----:B------:R-:W-:-:S02]  /*7950*/  ISETP.GE.AND P3, PT, R19, RZ, PT ;  /* 0x000000ff1300720c */ /* 0x000fc40003f66270 */
[--C-:B------:R-:W-:Y:S01]  /*7960*/  @!P1 IMAD.IADD R11, R11, 0x1, -R6.reuse ;  /* 0x000000010b0b9824 */ /* 0x100fe200078e0a06 */
[----:B------:R-:W-:Y:S01]  /*7970*/  ISETP.GT.U32.AND P1, PT, R6, R20, PT ;  /* 0x000000140600720c */ /* 0x000fe20003f24070 */
[----:B------:R-:W-:Y:S01]  /*7980*/  @!P2 IMAD.IADD R5, R5, 0x1, -R6 ;  /* 0x000000010505a824 */ /* 0x000fe200078e0a06 */
[----:B------:R-:W-:Y:S01]  /*7990*/  ISETP.GE.AND P2, PT, R3, RZ, PT ;  /* 0x000000ff0300720c */ /* 0x000fe20003f46270 */
[----:B0-----:R-:W-:Y:S01]  /*79a0*/  IMAD.MOV.U32 R22, RZ, RZ, R13 ;  /* 0x000000ffff167224 */ /* 0x001fe200078e000d */
[C---:B------:R-:W-:Y:S01]  /*79b0*/  IADD3 R2, R28.reuse, 0x6f, RZ ;  /* 0x0000006f1c027810 */ /* 0x040fe20007ffe0ff */
[----:B------:R-:W-:Y:S01]  /*79c0*/  IMAD.MOV.U32 R23, RZ, RZ, R0 ;  /* 0x000000ffff177224 */ /* 0x000fe200078e0000 */
[----:B------:R-:W-:Y:S01]  /*79d0*/  IADD3 R0, R28, 0x70, RZ ;  /* 0x000000701c007810 */ /* 0x000fe20007ffe0ff */
[----:B-1----:R-:W-:-:S04]  /*79e0*/  IMAD.HI.U32 R15, R24, R14, RZ ;  /* 0x0000000e180f7227 */ /* 0x002fc800078e00ff */
[----:B------:R-:W-:Y:S02]  /*79f0*/  IMAD.MOV R15, RZ, RZ, -R15 ;  /* 0x000000ffff0f7224 */ /* 0x000fe400078e0a0f */
[----:B------:R-:W-:Y:S02]  /*7a00*/  IMAD.MOV R17, RZ, RZ, -R17 ;  /* 0x000000ffff117224 */ /* 0x000fe400078e0a11 */
[C---:B------:R-:W-:Y:S02]  /*7a10*/  IMAD R14, R6.reuse, R15, R14 ;  /* 0x0000000f060e7224 */ /* 0x040fe400078e020e */
[----:B------:R-:W-:Y:S01]  /*7a20*/  @!P4 IMAD.MOV R22, RZ, RZ, -R22 ;  /* 0x000000ffff16c224 */ /* 0x000fe200078e0a16 */
[C---:B------:R-:W-:Y:S01]  /*7a30*/  ISETP.GT.U32.AND P4, PT, R6.reuse, R5, PT ;  /* 0x000000050600720c */ /* 0x040fe20003f84070 */
[----:B------:R-:W-:Y:S02]  /*7a40*/  IMAD.MOV.U32 R3, RZ, RZ, R21 ;  /* 0x000000ffff037224 */ /* 0x000fe400078e0015 */
[----:B------:R-:W-:Y:S01]  /*7a50*/  @!P5 IMAD.MOV R23, RZ, RZ, -R23 ;  /* 0x000000ffff17d224 */ /* 0x000fe200078e0a17 */
[C---:B------:R-:W-:Y:S01]  /*7a60*/  ISETP.GT.U32.AND P5, PT, R6.reuse, R11, PT ;  /* 0x0000000b0600720c */ /* 0x040fe20003fa4070 */
[C---:B------:R-:W-:Y:S01]  /*7a70*/  IMAD R4, R6.reuse, R17, R4 ;  /* 0x0000001106047224 */ /* 0x040fe200078e0204 */
[----:B------:R-:W-:Y:S01]  /*7a80*/  IABS R17, R2 ;  /* 0x0000000200117213 */ /* 0x000fe20000000000 */
[----:B------:R-:W-:Y:S01]  /*7a90*/  @!P0 IMAD.MOV R7, RZ, RZ, -R7 ;  /* 0x000000ffff078224 */ /* 0x000fe200078e0a07 */
[----:B------:R-:W-:Y:S01]  /*7aa0*/  ISETP.GT.U32.AND P0, PT, R6, R14, PT ;  /* 0x0000000e0600720c */ /* 0x000fe20003f04070 */
[----:B------:R-:W-:Y:S01]  /*7ab0*/  @!P6 IMAD.MOV R3, RZ, RZ, -R3 ;  /* 0x000000ffff03e224 */ /* 0x000fe200078e0a03 */
[----:B------:R-:W-:Y:S01]  /*7ac0*/  ISETP.GE.AND P6, PT, R12, RZ, PT ;  /* 0x000000ff0c00720c */ /* 0x000fe20003fc6270 */
[----:B------:R-:W-:Y:S01]  /*7ad0*/  STL [R1+0x1c0], R23 ;  /* 0x0001c01701007387 */ /* 0x000fe20000100800 */
[----:B------:R-:W-:Y:S01]  /*7ae0*/  IABS R12, R0 ;  /* 0x00000000000c7213 */ /* 0x000fe20000000000 */
[--C-:B------:R-:W-:Y:S01]  /*7af0*/  @!P1 IMAD.IADD R20, R20, 0x1, -R6.reuse ;  /* 0x0000000114149824 */ /* 0x100fe200078e0a06 */
[----:B------:R-:W-:Y:S01]  /*7b00*/  ISETP.GT.U32.AND P1, PT, R6, R4, PT ;  /* 0x000000040600720c */ /* 0x000fe20003f24070 */
[----:B------:R-:W-:Y:S01]  /*7b10*/  STL [R1+0x1bc], R22 ;  /* 0x0001bc1601007387 */ /* 0x000fe20000100800 */
[--C-:B------:R-:W-:Y:S01]  /*7b20*/  @!P4 IMAD.IADD R5, R5, 0x1, -R6.reuse ;  /* 0x000000010505c824 */ /* 0x100fe200078e0a06 */
[----:B------:R-:W-:Y:S01]  /*7b30*/  ISETP.GE.AND P4, PT, R18, RZ, PT ;  /* 0x000000ff1200720c */ /* 0x000fe20003f86270 */
[----:B------:R-:W-:Y:S01]  /*7b40*/  @!P5 IMAD.IADD R11, R11, 0x1, -R6 ;  /* 0x000000010b0bd824 */ /* 0x000fe200078e0a06 */
[----:B------:R0:W-:Y:S01]  /*7b50*/  STL [R1+0x1b8], R7 ;  /* 0x0001b80701007387 */ /* 0x0001e20000100800 */
[----:B------:R-:W-:Y:S01]  /*7b60*/  IMAD.MOV.U32 R13, RZ, RZ, R20 ;  /* 0x000000ffff0d7224 */ /* 0x000fe200078e0014 */
[----:B------:R-:W-:Y:S01]  /*7b70*/  ISETP.GE.AND P5, PT, R16, RZ, PT ;  /* 0x000000ff1000720c */ /* 0x000fe20003fa6270 */
[----:B------:R-:W-:Y:S01]  /*7b80*/  @!P0 IMAD.IADD R14, R14, 0x1, -R6 ;  /* 0x000000010e0e8824 */ /* 0x000fe200078e0a06 */
[----:B------:R1:W-:Y:S01]  /*7b90*/  STL [R1+0x1b4], R3 ;  /* 0x0001b40301007387 */ /* 0x0003e20000100800 */
[----:B------:R-:W-:Y:S01]  /*7ba0*/  ISETP.GE.AND P0, PT, R0, RZ, PT ;  /* 0x000000ff0000720c */ /* 0x000fe20003f06270 */
[----:B------:R-:W-:-:S04]  /*7bb0*/  IMAD.HI.U32 R0, R24, R17, RZ ;  /* 0x0000001118007227 */ /* 0x000fc800078e00ff */
[----:B0-----:R-:W-:Y:S02]  /*7bc0*/  IMAD.MOV.U32 R7, RZ, RZ, R5 ;  /* 0x000000ffff077224 */ /* 0x001fe400078e0005 */
[----:B------:R-:W-:Y:S02]  /*7bd0*/  IMAD.MOV.U32 R5, RZ, RZ, R11 ;  /* 0x000000ffff057224 */ /* 0x000fe400078e000b */
[----:B-1----:R-:W-:-:S04]  /*7be0*/  IMAD.HI.U32 R3, R24, R12, RZ ;  /* 0x0000000c18037227 */ /* 0x002fc800078e00ff */
[----:B------:R-:W-:Y:S02]  /*7bf0*/  IMAD.MOV R3, RZ, RZ, -R3 ;  /* 0x000000ffff037224 */ /* 0x000fe400078e0a03 */
[----:B------:R-:W-:Y:S01]  /*7c00*/  @!P1 IMAD.IADD R4, R4, 0x1, -R6 ;  /* 0x0000000104049824 */ /* 0x000fe200078e0a06 */
[C---:B------:R-:W-:Y:S01]  /*7c10*/  ISETP.GT.U32.AND P1, PT, R6.reuse, R14, PT ;  /* 0x0000000e0600720c */ /* 0x040fe20003f24070 */
[----:B------:R-:W-:Y:S01]  /*7c20*/  IMAD R12, R6, R3, R12 ;  /* 0x00000003060c7224 */ /* 0x000fe200078e020c */
[----:B------:R-:W-:Y:S01]  /*7c30*/  IADD3 R3, R28, 0x6d, RZ ;  /* 0x0000006d1c037810 */ /* 0x000fe20007ffe0ff */
[----:B------:R-:W-:Y:S02]  /*7c40*/  @!P6 IMAD.MOV R5, RZ, RZ, -R5 ;  /* 0x000000ffff05e224 */ /* 0x000fe400078e0a05 */
[----:B------:R-:W-:Y:S01]  /*7c50*/  @!P2 IMAD.MOV R7, RZ, RZ, -R7 ;  /* 0x000000ffff07a224 */ /* 0x000fe200078e0a07 */
[C---:B------:R-:W-:Y:S01]  /*7c60*/  ISETP.GT.U32.AND P6, PT, R6.reuse, R12, PT ;  /* 0x0000000c0600720c */ /* 0x040fe20003fc4070 */
[----:B------:R-:W-:Y:S01]  /*7c70*/  @!P3 IMAD.MOV R13, RZ, RZ, -R13 ;  /* 0x000000ffff0db224 */ /* 0x000fe200078e0a0d */
[----:B------:R-:W-:Y:S01]  /*7c80*/  ISETP.GT.U32.AND P2, PT, R6, R4, PT ;  /* 0x000000040600720c */ /* 0x000fe20003f44070 */
[----:B------:R-:W-:Y:S01]  /*7c90*/  IMAD.MOV R0, RZ, RZ, -R0 ;  /* 0x000000ffff007224 */ /* 0x000fe200078e0a00 */
[----:B------:R-:W-:-:S02]  /*7ca0*/  ISETP.GE.AND P3, PT, R2, RZ, PT ;  /* 0x000000ff0200720c */ /* 0x000fc40003f66270 */
[----:B------:R-:W-:Y:S01]  /*7cb0*/  IADD3 R2, R28, 0x6e, RZ ;  /* 0x0000006e1c027810 */ /* 0x000fe20007ffe0ff */
[----:B------:R-:W-:Y:S01]  /*7cc0*/  IMAD R17, R6, R0, R17 ;  /* 0x0000000006117224 */ /* 0x000fe200078e0211 */
[----:B------:R0:W-:Y:S01]  /*7cd0*/  STL [R1+0x1b0], R13 ;  /* 0x0001b00d01007387 */ /* 0x0001e20000100800 */
[--C-:B------:R-:W-:Y:S01]  /*7ce0*/  @!P1 IMAD.IADD R14, R14, 0x1, -R6.reuse ;  /* 0x000000010e0e9824 */ /* 0x100fe200078e0a06 */
[----:B------:R-:W-:Y:S02]  /*7cf0*/  ISETP.GE.AND P1, PT, R2, RZ, PT ;  /* 0x000000ff0200720c */ /* 0x000fe40003f26270 */
[----:B------:R-:W-:Y:S01]  /*7d00*/  IABS R2, R2 ;  /* 0x0000000200027213 */ /* 0x000fe20000000000 */
[--C-:B------:R-:W-:Y:S01]  /*7d10*/  @!P6 IMAD.IADD R12, R12, 0x1, -R6.reuse ;  /* 0x000000010c0ce824 */ /* 0x100fe200078e0a06 */
[----:B------:R-:W-:Y:S01]  /*7d20*/  IADD3 R0, R28, 0x6c, RZ ;  /* 0x0000006c1c007810 */ /* 0x000fe20007ffe0ff */
[----:B------:R-:W-:Y:S01]  /*7d30*/  @!P2 IMAD.IADD R4, R4, 0x1, -R6 ;  /* 0x000000010404a824 */ /* 0x000fe200078e0a06 */
[C---:B------:R-:W-:Y:S01]  /*7d40*/  ISETP.GT.U32.AND P2, PT, R6.reuse, R17, PT ;  /* 0x000000110600720c */ /* 0x040fe20003f44070 */
[----:B------:R-:W-:Y:S01]  /*7d50*/  IMAD.MOV.U32 R11, RZ, RZ, R14 ;  /* 0x000000ffff0b7224 */ /* 0x000fe200078e000e */
[----:B------:R-:W-:Y:S01]  /*7d60*/  ISETP.GT.U32.AND P6, PT, R6, R12, PT ;  /* 0x0000000c0600720c */ /* 0x000fe20003fc4070 */
[----:B0-----:R-:W-:Y:S01]  /*7d70*/  IMAD.HI.U32 R13, R24, R2, RZ ;  /* 0x00000002180d7227 */ /* 0x001fe200078e00ff */
[----:B------:R0:W-:Y:S03]  /*7d80*/  STL [R1+0x1a8], R7 ;  /* 0x0001a80701007387 */ /* 0x0001e60000100800 */
[----:B------:R-:W-:Y:S01]  /*7d90*/  IMAD.MOV R13, RZ, RZ, -R13 ;  /* 0x000000ffff0d7224 */ /* 0x000fe200078e0a0d */
[----:B------:R1:W-:Y:S01]  /*7da0*/  STL [R1+0x1a0], R5 ;  /* 0x0001a00501007387 */ /* 0x0003e20000100800 */
[----:B------:R-:W-:Y:S01]  /*7db0*/  @!P4 IMAD.MOV R11, RZ, RZ, -R11 ;  /* 0x000000ffff0bc224 */ /* 0x000fe200078e0a0b */
[----:B------:R-:W-:Y:S01]  /*7dc0*/  ISETP.GE.AND P4, PT, R3, RZ, PT ;  /* 0x000000ff0300720c */ /* 0x000fe20003f86270 */
[----:B------:R-:W-:Y:S01]  /*7dd0*/  IMAD R14, R6, R13, R2 ;  /* 0x0000000d060e7224 */ /* 0x000fe200078e0202 */
[----:B------:R-:W-:Y:S01]  /*7de0*/  IADD3 R2, R28, 0x68, RZ ;  /* 0x000000681c027810 */ /* 0x000fe20007ffe0ff */
[--C-:B------:R-:W-:Y:S01]  /*7df0*/  @!P2 IMAD.IADD R17, R17, 0x1, -R6.reuse ;  /* 0x000000011111a824 */ /* 0x100fe200078e0a06 */
[----:B0-----:R-:W-:Y:S01]  /*7e00*/  IABS R7, R3 ;  /* 0x0000000300077213 */ /* 0x001fe20000000000 */
[----:B------:R-:W-:Y:S01]  /*7e10*/  @!P6 IMAD.IADD R12, R12, 0x1, -R6 ;  /* 0x000000010c0ce824 */ /* 0x000fe200078e0a06 */
[C---:B------:R-:W-:Y:S01]  /*7e20*/  ISETP.GT.U32.AND P6, PT, R6.reuse, R14, PT ;  /* 0x0000000e0600720c */ /* 0x040fe20003fc4070 */
[----:B------:R0:W-:Y:S01]  /*7e30*/  STL [R1+0xec], R11 ;  /* 0x0000ec0b01007387 */ /* 0x0001e20000100800 */
[----:B-1----:R-:W-:Y:S01]  /*7e40*/  IABS R5, R0 ;  /* 0x0000000000057213 */ /* 0x002fe20000000000 */
[----:B------:R-:W-:Y:S01]  /*7e50*/  @!P5 IMAD.MOV R4, RZ, RZ, -R4 ;  /* 0x000000ffff04d224 */ /* 0x000fe200078e0a04 */
[----:B------:R-:W-:Y:S01]  /*7e60*/  ISETP.GT.U32.AND P2, PT, R6, R17, PT ;  /* 0x000000110600720c */ /* 0x000fe20003f44070 */
[----:B------:R-:W-:Y:S01]  /*7e70*/  IMAD.MOV.U32 R18, RZ, RZ, R12 ;  /* 0x000000ffff127224 */ /* 0x000fe200078e000c */
[----:B------:R-:W-:Y:S01]  /*7e80*/  ISETP.GE.AND P5, PT, R0, RZ, PT ;  /* 0x000000ff0000720c */ /* 0x000fe20003fa6270 */
[----:B------:R-:W-:Y:S01]  /*7e90*/  IMAD.HI.U32 R3, R24, R5, RZ ;  /* 0x0000000518037227 */ /* 0x000fe200078e00ff */
[C---:B------:R-:W-:Y:S01]  /*7ea0*/  IADD3 R0, R28.reuse, 0x6b, RZ ;  /* 0x0000006b1c007810 */ /* 0x040fe20007ffe0ff */
[----:B------:R1:W-:Y:S01]  /*7eb0*/  STL [R1+0x198], R4 ;  /* 0x0001980401007387 */ /* 0x0003e20000100800 */
[----:B------:R-:W-:Y:S01]  /*7ec0*/  IADD3 R13, R28, 0x6a, RZ ;  /* 0x0000006a1c0d7810 */ /* 0x000fe20007ffe0ff */
[----:B0-----:R-:W-:-:S03]  /*7ed0*/  IMAD.HI.U32 R11, R24, R7, RZ ;  /* 0x00000007180b7227 */ /* 0x001fc600078e00ff */
[----:B------:R-:W-:Y:S01]  /*7ee0*/  IABS R16, R13 ;  /* 0x0000000d00107213 */ /* 0x000fe20000000000 */
[----:B------:R-:W-:Y:S02]  /*7ef0*/  IMAD.MOV R3, RZ, RZ, -R3 ;  /* 0x000000ffff037224 */ /* 0x000fe400078e0a03 */
[----:B------:R-:W-:Y:S02]  /*7f00*/  IMAD.MOV R11, RZ, RZ, -R11 ;  /* 0x000000ffff0b7224 */ /* 0x000fe400078e0a0b */
[C---:B------:R-:W-:Y:S01]  /*7f10*/  IMAD R5, R6.reuse, R3, R5 ;  /* 0x0000000306057224 */ /* 0x040fe200078e0205 */
[----:B-1----:R-:W-:Y:S01]  /*7f20*/  IABS R4, R0 ;  /* 0x0000000000047213 */ /* 0x002fe20000000000 */
[----:B------:R-:W-:Y:S01]  /*7f30*/  IMAD R7, R6, R11, R7 ;  /* 0x0000000b06077224 */ /* 0x000fe200078e0207 */
[----:B------:R-:W-:Y:S01]  /*7f40*/  IADD3 R3, R28, 0x69, RZ ;  /* 0x000000691c037810 */ /* 0x000fe20007ffe0ff */
[--C-:B------:R-:W-:Y:S01]  /*7f50*/  @!P6 IMAD.IADD R14, R14, 0x1, -R6.reuse ;  /* 0x000000010e0ee824 */ /* 0x100fe200078e0a06 */
[C---:B------:R-:W-:Y:S01]  /*7f60*/  ISETP.GT.U32.AND P6, PT, R6.reuse, R5, PT ;  /* 0x000000050600720c */ /* 0x040fe20003fc4070 */
[----:B------:R-:W-:Y:S01]  /*7f70*/  @!P2 IMAD.IADD R17, R17, 0x1, -R6 ;  /* 0x000000011111a824 */ /* 0x000fe200078e0a06 */
[C---:B------:R-:W-:Y:S01]  /*7f80*/  ISETP.GT.U32.AND P2, PT, R6.reuse, R7, PT ;  /* 0x000000070600720c */ /* 0x040fe20003f44070 */
[----:B------:R-:W-:Y:S01]  /*7f90*/  @!P0 IMAD.MOV R18, RZ, RZ, -R18 ;  /* 0x000000ffff128224 */ /* 0x000fe200078e0a12 */
[----:B------:R-:W-:Y:S01]  /*7fa0*/  ISETP.GT.U32.AND P0, PT, R6, R14, PT ;  /* 0x0000000e0600720c */ /* 0x000fe20003f04070 */
[----:B------:R-:W-:Y:S01]  /*7fb0*/  IMAD.HI.U32 R12, R24, R4, RZ ;  /* 0x00000004180c7227 */ /* 0x000fe200078e00ff */
[----:B------:R-:W-:-:S02]  /*7fc0*/  IABS R15, R3 ;  /* 0x00000003000f7213 */ /* 0x000fc40000000000 */
[----:B------:R-:W-:Y:S01]  /*7fd0*/  IABS R11, R2 ;  /* 0x00000002000b7213 */ /* 0x000fe20000000000 */
[----:B------:R-:W-:Y:S01]  /*7fe0*/  IMAD.MOV R12, RZ, RZ, -R12 ;  /* 0x000000ffff0c7224 */ /* 0x000fe200078e0a0c */
[----:B------:R-:W-:Y:S01]  /*7ff0*/  STL [R1+0x15c], R18 ;  /* 0x00015c1201007387 */ /* 0x000fe20000100800 */
[----:B------:R-:W-:Y:S01]  /*8000*/  @!P3 IMAD.MOV R17, RZ, RZ, -R17 ;  /* 0x000000ffff11b224 */ /* 0x000fe200078e0a11 */
[----:B------:R-:W-:Y:S01]  /*8010*/  ISETP.GE.AND P3, PT, R0, RZ, PT ;  /* 0x000000ff0000720c */ /* 0x000fe20003f66270 */
[--C-:B------:R-:W-:Y:S02]  /*8020*/  @!P6 IMAD.IADD R5, R5, 0x1, -R6.reuse ;  /* 0x000000010505e824 */ /* 0x100fe400078e0a06 */
[----:B------:R-:W-:Y:S01]  /*8030*/  @!P2 IMAD.IADD R7, R7, 0x1, -R6 ;  /* 0x000000010707a824 */ /* 0x000fe200078e0a06 */
[----:B------:R0:W-:Y:S01]  /*8040*/  STL [R1+0x190], R17 ;  /* 0x0001901101007387 */ /* 0x0001e20000100800 */
[C---:B------:R-:W-:Y:S01]  /*8050*/  IMAD R0, R6.reuse, R12, R4 ;  /* 0x0000000c06007224 */ /* 0x040fe200078e0204 */
[----:B------:R-:W-:Y:S01]  /*8060*/  ISETP.GT.U32.AND P6, PT, R6, R5, PT ;  /* 0x000000050600720c */ /* 0x000fe20003fc4070 */
[----:B------:R-:W-:Y:S01]  /*8070*/  @!P0 IMAD.IADD R14, R14, 0x1, -R6 ;  /* 0x000000010e0e8824 */ /* 0x000fe200078e0a06 */
[----:B------:R-:W-:Y:S01]  /*8080*/  ISETP.GT.U32.AND P2, PT, R6, R7, PT ;  /* 0x000000070600720c */ /* 0x000fe20003f44070 */
[----:B------:R-:W-:Y:S01]  /*8090*/  IMAD.HI.U32 R4, R24, R15, RZ ;  /* 0x0000000f18047227 */ /* 0x000fe200078e00ff */
[----:B------:R-:W-:-:S03]  /*80a0*/  ISETP.GT.U32.AND P0, PT, R6, R0, PT ;  /* 0x000000000600720c */ /* 0x000fc60003f04070 */
[----:B------:R-:W-:-:S04]  /*80b0*/  IMAD.HI.U32 R12, R24, R11, RZ ;  /* 0x0000000b180c7227 */ /* 0x000fc800078e00ff */
[----:B0-----:R-:W-:-:S04]  /*80c0*/  IMAD.HI.U32 R17, R24, R16, RZ ;  /* 0x0000001018117227 */ /* 0x001fc800078e00ff */
        /* <DEDUP_REMOVED lines=8> */
[C---:B------:R-:W-:Y:S01]  /*8150*/  IMAD R11, R6.reuse, R12, R11 ;  /* 0x0000000c060b7224 */ /* 0x040fe200078e020b */
[C---:B------:R-:W-:Y:S01]  /*8160*/  ISETP.GT.U32.AND P6, PT, R6.reuse, R15, PT ;  /* 0x0000000f0600720c */ /* 0x040fe20003fc4070 */
[----:B------:R-:W-:-:S02]  /*8170*/  IMAD R13, R6, R17, R16 ;  /* 0x00000011060d7224 */ /* 0x000fc400078e0210 */
[----:B------:R-:W-:Y:S01]  /*8180*/  IMAD.MOV.U32 R18, RZ, RZ, R14 ;  /* 0x000000ffff127224 */ /* 0x000fe200078e000e */
[----:B------:R-:W-:Y:S01]  /*8190*/  IABS R14, R4 ;  /* 0x00000004000e7213 */ /* 0x000fe20000000000 */
[----:B------:R-:W-:Y:S02]  /*81a0*/  IMAD.MOV.U32 R12, RZ, RZ, R5 ;  /* 0x000000ffff0c7224 */ /* 0x000fe400078e0005 */
[----:B------:R-:W-:Y:S02]  /*81b0*/  @!P0 IMAD.IADD R0, R0, 0x1, -R6 ;  /* 0x0000000100008824 */ /* 0x000fe400078e0a06 */
[----:B------:R-:W-:Y:S01]  /*81c0*/  @!P1 IMAD.MOV R18, RZ, RZ, -R18 ;  /* 0x000000ffff129224 */ /* 0x000fe200078e0a12 */
[C---:B------:R-:W-:Y:S01]  /*81d0*/  ISETP.GT.U32.AND P1, PT, R6.reuse, R13, PT ;  /* 0x0000000d0600720c */ /* 0x040fe20003f24070 */
[----:B------:R-:W-:Y:S01]  /*81e0*/  @!P5 IMAD.MOV R12, RZ, RZ, -R12 ;  /* 0x000000ffff0cd224 */ /* 0x000fe200078e0a0c */
[C---:B------:R-:W-:Y:S01]  /*81f0*/  ISETP.GT.U32.AND P5, PT, R6.reuse, R11, PT ;  /* 0x0000000b0600720c */ /* 0x040fe20003fa4070 */
[----:B------:R-:W-:Y:S01]  /*8200*/  @!P4 IMAD.MOV R7, RZ, RZ, -R7 ;  /* 0x000000ffff07c224 */ /* 0x000fe200078e0a07 */
[----:B------:R-:W-:Y:S01]  /*8210*/  ISETP.GT.U32.AND P0, PT, R6, R0, PT ;  /* 0x000000000600720c */ /* 0x000fe20003f04070 */
[----:B------:R-:W-:Y:S01]  /*8220*/  STL [R1+0x17c], R18 ;  /* 0x00017c1201007387 */ /* 0x000fe20000100800 */
[----:B------:R-:W-:Y:S01]  /*8230*/  ISETP.GE.AND P4, PT, R3, RZ, PT ;  /* 0x000000ff0300720c */ /* 0x000fe20003f86270 */
[----:B------:R-:W-:Y:S01]  /*8240*/  @!P6 IMAD.IADD R15, R15, 0x1, -R6 ;  /* 0x000000010f0fe824 */ /* 0x000fe200078e0a06 */
[----:B------:R-:W-:Y:S01]  /*8250*/  IADD3 R3, R28, 0x66, RZ ;  /* 0x000000661c037810 */ /* 0x000fe20007ffe0ff */
[----:B------:R0:W-:Y:S01]  /*8260*/  STL [R1+0x184], R7 ;  /* 0x0001840701007387 */ /* 0x0001e20000100800 */
[----:B------:R-:W-:-:S03]  /*8270*/  IMAD.HI.U32 R5, R24, R14, RZ ;  /* 0x0000000e18057227 */ /* 0x000fc600078e00ff */
[----:B------:R1:W-:Y:S01]  /*8280*/  STL [R1+0x188], R12 ;  /* 0x0001880c01007387 */ /* 0x0003e20000100800 */
[--C-:B------:R-:W-:Y:S01]  /*8290*/  @!P1 IMAD.IADD R13, R13, 0x1, -R6.reuse ;  /* 0x000000010d0d9824 */ /* 0x100fe200078e0a06 */
[----:B------:R-:W-:Y:S01]  /*82a0*/  ISETP.GE.AND P1, PT, R4, RZ, PT ;  /* 0x000000ff0400720c */ /* 0x000fe20003f26270 */
[--C-:B------:R-:W-:Y:S01]  /*82b0*/  @!P5 IMAD.IADD R11, R11, 0x1, -R6.reuse ;  /* 0x000000010b0bd824 */ /* 0x100fe200078e0a06 */
[----:B------:R-:W-:Y:S01]  /*82c0*/  ISETP.GT.U32.AND P5, PT, R6, R15, PT ;  /* 0x0000000f0600720c */ /* 0x000fe20003fa4070 */
[----:B------:R-:W-:Y:S01]  /*82d0*/  @!P0 IMAD.IADD R0, R0, 0x1, -R6 ;  /* 0x0000000100008824 */ /* 0x000fe200078e0a06 */
[----:B0-----:R-:W-:Y:S01]  /*82e0*/  IABS R7, R3 ;  /* 0x0000000300077213 */ /* 0x001fe20000000000 */
[----:B------:R-:W-:Y:S01]  /*82f0*/  IMAD.MOV R5, RZ, RZ, -R5 ;  /* 0x000000ffff057224 */ /* 0x000fe200078e0a05 */
[----:B------:R-:W-:Y:S01]  /*8300*/  ISETP.GT.U32.AND P6, PT, R6, R13, PT ;  /* 0x0000000d0600720c */ /* 0x000fe20003fc4070 */
[----:B-1----:R-:W-:Y:S01]  /*8310*/  IMAD.MOV.U32 R12, RZ, RZ, R0 ;  /* 0x000000ffff0c7224 */ /* 0x002fe200078e0000 */
[----:B------:R-:W-:Y:S01]  /*8320*/  ISETP.GE.AND P0, PT, R2, RZ, PT ;  /* 0x000000ff0200720c */ /* 0x000fe20003f06270 */
[----:B------:R-:W-:Y:S01]  /*8330*/  IMAD.HI.U32 R4, R24, R7, RZ ;  /* 0x0000000718047227 */ /* 0x000fe200078e00ff */
[----:B------:R-:W-:-:S02]  /*8340*/  IADD3 R2, R28, 0x65, RZ ;  /* 0x000000651c027810 */ /* 0x000fc40007ffe0ff */
[----:B------:R-:W-:Y:S01]  /*8350*/  IADD3 R0, R28, 0x64, RZ ;  /* 0x000000641c007810 */ /* 0x000fe20007ffe0ff */
[----:B------:R-:W-:Y:S02]  /*8360*/  IMAD.MOV R4, RZ, RZ, -R4 ;  /* 0x000000ffff047224 */ /* 0x000fe400078e0a04 */
[----:B------:R-:W-:Y:S01]  /*8370*/  @!P3 IMAD.MOV R12, RZ, RZ, -R12 ;  /* 0x000000ffff0cb224 */ /* 0x000fe200078e0a0c */
[C---:B------:R-:W-:Y:S01]  /*8380*/  ISETP.GT.U32.AND P3, PT, R6.reuse, R11, PT ;  /* 0x0000000b0600720c */ /* 0x040fe20003f64070 */
[C---:B------:R-:W-:Y:S01]  /*8390*/  IMAD R7, R6.reuse, R4, R7 ;  /* 0x0000000406077224 */ /* 0x040fe200078e0207 */
[----:B------:R-:W-:Y:S01]  /*83a0*/  IABS R4, R0 ;  /* 0x0000000000047213 */ /* 0x000fe20000000000 */
[C---:B------:R-:W-:Y:S01]  /*83b0*/  IMAD R14, R6.reuse, R5, R14 ;  /* 0x00000005060e7224 */ /* 0x040fe200078e020e */
[----:B------:R0:W-:Y:S01]  /*83c0*/  STL [R1+0x18c], R12 ;  /* 0x00018c0c01007387 */ /* 0x0001e20000100800 */
[--C-:B------:R-:W-:Y:S01]  /*83d0*/  @!P5 IMAD.IADD R15, R15, 0x1, -R6.reuse ;  /* 0x000000010f0fd824 */ /* 0x100fe200078e0a06 */
[C---:B------:R-:W-:Y:S01]  /*83e0*/  ISETP.GT.U32.AND P5, PT, R6.reuse, R7, PT ;  /* 0x000000070600720c */ /* 0x040fe20003fa4070 */
[----:B------:R-:W-:Y:S01]  /*83f0*/  @!P6 IMAD.IADD R13, R13, 0x1, -R6 ;  /* 0x000000010d0de824 */ /* 0x000fe200078e0a06 */
[----:B------:R-:W-:Y:S01]  /*8400*/  ISETP.GT.U32.AND P6, PT, R6, R14, PT ;  /* 0x0000000e0600720c */ /* 0x000fe20003fc4070 */
[----:B------:R-:W-:Y:S01]  /*8410*/  IMAD.HI.U32 R17, R24, R4, RZ ;  /* 0x0000000418117227 */ /* 0x000fe200078e00ff */
[----:B------:R-:W-:-:S03]  /*8420*/  IABS R5, R2 ;  /* 0x0000000200057213 */ /* 0x000fc60000000000 */
[--C-:B------:R-:W-:Y:S01]  /*8430*/  @!P3 IMAD.IADD R11, R11, 0x1, -R6.reuse ;  /* 0x000000010b0bb824 */ /* 0x100fe200078e0a06 */
[C---:B0-----:R-:W-:Y:S01]  /*8440*/  IADD3 R12, R28.reuse, 0x63, RZ ;  /* 0x000000631c0c7810 */ /* 0x041fe20007ffe0ff */
[----:B------:R-:W-:Y:S01]  /*8450*/  IMAD.MOV.U32 R18, RZ, RZ, R13 ;  /* 0x000000ffff127224 */ /* 0x000fe200078e000d */
[----:B------:R-:W-:Y:S01]  /*8460*/  ISETP.GE.AND P3, PT, R3, RZ, PT ;  /* 0x000000ff0300720c */ /* 0x000fe20003f66270 */
[----:B------:R-:W-:Y:S01]  /*8470*/  IMAD.MOV R13, RZ, RZ, -R17 ;  /* 0x000000ffff0d7224 */ /* 0x000fe200078e0a11 */
[----:B------:R-:W-:Y:S01]  /*8480*/  IABS R16, R12 ;  /* 0x0000000c00107213 */ /* 0x000fe20000000000 */
[--C-:B------:R-:W-:Y:S01]  /*8490*/  @!P5 IMAD.IADD R7, R7, 0x1, -R6.reuse ;  /* 0x000000010707d824 */ /* 0x100fe200078e0a06 */
[----:B------:R-:W-:Y:S01]  /*84a0*/  IADD3 R17, R28, 0x62, RZ ;  /* 0x000000621c117810 */ /* 0x000fe20007ffe0ff */
[----:B------:R-:W-:Y:S01]  /*84b0*/  @!P6 IMAD.IADD R14, R14, 0x1, -R6 ;  /* 0x000000010e0ee824 */ /* 0x000fe200078e0a06 */
[----:B------:R-:W-:Y:S01]  /*84c0*/  ISETP.GE.AND P6, PT, R2, RZ, PT ;  /* 0x000000ff0200720c */ /* 0x000fe20003fc6270 */
[----:B------:R-:W-:Y:S01]  /*84d0*/  IMAD.MOV.U32 R3, RZ, RZ, R16 ;  /* 0x000000ffff037224 */ /* 0x000fe200078e0010 */
[----:B------:R-:W-:Y:S01]  /*84e0*/  ISETP.GT.U32.AND P5, PT, R6, R7, PT ;  /* 0x000000070600720c */ /* 0x000fe20003fa4070 */
[----:B------:R-:W-:-:S04]  /*84f0*/  IMAD.HI.U32 R16, R24, R5, RZ ;  /* 0x0000000518107227 */ /* 0x000fc800078e00ff */
[----:B------:R-:W-:Y:S02]  /*8500*/  IMAD.MOV R16, RZ, RZ, -R16 ;  /* 0x000000ffff107224 */ /* 0x000fe400078e0a10 */
[----:B------:R-:W-:-:S04]  /*8510*/  IMAD.HI.U32 R2, R24, R3, RZ ;  /* 0x0000000318027227 */ /* 0x000fc800078e00ff */
[C---:B------:R-:W-:Y:S02]  /*8520*/  IMAD R5, R6.reuse, R16, R5 ;  /* 0x0000001006057224 */ /* 0x040fe400078e0205 */
[----:B------:R-:W-:Y:S02]  /*8530*/  IMAD.MOV R2, RZ, RZ, -R2 ;  /* 0x000000ffff027224 */ /* 0x000fe400078e0a02 */
[C---:B------:R-:W-:Y:S02]  /*8540*/  IMAD R4, R6.reuse, R13, R4 ;  /* 0x0000000d06047224 */ /* 0x040fe400078e0204 */
[----:B------:R-:W-:Y:S01]  /*8550*/  @!P4 IMAD.MOV R15, RZ, RZ, -R15 ;  /* 0x000000ffff0fc224 */ /* 0x000fe200078e0a0f */
[C---:B------:R-:W-:Y:S01]  /*8560*/  ISETP.GT.U32.AND P4, PT, R6.reuse, R5, PT ;  /* 0x000000050600720c */ /* 0x040fe20003f84070 */
[----:B------:R-:W-:Y:S01]  /*8570*/  @!P2 IMAD.MOV R18, RZ, RZ, -R18 ;  /* 0x000000ffff12a224 */ /* 0x000fe200078e0a12 */
[C---:B------:R-:W-:Y:S01]  /*8580*/  ISETP.GT.U32.AND P2, PT, R6.reuse, R14, PT ;  /* 0x0000000e0600720c */ /* 0x040fe20003f44070 */
[C---:B------:R-:W-:Y:S01]  /*8590*/  IMAD R3, R6.reuse, R2, R3 ;  /* 0x0000000206037224 */ /* 0x040fe200078e0203 */
[----:B------:R-:W-:Y:S01]  /*85a0*/  IABS R2, R17 ;  /* 0x0000001100027213 */ /* 0x000fe20000000000 */
[----:B------:R-:W-:Y:S01]  /*85b0*/  @!P0 IMAD.MOV R11, RZ, RZ, -R11 ;  /* 0x000000ffff0b8224 */ /* 0x000fe200078e0a0b */
[C---:B------:R-:W-:Y:S01]  /*85c0*/  ISETP.GT.U32.AND P0, PT, R6.reuse, R4, PT ;  /* 0x000000040600720c */ /* 0x040fe20003f04070 */
[----:B------:R-:W-:Y:S01]  /*85d0*/  @!P5 IMAD.IADD R7, R7, 0x1, -R6 ;  /* 0x000000010707d824 */ /* 0x000fe200078e0a06 */
[----:B------:R-:W-:Y:S01]  /*85e0*/  ISETP.GT.U32.AND P5, PT, R6, R3, PT ;  /* 0x000000030600720c */ /* 0x000fe20003fa4070 */
[----:B------:R-:W-:Y:S01]  /*85f0*/  STL [R1+0x180], R18 ;  /* 0x0001801201007387 */ /* 0x000fe20000100800 */
[----:B------:R-:W-:-:S03]  /*8600*/  IMAD.HI.U32 R13, R24, R2, RZ ;  /* 0x00000002180d7227 */ /* 0x000fc600078e00ff */
[----:B------:R-:W-:Y:S01]  /*8610*/  STL [R1+0x170], R15 ;  /* 0x0001700f01007387 */ /* 0x000fe20000100800 */
[--C-:B------:R-:W-:Y:S01]  /*8620*/  @!P4 IMAD.IADD R5, R5, 0x1, -R6.reuse ;  /* 0x000000010505c824 */ /* 0x100fe200078e0a06 */
[----:B------:R-:W-:Y:S01]  /*8630*/  ISETP.GE.AND P4, PT, R12, RZ, PT ;  /* 0x000000ff0c00720c */ /* 0x000fe20003f86270 */
[--C-:B------:R-:W-:Y:S01]  /*8640*/  @!P2 IMAD.IADD R14, R14, 0x1, -R6.reuse ;  /* 0x000000010e0ea824 */ /* 0x100fe200078e0a06 */
[----:B------:R0:W-:Y:S01]  /*8650*/  STL [R1+0x174], R11 ;  /* 0x0001740b01007387 */ /* 0x0001e20000100800 */
[----:B------:R-:W-:Y:S01]  /*8660*/  ISETP.GE.AND P2, PT, R0, RZ, PT ;  /* 0x000000ff0000720c */ /* 0x000fe20003f46270 */
[--C-:B------:R-:W-:Y:S01]  /*8670*/  @!P0 IMAD.IADD R4, R4, 0x1, -R6.reuse ;  /* 0x0000000104048824 */ /* 0x100fe200078e0a06 */
[----:B------:R-:W-:Y:S01]  /*8680*/  ISETP.GT.U32.AND P0, PT, R6, R5, PT ;  /* 0x000000050600720c */ /* 0x000fe20003f04070 */
[----:B------:R-:W-:Y:S01]  /*8690*/  @!P5 IMAD.IADD R3, R3, 0x1, -R6 ;  /* 0x000000010303d824 */ /* 0x000fe200078e0a06 */
[----:B------:R-:W-:Y:S01]  /*86a0*/  IADD3 R12, R28, 0x60, RZ ;  /* 0x000000601c0c7810 */ /* 0x000fe20007ffe0ff */
[----:B------:R-:W-:Y:S01]  /*86b0*/  IMAD.MOV R13, RZ, RZ, -R13 ;  /* 0x000000ffff0d7224 */ /* 0x000fe200078e0a0d */
[C---:B------:R-:W-:Y:S01]  /*86c0*/  ISETP.GT.U32.AND P5, PT, R6.reuse, R4, PT ;  /* 0x000000040600720c */ /* 0x040fe20003fa4070 */
[----:B------:R-:W-:Y:S01]  /*86d0*/  IMAD.MOV.U32 R16, RZ, RZ, R14 ;  /* 0x000000ffff107224 */ /* 0x000fe200078e000e */
[----:B------:R-:W-:Y:S01]  /*86e0*/  IABS R14, R12 ;  /* 0x0000000c000e7213 */ /* 0x000fe20000000000 */
[----:B------:R-:W-:Y:S01]  /*86f0*/  IMAD R2, R6, R13, R2 ;  /* 0x0000000d06027224 */ /* 0x000fe200078e0202 */
[----:B0-----:R-:W-:Y:S01]  /*8700*/  IADD3 R11, R28, 0x61, RZ ;  /* 0x000000611c0b7810 */ /* 0x001fe20007ffe0ff */
[----:B------:R-:W-:Y:S01]  /*8710*/  @!P1 IMAD.MOV R16, RZ, RZ, -R16 ;  /* 0x000000ffff109224 */ /* 0x000fe200078e0a10 */
[----:B------:R-:W-:Y:S01]  /*8720*/  ISETP.GT.U32.AND P1, PT, R6, R3, PT ;  /* 0x000000030600720c */ /* 0x000fe20003f24070 */
[----:B------:R-:W-:Y:S01]  /*8730*/  IMAD.HI.U32 R18, R24, R14, RZ ;  /* 0x0000000e18127227 */ /* 0x000fe200078e00ff */
[----:B------:R-:W-:-:S02]  /*8740*/  IABS R0, R11 ;  /* 0x0000000b00007213 */ /* 0x000fc40000000000 */
[----:B------:R-:W-:Y:S01]  /*8750*/  IADD3 R13, R28, 0x5f, RZ ;  /* 0x0000005f1c0d7810 */ /* 0x000fe20007ffe0ff */
[--C-:B------:R-:W-:Y:S01]  /*8760*/  @!P0 IMAD.IADD R5, R5, 0x1, -R6.reuse ;  /* 0x0000000105058824 */ /* 0x100fe200078e0a06 */
[----:B------:R-:W-:Y:S01]  /*8770*/  ISETP.GT.U32.AND P0, PT, R6, R2, PT ;  /* 0x000000020600720c */ /* 0x000fe20003f04070 */
[----:B------:R-:W-:Y:S01]  /*8780*/  IMAD.HI.U32 R15, R24, R0, RZ ;  /* 0x00000000180f7227 */ /* 0x000fe200078e00ff */
[----:B------:R0:W-:Y:S03]  /*8790*/  STL [R1+0x178], R16 ;  /* 0x0001781001007387 */ /* 0x0001e60000100800 */
[----:B------:R-:W-:Y:S02]  /*87a0*/  IMAD.MOV R15, RZ, RZ, -R15 ;  /* 0x000000ffff0f7224 */ /* 0x000fe400078e0a0f */
[----:B------:R-:W-:Y:S02]  /*87b0*/  @!P5 IMAD.IADD R4, R4, 0x1, -R6 ;  /* 0x000000010404d824 */ /* 0x000fe400078e0a06 */
[----:B------:R-:W-:Y:S01]  /*87c0*/  IMAD R0, R6, R15, R0 ;  /* 0x0000000f06007224 */ /* 0x000fe200078e0200 */
[----:B------:R-:W-:Y:S01]  /*87d0*/  IADD3 R15, R28, 0x5e, RZ ;  /* 0x0000005e1c0f7810 */ /* 0x000fe20007ffe0ff */
[--C-:B------:R-:W-:Y:S01]  /*87e0*/  @!P1 IMAD.IADD R3, R3, 0x1, -R6.reuse ;  /* 0x0000000103039824 */ /* 0x100fe200078e0a06 */
[----:B------:R-:W-:Y:S01]  /*87f0*/  ISETP.GE.AND P1, PT, R17, RZ, PT ;  /* 0x000000ff1100720c */ /* 0x000fe20003f26270 */
[----:B------:R-:W-:Y:S01]  /*8800*/  @!P0 IMAD.IADD R2, R2, 0x1, -R6 ;  /* 0x0000000102028824 */ /* 0x000fe200078e0a06 */
[C---:B------:R-:W-:Y:S01]  /*8810*/  ISETP.GT.U32.AND P5, PT, R6.reuse, R0, PT ;  /* 0x000000000600720c */ /* 0x040fe20003fa4070 */
[----:B------:R-:W-:Y:S01]  /*8820*/  IMAD.MOV R17, RZ, RZ, -R18 ;  /* 0x000000ffff117224 */ /* 0x000fe200078e0a12 */
[----:B0-----:R-:W-:Y:S01]  /*8830*/  IABS R16, R13 ;  /* 0x0000000d00107213 */ /* 0x001fe20000000000 */
[----:B------:R-:W-:Y:S01]  /*8840*/  @!P3 IMAD.MOV R7, RZ, RZ, -R7 ;  /* 0x000000ffff07b224 */ /* 0x000fe200078e0a07 */
[----:B------:R-:W-:Y:S01]  /*8850*/  IABS R18, R15 ;  /* 0x0000000f00127213 */ /* 0x000fe20000000000 */
[----:B------:R-:W-:Y:S01]  /*8860*/  @!P6 IMAD.MOV R5, RZ, RZ, -R5 ;  /* 0x000000ffff05e224 */ /* 0x000fe200078e0a05 */
[----:B------:R-:W-:Y:S01]  /*8870*/  ISETP.GE.AND P0, PT, R11, RZ, PT ;  /* 0x000000ff0b00720c */ /* 0x000fe20003f06270 */
[----:B------:R-:W-:Y:S01]  /*8880*/  @!P2 IMAD.MOV R4, RZ, RZ, -R4 ;  /* 0x000000ffff04a224 */ /* 0x000fe200078e0a04 */
[----:B------:R-:W-:Y:S01]  /*8890*/  STL [R1+0x16c], R7 ;  /* 0x00016c0701007387 */ /* 0x000fe20000100800 */
[----:B------:R-:W-:Y:S01]  /*88a0*/  IMAD R14, R6, R17, R14 ;  /* 0x00000011060e7224 */ /* 0x000fe200078e020e */
[----:B------:R-:W-:Y:S01]  /*88b0*/  ISETP.GE.AND P2, PT, R12, RZ, PT ;  /* 0x000000ff0c00720c */ /* 0x000fe20003f46270 */
[----:B------:R-:W-:Y:S01]  /*88c0*/  @!P4 IMAD.MOV R3, RZ, RZ, -R3 ;  /* 0x000000ffff03c224 */ /* 0x000fe200078e0a03 */
[----:B------:R0:W-:Y:S01]  /*88d0*/  STL [R1+0x168], R5 ;  /* 0x0001680501007387 */ /* 0x0001e20000100800 */
[----:B------:R-:W-:Y:S01]  /*88e0*/  @!P5 IMAD.IADD R0, R0, 0x1, -R6 ;  /* 0x000000010000d824 */ /* 0x000fe200078e0a06 */
[----:B------:R-:W-:Y:S01]  /*88f0*/  ISETP.GT.U32.AND P5, PT, R6, R2, PT ;  /* 0x000000020600720c */ /* 0x000fe20003fa4070 */
[----:B------:R-:W-:Y:S01]  /*8900*/  IMAD.HI.U32 R19, R24, R16, RZ ;  /* 0x0000001018137227 */ /* 0x000fe200078e00ff */
[----:B------:R1:W-:Y:S01]  /*8910*/  STL [R1+0x164], R4 ;  /* 0x0001640401007387 */ /* 0x0003e20000100800 */
[----:B------:R-:W-:-:S02]  /*8920*/  ISETP.GT.U32.AND P6, PT, R6, R14, PT ;  /* 0x0000000e0600720c */ /* 0x000fc40003fc4070 */
[----:B------:R-:W-:Y:S01]  /*8930*/  ISETP.GT.U32.AND P3, PT, R6, R0, PT ;  /* 0x000000000600720c */ /* 0x000fe20003f64070 */
[----:B------:R2:W-:Y:S01]  /*8940*/  STL [R1+0x160], R3 ;  /* 0x0001600301007387 */ /* 0x0005e20000100800 */
[----:B------:R-:W-:Y:S01]  /*8950*/  IMAD.MOV R19, RZ, RZ, -R19 ;  /* 0x000000ffff137224 */ /* 0x000fe200078e0a13 */
[C---:B0-----:R-:W-:Y:S02]  /*8960*/  IADD3 R5, R28.reuse, 0x5d, RZ ;  /* 0x0000005d1c057810 */ /* 0x041fe40007ffe0ff */
[----:B------:R-:W-:Y:S01]  /*8970*/  IADD3 R7, R28, 0x5c, RZ ;  /* 0x0000005c1c077810 */ /* 0x000fe20007ffe0ff */
[----:B-1----:R-:W-:Y:S01]  /*8980*/  IMAD R4, R6, R19, R16 ;  /* 0x0000001306047224 */ /* 0x002fe200078e0210 */
[----:B------:R-:W-:Y:S01]  /*8990*/  IABS R12, R5 ;  /* 0x00000005000c7213 */ /* 0x000fe20000000000 */
[----:B------:R-:W-:Y:S01]  /*89a0*/  @!P5 IMAD.IADD R2, R2, 0x1, -R6 ;  /* 0x000000010202d824 */ /* 0x000fe200078e0a06 */
[----:B------:R-:W-:Y:S01]  /*89b0*/  ISETP.GE.AND P4, PT, R13, RZ, PT ;  /* 0x000000ff0d00720c */ /* 0x000fe20003f86270 */
[----:B--2---:R-:W-:Y:S01]  /*89c0*/  IMAD.HI.U32 R3, R24, R18, RZ ;  /* 0x0000001218037227 */ /* 0x004fe200078e00ff */
[----:B------:R-:W-:-:S02]  /*89d0*/  IABS R16, R7 ;  /* 0x0000000700107213 */ /* 0x000fc40000000000 */
[----:B------:R-:W-:Y:S01]  /*89e0*/  ISETP.GE.AND P5, PT, R15, RZ, PT ;  /* 0x000000ff0f00720c */ /* 0x000fe20003fa6270 */
[----:B------:R-:W-:Y:S02]  /*89f0*/  IMAD.MOV R3, RZ, RZ, -R3 ;  /* 0x000000ffff037224 */ /* 0x000fe400078e0a03 */
[----:B------:R-:W-:Y:S01]  /*8a00*/  @!P3 IMAD.IADD R0, R0, 0x1, -R6 ;  /* 0x000000010000b824 */ /* 0x000fe200078e0a06 */
[C---:B------:R-:W-:Y:S01]  /*8a10*/  ISETP.GT.U32.AND P3, PT, R6.reuse, R4, PT ;  /* 0x000000040600720c */ /* 0x040fe20003f64070 */
[----:B------:R-:W-:Y:S02]  /*8a20*/  IMAD R3, R6, R3, R18 ;  /* 0x0000000306037224 */ /* 0x000fe400078e0212 */
[----:B------:R-:W-:Y:S02]  /*8a30*/  IMAD.MOV.U32 R17, RZ, RZ, R2 ;  /* 0x000000ffff117224 */ /* 0x000fe400078e0002 */
[----:B------:R-:W-:Y:S02]  /*8a40*/  @!P6 IMAD.IADD R14, R14, 0x1, -R6 ;  /* 0x000000010e0ee824 */ /* 0x000fe400078e0a06 */
[----:B------:R-:W-:Y:S01]  /*8a50*/  @!P1 IMAD.MOV R17, RZ, RZ, -R17 ;  /* 0x000000ffff119224 */ /* 0x000fe200078e0a11 */
[C---:B------:R-:W-:Y:S01]  /*8a60*/  ISETP.GT.U32.AND P1, PT, R6.reuse, R3, PT ;  /* 0x000000030600720c */ /* 0x040fe20003f24070 */
[----:B------:R-:W-:Y:S01]  /*8a70*/  IMAD.MOV.U32 R11, RZ, RZ, R0 ;  /* 0x000000ffff0b7224 */ /* 0x000fe200078e0000 */
[----:B------:R-:W-:Y:S01]  /*8a80*/  ISETP.GT.U32.AND P6, PT, R6, R14, PT ;  /* 0x0000000e0600720c */ /* 0x000fe20003fc4070 */
[----:B------:R-:W-:Y:S01]  /*8a90*/  IMAD.HI.U32 R2, R24, R12, RZ ;  /* 0x0000000c18027227 */ /* 0x000fe200078e00ff */
[----:B------:R-:W-:Y:S01]  /*8aa0*/  IADD3 R0, R28, 0x5b, RZ ;  /* 0x0000005b1c007810 */ /* 0x000fe20007ffe0ff */
[----:B------:R-:W-:Y:S02]  /*8ab0*/  STL [R1+0x150], R17 ;  /* 0x0001501101007387 */ /* 0x000fe40000100800 */
[----:B------:R-:W-:Y:S01]  /*8ac0*/  @!P3 IMAD.IADD R4, R4, 0x1, -R6 ;  /* 0x000000010404b824 */ /* 0x000fe200078e0a06 */
[----:B------:R-:W-:Y:S01]  /*8ad0*/  IABS R13, R0 ;  /* 0x00000000000d7213 */ /* 0x000fe20000000000 */
[----:B------:R-:W-:Y:S01]  /*8ae0*/  @!P0 IMAD.MOV R11, RZ, RZ, -R11 ;  /* 0x000000ffff0b8224 */ /* 0x000fe200078e0a0b */
[----:B------:R-:W-:Y:S01]  /*8af0*/  ISETP.GE.AND P0, PT, R5, RZ, PT ;  /* 0x000000ff0500720c */ /* 0x000fe20003f06270 */
[----:B------:R-:W-:Y:S01]  /*8b00*/  IMAD.MOV R5, RZ, RZ, -R2 ;  /* 0x000000ffff057224 */ /* 0x000fe200078e0a02 */
[----:B------:R-:W-:Y:S01]  /*8b10*/  ISETP.GT.U32.AND P3, PT, R6, R4, PT ;  /* 0x000000040600720c */ /* 0x000fe20003f64070 */
[--C-:B------:R-:W-:Y:S01]  /*8b20*/  @!P1 IMAD.IADD R3, R3, 0x1, -R6.reuse ;  /* 0x0000000103039824 */ /* 0x100fe200078e0a06 */
[----:B------:R0:W-:Y:S01]  /*8b30*/  STL [R1+0x120], R11 ;  /* 0x0001200b01007387 */ /* 0x0001e20000100800 */
[----:B------:R-:W-:Y:S01]  /*8b40*/  @!P6 IMAD.IADD R14, R14, 0x1, -R6 ;  /* 0x000000010e0ee824 */ /* 0x000fe200078e0a06 */
[----:B------:R-:W-:Y:S01]  /*8b50*/  ISETP.GE.AND P6, PT, R7, RZ, PT ;  /* 0x000000ff0700720c */ /* 0x000fe20003fc6270 */
[C---:B------:R-:W-:Y:S01]  /*8b60*/  IMAD R12, R6.reuse, R5, R12 ;  /* 0x00000005060c7224 */ /* 0x040fe200078e020c */
[----:B------:R-:W-:Y:S01]  /*8b70*/  ISETP.GT.U32.AND P1, PT, R6, R3, PT ;  /* 0x000000030600720c */ /* 0x000fe20003f24070 */
[----:B------:R-:W-:Y:S01]  /*8b80*/  IMAD.HI.U32 R2, R24, R16, RZ ;  /* 0x0000001018027227 */ /* 0x000fe200078e00ff */
[----:B------:R-:W-:-:S03]  /*8b90*/  IADD3 R7, R28, 0x58, RZ ;  /* 0x000000581c077810 */ /* 0x000fc60007ffe0ff */
[----:B------:R-:W-:Y:S02]  /*8ba0*/  IMAD.MOV R2, RZ, RZ, -R2 ;  /* 0x000000ffff027224 */ /* 0x000fe400078e0a02 */
[----:B0-----:R-:W-:Y:S01]  /*8bb0*/  IMAD.MOV.U32 R11, RZ, RZ, R14 ;  /* 0x000000ffff0b7224 */ /* 0x001fe200078e000e */
[----:B------:R-:W-:Y:S01]  /*8bc0*/  IADD3 R14, R28, 0x5a, RZ ;  /* 0x0000005a1c0e7810 */ /* 0x000fe20007ffe0ff */
[----:B------:R-:W-:Y:S01]  /*8bd0*/  @!P3 IMAD.IADD R4, R4, 0x1, -R6 ;  /* 0x000000010404b824 */ /* 0x000fe200078e0a06 */
[----:B------:R-:W-:Y:S01]  /*8be0*/  ISETP.GT.U32.AND P3, PT, R6, R12, PT ;  /* 0x0000000c0600720c */ /* 0x000fe20003f64070 */
[----:B------:R-:W-:Y:S01]  /*8bf0*/  @!P2 IMAD.MOV R11, RZ, RZ, -R11 ;  /* 0x000000ffff0ba224 */ /* 0x000fe200078e0a0b */
[----:B------:R-:W-:Y:S01]  /*8c00*/  ISETP.GE.AND P2, PT, R0, RZ, PT ;  /* 0x000000ff0000720c */ /* 0x000fe20003f46270 */
[----:B------:R-:W-:-:S03]  /*8c10*/  IMAD.HI.U32 R0, R24, R13, RZ ;  /* 0x0000000d18007227 */ /* 0x000fc600078e00ff */
[----:B------:R0:W-:Y:S01]  /*8c20*/  STL [R1+0x12c], R11 ;  /* 0x00012c0b01007387 */ /* 0x0001e20000100800 */
[----:B------:R-:W-:Y:S02]  /*8c30*/  IMAD.MOV R0, RZ, RZ, -R0 ;  /* 0x000000ffff007224 */ /* 0x000fe400078e0a00 */
[----:B------:R-:W-:Y:S01]  /*8c40*/  @!P1 IMAD.IADD R3, R3, 0x1, -R6 ;  /* 0x0000000103039824 */ /* 0x000fe200078e0a06 */
[----:B------:R-:W-:Y:S01]  /*8c50*/  ISETP.GE.AND P1, PT, R14, RZ, PT ;  /* 0x000000ff0e00720c */ /* 0x000fe20003f26270 */
[C---:B------:R-:W-:Y:S01]  /*8c60*/  IMAD R16, R6.reuse, R2, R16 ;  /* 0x0000000206107224 */ /* 0x040fe200078e0210 */
[----:B------:R-:W-:Y:S01]  /*8c70*/  IABS R14, R14 ;  /* 0x0000000e000e7213 */ /* 0x000fe20000000000 */
[----:B------:R-:W-:Y:S01]  /*8c80*/  IMAD.MOV.U32 R5, RZ, RZ, R4 ;  /* 0x000000ffff057224 */ /* 0x000fe200078e0004 */
[----:B------:R-:W-:Y:S01]  /*8c90*/  IABS R4, R7 ;  /* 0x0000000700047213 */ /* 0x000fe20000000000 */
[----:B------:R-:W-:Y:S01]  /*8ca0*/  IMAD R13, R6, R0, R13 ;  /* 0x00000000060d7224 */ /* 0x000fe200078e020d */
[C---:B0-----:R-:W-:Y:S01]  /*8cb0*/  IADD3 R11, R28.reuse, 0x59, RZ ;  /* 0x000000591c0b7810 */ /* 0x041fe20007ffe0ff */
[----:B------:R-:W-:Y:S01]  /*8cc0*/  IMAD.MOV.U32 R17, RZ, RZ, R3 ;  /* 0x000000ffff117224 */ /* 0x000fe200078e0003 */
[----:B------:R-:W-:Y:S01]  /*8cd0*/  IADD3 R2, R28, 0x57, RZ ;  /* 0x000000571c027810 */ /* 0x000fe20007ffe0ff */
[----:B------:R-:W-:Y:S01]  /*8ce0*/  @!P4 IMAD.MOV R5, RZ, RZ, -R5 ;  /* 0x000000ffff05c224 */ /* 0x000fe200078e0a05 */
[C---:B------:R-:W-:Y:S01]  /*8cf0*/  ISETP.GT.U32.AND P4, PT, R6.reuse, R16, PT ;  /* 0x000000100600720c */ /* 0x040fe20003f84070 */
[----:B------:R-:W-:Y:S01]  /*8d00*/  @!P5 IMAD.MOV R17, RZ, RZ, -R17 ;  /* 0x000000ffff11d224 */ /* 0x000fe200078e0a11 */
[----:B------:R-:W-:Y:S01]  /*8d10*/  ISETP.GT.U32.AND P5, PT, R6, R13, PT ;  /* 0x0000000d0600720c */ /* 0x000fe20003fa4070 */
[----:B------:R-:W-:Y:S01]  /*8d20*/  @!P3 IMAD.IADD R12, R12, 0x1, -R6 ;  /* 0x000000010c0cb824 */ /* 0x000fe200078e0a06 */
[----:B------:R0:W-:Y:S01]  /*8d30*/  STL [R1+0x158], R5 ;  /* 0x0001580501007387 */ /* 0x0001e20000100800 */
[----:B------:R-:W-:-:S03]  /*8d40*/  IMAD.HI.U32 R0, R24, R14, RZ ;  /* 0x0000000e18007227 */ /* 0x000fc600078e00ff */
[----:B------:R-:W-:Y:S01]  /*8d50*/  ISETP.GT.U32.AND P3, PT, R6, R12, PT ;  /* 0x0000000c0600720c */ /* 0x000fe20003f64070 */
[----:B------:R-:W-:Y:S01]  /*8d60*/  IMAD.MOV R3, RZ, RZ, -R0 ;  /* 0x000000ffff037224 */ /* 0x000fe200078e0a00 */
[----:B------:R1:W-:Y:S03]  /*8d70*/  STL [R1+0x154], R17 ;  /* 0x0001541101007387 */ /* 0x0003e60000100800 */
[--C-:B------:R-:W-:Y:S01]  /*8d80*/  @!P4 IMAD.IADD R16, R16, 0x1, -R6.reuse ;  /* 0x000000011010c824 */ /* 0x100fe200078e0a06 */
[----:B0-----:R-:W-:Y:S01]  /*8d90*/  IABS R5, R11 ;  /* 0x0000000b00057213 */ /* 0x001fe20000000000 */
[----:B------:R-:W-:Y:S02]  /*8da0*/  @!P5 IMAD.IADD R13, R13, 0x1, -R6 ;  /* 0x000000010d0dd824 */ /* 0x000fe400078e0a06 */
[C---:B------:R-:W-:Y:S01]  /*8db0*/  IMAD R14, R6.reuse, R3, R14 ;  /* 0x00000003060e7224 */ /* 0x040fe200078e020e */
[----:B------:R-:W-:Y:S01]  /*8dc0*/  ISETP.GT.U32.AND P4, PT, R6, R16, PT ;  /* 0x000000100600720c */ /* 0x000fe20003f84070 */
[----:B------:R-:W-:Y:S01]  /*8dd0*/  IMAD.HI.U32 R15, R24, R5, RZ ;  /* 0x00000005180f7227 */ /* 0x000fe200078e00ff */
[----:B------:R-:W-:-:S02]  /*8de0*/  ISETP.GT.U32.AND P5, PT, R6, R13, PT ;  /* 0x0000000d0600720c */ /* 0x000fc40003fa4070 */
[----:B------:R-:W-:Y:S01]  /*8df0*/  IADD3 R3, R28, 0x56, RZ ;  /* 0x000000561c037810 */ /* 0x000fe20007ffe0ff */
[----:B------:R-:W-:Y:S02]  /*8e00*/  IMAD.MOV R0, RZ, RZ, -R15 ;  /* 0x000000ffff007224 */ /* 0x000fe400078e0a0f */
[----:B------:R-:W-:Y:S01]  /*8e10*/  @!P3 IMAD.IADD R12, R12, 0x1, -R6 ;  /* 0x000000010c0cb824 */ /* 0x000fe200078e0a06 */
[----:B------:R-:W-:Y:S01]  /*8e20*/  ISETP.GE.AND P3, PT, R11, RZ, PT ;  /* 0x000000ff0b00720c */ /* 0x000fe20003f66270 */
[----:B------:R-:W-:Y:S01]  /*8e30*/  IMAD R5, R6, R0, R5 ;  /* 0x0000000006057224 */ /* 0x000fe200078e0205 */
[----:B------:R-:W-:Y:S01]  /*8e40*/  IABS R11, R2 ;  /* 0x00000002000b7213 */ /* 0x000fe20000000000 */
[----:B------:R-:W-:-:S04]  /*8e50*/  IMAD.HI.U32 R0, R24, R4, RZ ;  /* 0x0000000418007227 */ /* 0x000fc800078e00ff */
[----:B------:R-:W-:Y:S02]  /*8e60*/  IMAD.MOV R0, RZ, RZ, -R0 ;  /* 0x000000ffff007224 */ /* 0x000fe400078e0a00 */
[----:B------:R-:W-:Y:S01]  /*8e70*/  IMAD.MOV.U32 R18, RZ, RZ, R12 ;  /* 0x000000ffff127224 */ /* 0x000fe200078e000c */
[----:B------:R-:W-:Y:S01]  /*8e80*/  IABS R12, R3 ;  /* 0x00000003000c7213 */ /* 0x000fe20000000000 */
[----:B------:R-:W-:Y:S01]  /*8e90*/  IMAD R0, R6, R0, R4 ;  /* 0x0000000006007224 */ /* 0x000fe200078e0204 */
[----:B------:R-:W-:Y:S01]  /*8ea0*/  IADD3 R4, R28, 0x55, RZ ;  /* 0x000000551c047810 */ /* 0x000fe20007ffe0ff */
[----:B------:R-:W-:Y:S01]  /*8eb0*/  @!P0 IMAD.MOV R18, RZ, RZ, -R18 ;  /* 0x000000ffff128224 */ /* 0x000fe200078e0a12 */
[----:B------:R-:W-:Y:S01]  /*8ec0*/  ISETP.GT.U32.AND P0, PT, R6, R5, PT ;  /* 0x000000050600720c */ /* 0x000fe20003f04070 */
[--C-:B------:R-:W-:Y:S01]  /*8ed0*/  @!P4 IMAD.IADD R16, R16, 0x1, -R6.reuse ;  /* 0x000000011010c824 */ /* 0x100fe200078e0a06 */
[C---:B------:R-:W-:Y:S01]  /*8ee0*/  ISETP.GT.U32.AND P4, PT, R6.reuse, R14, PT ;  /* 0x0000000e0600720c */ /* 0x040fe20003f84070 */
[----:B------:R-:W-:Y:S01]  /*8ef0*/  @!P5 IMAD.IADD R13, R13, 0x1, -R6 ;  /* 0x000000010d0dd824 */ /* 0x000fe200078e0a06 */
[----:B------:R-:W-:Y:S01]  /*8f00*/  ISETP.GT.U32.AND P5, PT, R6, R0, PT ;  /* 0x000000000600720c */ /* 0x000fe20003fa4070 */
[----:B------:R-:W-:Y:S01]  /*8f10*/  IMAD.HI.U32 R15, R24, R11, RZ ;  /* 0x0000000b180f7227 */ /* 0x000fe200078e00ff */
[----:B------:R-:W-:Y:S03]  /*8f20*/  STL [R1+0x140], R18 ;  /* 0x0001401201007387 */ /* 0x000fe60000100800 */
[----:B-1----:R-:W-:-:S02]  /*8f30*/  IMAD.MOV.U32 R17, RZ, RZ, R16 ;  /* 0x000000ffff117224 */ /* 0x002fc400078e0010 */
[----:B------:R-:W-:Y:S02]  /*8f40*/  IMAD.MOV R15, RZ, RZ, -R15 ;  /* 0x000000ffff0f7224 */ /* 0x000fe400078e0a0f */
[--C-:B------:R-:W-:Y:S02]  /*8f50*/  @!P0 IMAD.IADD R5, R5, 0x1, -R6.reuse ;  /* 0x0000000105058824 */ /* 0x100fe400078e0a06 */
[----:B------:R-:W-:Y:S01]  /*8f60*/  @!P6 IMAD.MOV R17, RZ, RZ, -R17 ;  /* 0x000000ffff11e224 */ /* 0x000fe200078e0a11 */
[----:B------:R-:W-:Y:S01]  /*8f70*/  ISETP.GE.AND P6, PT, R7, RZ, PT ;  /* 0x000000ff0700720c */ /* 0x000fe20003fc6270 */
[--C-:B------:R-:W-:Y:S01]  /*8f80*/  @!P4 IMAD.IADD R14, R14, 0x1, -R6.reuse ;  /* 0x000000010e0ec824 */ /* 0x100fe200078e0a06 */
[----:B------:R-:W-:Y:S01]  /*8f90*/  IABS R7, R4 ;  /* 0x0000000400077213 */ /* 0x000fe20000000000 */
[----:B------:R-:W-:Y:S01]  /*8fa0*/  @!P5 IMAD.IADD R0, R0, 0x1, -R6 ;  /* 0x000000010000d824 */ /* 0x000fe200078e0a06 */
[C---:B------:R-:W-:Y:S01]  /*8fb0*/  ISETP.GT.U32.AND P0, PT, R6.reuse, R5, PT ;  /* 0x000000050600720c */ /* 0x040fe20003f04070 */
[C---:B------:R-:W-:Y:S01]  /*8fc0*/  IMAD R11, R6.reuse, R15, R11 ;  /* 0x0000000f060b7224 */ /* 0x040fe200078e020b */
[----:B------:R-:W-:Y:S01]  /*8fd0*/  ISETP.GT.U32.AND P4, PT, R6, R14, PT ;  /* 0x0000000e0600720c */ /* 0x000fe20003f84070 */
[----:B------:R-:W-:Y:S01]  /*8fe0*/  IMAD.HI.U32 R15, R24, R12, RZ ;  /* 0x0000000c180f7227 */ /* 0x000fe200078e00ff */
[----:B------:R-:W-:Y:S01]  /*8ff0*/  ISETP.GT.U32.AND P5, PT, R6, R0, PT ;  /* 0x000000000600720c */ /* 0x000fe20003fa4070 */
[----:B------:R-:W-:Y:S02]  /*9000*/  STL [R1+0x134], R17 ;  /* 0x0001341101007387 */ /* 0x000fe40000100800 */
[----:B------:R-:W-:-:S02]  /*9010*/  IMAD.MOV.U32 R16, RZ, RZ, R13 ;  /* 0x000000ffff107224 */ /* 0x000fc400078e000d */
[----:B------:R-:W-:Y:S02]  /*9020*/  IMAD.MOV R15, RZ, RZ, -R15 ;  /* 0x000000ffff0f7224 */ /* 0x000fe400078e0a0f */
[----:B------:R-:W-:-:S04]  /*9030*/  IMAD.HI.U32 R13, R24, R7, RZ ;  /* 0x00000007180d7227 */ /* 0x000fc800078e00ff */
[C---:B------:R-:W-:Y:S02]  /*9040*/  IMAD R12, R6.reuse, R15, R12 ;  /* 0x0000000f060c7224 */ /* 0x040fe400078e020c */
[----:B------:R-:W-:Y:S02]  /*9050*/  IMAD.MOV R13, RZ, RZ, -R13 ;  /* 0x000000ffff0d7224 */ /* 0x000fe400078e0a0d */
[----:B------:R-:W-:Y:S01]  /*9060*/  @!P2 IMAD.MOV R16, RZ, RZ, -R16 ;  /* 0x000000ffff10a224 */ /* 0x000fe200078e0a10 */
[C---:B------:R-:W-:Y:S01]  /*9070*/  ISETP.GT.U32.AND P2, PT, R6.reuse, R11, PT ;  /* 0x0000000b0600720c */ /* 0x040fe20003f44070 */
[--C-:B------:R-:W-:Y:S01]  /*9080*/  @!P0 IMAD.IADD R5, R5, 0x1, -R6.reuse ;  /* 0x0000000105058824 */ /* 0x100fe200078e0a06 */
[C---:B------:R-:W-:Y:S01]  /*9090*/  ISETP.GT.U32.AND P0, PT, R6.reuse, R12, PT ;  /* 0x0000000c0600720c */ /* 0x040fe20003f04070 */
[----:B------:R-:W-:Y:S01]  /*90a0*/  IMAD R7, R6, R13, R7 ;  /* 0x0000000d06077224 */ /* 0x000fe200078e0207 */
[----:B------:R0:W-:Y:S01]  /*90b0*/  STL [R1+0x13c], R16 ;  /* 0x00013c1001007387 */ /* 0x0001e20000100800 */
[--C-:B------:R-:W-:Y:S01]  /*90c0*/  @!P4 IMAD.IADD R14, R14, 0x1, -R6.reuse ;  /* 0x000000010e0ec824 */ /* 0x100fe200078e0a06 */
[----:B------:R-:W-:Y:S01]  /*90d0*/  ISETP.GE.AND P4, PT, R2, RZ, PT ;  /* 0x000000ff0200720c */ /* 0x000fe20003f86270 */
[----:B------:R-:W-:Y:S01]  /*90e0*/  @!P5 IMAD.IADD R0, R0, 0x1, -R6 ;  /* 0x000000010000d824 */ /* 0x000fe200078e0a06 */
[----:B------:R-:W-:Y:S01]  /*90f0*/  ISETP.GT.U32.AND P5, PT, R6, R7, PT ;  /* 0x000000070600720c */ /* 0x000fe20003fa4070 */
[----:B------:R-:W-:Y:S01]  /*9100*/  @!P3 IMAD.MOV R5, RZ, RZ, -R5 ;  /* 0x000000ffff05b224 */ /* 0x000fe200078e0a05 */
[----:B------:R-:W-:-:S02]  /*9110*/  IADD3 R2, R28, 0x54, RZ ;  /* 0x000000541c027810 */ /* 0x000fc40007ffe0ff */
[----:B------:R-:W-:Y:S01]  /*9120*/  IADD3 R13, R28, 0x4f, RZ ;  /* 0x0000004f1c0d7810 */ /* 0x000fe20007ffe0ff */
[----:B------:R-:W-:Y:S02]  /*9130*/  @!P2 IMAD.IADD R11, R11, 0x1, -R6 ;  /* 0x000000010b0ba824 */ /* 0x000fe400078e0a06 */
[----:B0-----:R-:W-:Y:S01]  /*9140*/  IMAD.MOV.U32 R16, RZ, RZ, R14 ;  /* 0x000000ffff107224 */ /* 0x001fe200078e000e */
[----:B------:R-:W-:Y:S01]  /*9150*/  IABS R14, R2 ;  /* 0x00000002000e7213 */ /* 0x000fe20000000000 */
[----:B------:R-:W-:Y:S01]  /*9160*/  @!P0 IMAD.IADD R12, R12, 0x1, -R6 ;  /* 0x000000010c0c8824 */ /* 0x000fe200078e0a06 */
[----:B------:R-:W-:Y:S01]  /*9170*/  ISETP.GT.U32.AND P2, PT, R6, R11, PT ;  /* 0x0000000b0600720c */ /* 0x000fe20003f44070 */
[----:B------:R-:W-:Y:S01]  /*9180*/  @!P1 IMAD.MOV R16, RZ, RZ, -R16 ;  /* 0x000000ffff109224 */ /* 0x000fe200078e0a10 */
[----:B------:R-:W-:Y:S01]  /*9190*/  ISETP.GE.AND P1, PT, R3, RZ, PT ;  /* 0x000000ff0300720c */ /* 0x000fe20003f26270 */
[----:B------:R-:W-:Y:S01]  /*91a0*/  @!P5 IMAD.IADD R7, R7, 0x1, -R6 ;  /* 0x000000010707d824 */ /* 0x000fe200078e0a06 */
[----:B------:R-:W-:-:S02]  /*91b0*/  IADD3 R3, R28, 0x53, RZ ;  /* 0x000000531c037810 */ /* 0x000fc40007ffe0ff */
[----:B------:R0:W-:Y:S01]  /*91c0*/  STL [R1+0x138], R16 ;  /* 0x0001381001007387 */ /* 0x0001e20000100800 */
[----:B------:R-:W-:Y:S01]  /*91d0*/  ISETP.GE.AND P0, PT, R4, RZ, PT ;  /* 0x000000ff0400720c */ /* 0x000fe20003f06270 */
[----:B------:R-:W-:Y:S01]  /*91e0*/  IMAD.HI.U32 R4, R24, R14, RZ ;  /* 0x0000000e18047227 */ /* 0x000fe200078e00ff */
[----:B------:R-:W-:Y:S01]  /*91f0*/  ISETP.GT.U32.AND P3, PT, R6, R12, PT ;  /* 0x0000000c0600720c */ /* 0x000fe20003f64070 */
[----:B------:R1:W-:Y:S01]  /*9200*/  STL [R1+0x408], R5 ;  /* 0x0004080501007387 */ /* 0x0003e20000100800 */
[----:B------:R-:W-:Y:S01]  /*9210*/  ISETP.GE.AND P5, PT, R3, RZ, PT ;  /* 0x000000ff0300720c */ /* 0x000fe20003fa6270 */
[----:B------:R-:W-:Y:S02]  /*9220*/  IMAD.MOV R4, RZ, RZ, -R4 ;  /* 0x000000ffff047224 */ /* 0x000fe400078e0a04 */
[----:B------:R-:W-:Y:S01]  /*9230*/  @!P2 IMAD.IADD R11, R11, 0x1, -R6 ;  /* 0x000000010b0ba824 */ /* 0x000fe200078e0a06 */
[----:B------:R-:W-:Y:S01]  /*9240*/  ISETP.GE.AND P2, PT, R2, RZ, PT ;  /* 0x000000ff0200720c */ /* 0x000fe20003f46270 */
[----:B------:R-:W-:Y:S01]  /*9250*/  IMAD R14, R6, R4, R14 ;  /* 0x00000004060e7224 */ /* 0x000fe200078e020e */
[----:B0-----:R-:W-:Y:S01]  /*9260*/  IABS R16, R3 ;  /* 0x0000000300107213 */ /* 0x001fe20000000000 */
[----:B------:R-:W-:Y:S01]  /*9270*/  IMAD.MOV.U32 R19, RZ, RZ, R11 ;  /* 0x000000ffff137224 */ /* 0x000fe200078e000b */
[C---:B------:R-:W-:Y:S01]  /*9280*/  IADD3 R2, R28.reuse, 0x52, RZ ;  /* 0x000000521c027810 */ /* 0x040fe20007ffe0ff */
[----:B-1----:R-:W-:Y:S01]  /*9290*/  IMAD.MOV.U32 R5, RZ, RZ, R0 ;  /* 0x000000ffff057224 */ /* 0x002fe200078e0000 */
[----:B------:R-:W-:Y:S01]  /*92a0*/  IADD3 R4, R28, 0x51, RZ ;  /* 0x000000511c047810 */ /* 0x000fe20007ffe0ff */
[----:B------:R-:W-:Y:S01]  /*92b0*/  IMAD.HI.U32 R0, R24, R16, RZ ;  /* 0x0000001018007227 */ /* 0x000fe200078e00ff */
[----:B------:R-:W-:-:S02]  /*92c0*/  IABS R3, R2 ;  /* 0x0000000200037213 */ /* 0x000fc40000000000 */
[----:B------:R-:W-:Y:S01]  /*92d0*/  IABS R15, R4 ;  /* 0x00000004000f7213 */ /* 0x000fe20000000000 */
[----:B------:R-:W-:Y:S01]  /*92e0*/  @!P6 IMAD.MOV R5, RZ, RZ, -R5 ;  /* 0x000000ffff05e224 */ /* 0x000fe200078e0a05 */
[----:B------:R-:W-:Y:S01]  /*92f0*/  ISETP.GT.U32.AND P6, PT, R6, R7, PT ;  /* 0x000000070600720c */ /* 0x000fe20003fc4070 */
[----:B------:R-:W-:Y:S02]  /*9300*/  IMAD.MOV R0, RZ, RZ, -R0 ;  /* 0x000000ffff007224 */ /* 0x000fe400078e0a00 */
[----:B------:R-:W-:Y:S01]  /*9310*/  @!P3 IMAD.IADD R12, R12, 0x1, -R6 ;  /* 0x000000010c0cb824 */ /* 0x000fe200078e0a06 */
[C---:B------:R-:W-:Y:S01]  /*9320*/  ISETP.GT.U32.AND P3, PT, R6.reuse, R14, PT ;  /* 0x0000000e0600720c */ /* 0x040fe20003f64070 */
[----:B------:R-:W-:Y:S01]  /*9330*/  IMAD R16, R6, R0, R16 ;  /* 0x0000000006107224 */ /* 0x000fe200078e0210 */
[----:B------:R-:W-:Y:S01]  /*9340*/  IADD3 R0, R28, 0x50, RZ ;  /* 0x000000501c007810 */ /* 0x000fe20007ffe0ff */
[----:B------:R-:W-:Y:S01]  /*9350*/  IMAD.HI.U32 R18, R24, R3, RZ ;  /* 0x0000000318127227 */ /* 0x000fe200078e00ff */
[----:B------:R0:W-:Y:S03]  /*9360*/  STL [R1+0x40c], R5 ;  /* 0x00040c0501007387 */ /* 0x0001e60000100800 */
[----:B------:R-:W-:-:S02]  /*9370*/  IMAD.MOV R18, RZ, RZ, -R18 ;  /* 0x000000ffff127224 */ /* 0x000fc400078e0a12 */
[--C-:B------:R-:W-:Y:S01]  /*9380*/  @!P6 IMAD.IADD R7, R7, 0x1, -R6.reuse ;  /* 0x000000010707e824 */ /* 0x100fe200078e0a06 */
[C---:B------:R-:W-:Y:S01]  /*9390*/  ISETP.GT.U32.AND P6, PT, R6.reuse, R16, PT ;  /* 0x000000100600720c */ /* 0x040fe20003fc4070 */
[----:B------:R-:W-:Y:S02]  /*93a0*/  IMAD R3, R6, R18, R3 ;  /* 0x0000001206037224 */ /* 0x000fe400078e0203 */
[----:B------:R-:W-:Y:S01]  /*93b0*/  @!P3 IMAD.IADD R14, R14, 0x1, -R6 ;  /* 0x000000010e0eb824 */ /* 0x000fe200078e0a06 */
[----:B0-----:R-:W-:Y:S01]  /*93c0*/  IABS R5, R0 ;  /* 0x0000000000057213 */ /* 0x001fe20000000000 */
[----:B------:R-:W-:Y:S01]  /*93d0*/  IMAD.HI.U32 R17, R24, R15, RZ ;  /* 0x0000000f18117227 */ /* 0x000fe200078e00ff */
[----:B------:R-:W-:Y:S02]  /*93e0*/  ISETP.GE.AND P3, PT, R2, RZ, PT ;  /* 0x000000ff0200720c */ /* 0x000fe40003f66270 */
[----:B------:R-:W-:Y:S01]  /*93f0*/  IABS R2, R13 ;  /* 0x0000000d00027213 */ /* 0x000fe20000000000 */
[----:B------:R-:W-:Y:S01]  /*9400*/  @!P1 IMAD.MOV R12, RZ, RZ, -R12 ;  /* 0x000000ffff0c9224 */ /* 0x000fe200078e0a0c */
[----:B------:R-:W-:Y:S01]  /*9410*/  ISETP.GT.U32.AND P1, PT, R6, R3, PT ;  /* 0x000000030600720c */ /* 0x000fe20003f24070 */
[----:B------:R-:W-:-:S02]  /*9420*/  @!P4 IMAD.MOV R19, RZ, RZ, -R19 ;  /* 0x000000ffff13c224 */ /* 0x000fc400078e0a13 */
[----:B------:R-:W-:Y:S01]  /*9430*/  @!P6 IMAD.IADD R16, R16, 0x1, -R6 ;  /* 0x000000011010e824 */ /* 0x000fe200078e0a06 */
[----:B------:R-:W-:Y:S01]  /*9440*/  ISETP.GT.U32.AND P6, PT, R6, R14, PT ;  /* 0x0000000e0600720c */ /* 0x000fe20003fc4070 */
[----:B------:R-:W-:Y:S01]  /*9450*/  IMAD.HI.U32 R11, R24, R5, RZ ;  /* 0x00000005180b7227 */ /* 0x000fe200078e00ff */
[----:B------:R-:W-:Y:S02]  /*9460*/  STL [R1+0x130], R19 ;  /* 0x0001301301007387 */ /* 0x000fe40000100800 */
[----:B------:R-:W-:Y:S01]  /*9470*/  ISETP.GT.U32.AND P4, PT, R6, R16, PT ;  /* 0x000000100600720c */ /* 0x000fe20003f84070 */
[----:B------:R-:W-:Y:S01]  /*9480*/  IMAD.MOV R17, RZ, RZ, -R17 ;  /* 0x000000ffff117224 */ /* 0x000fe200078e0a11 */
[----:B------:R0:W-:Y:S01]  /*9490*/  STL [R1+0x128], R12 ;  /* 0x0001280c01007387 */ /* 0x0001e20000100800 */
[----:B------:R-:W-:Y:S02]  /*94a0*/  IMAD.MOV R11, RZ, RZ, -R11 ;  /* 0x000000ffff0b7224 */ /* 0x000fe400078e0a0b */
[----:B------:R-:W-:-:S02]  /*94b0*/  IMAD.MOV.U32 R18, RZ, RZ, R7 ;  /* 0x000000ffff127224 */ /* 0x000fc400078e0007 */
[----:B------:R-:W-:Y:S02]  /*94c0*/  IMAD R5, R6, R11, R5 ;  /* 0x0000000b06057224 */ /* 0x000fe400078e0205 */
[--C-:B------:R-:W-:Y:S02]  /*94d0*/  @!P6 IMAD.IADD R14, R14, 0x1, -R6.reuse ;  /* 0x000000010e0ee824 */ /* 0x100fe400078e0a06 */
[----:B------:R-:W-:Y:S01]  /*94e0*/  @!P1 IMAD.IADD R3, R3, 0x1, -R6 ;  /* 0x0000000103039824 */ /* 0x000fe200078e0a06 */
[C---:B------:R-:W-:Y:S01]  /*94f0*/  ISETP.GT.U32.AND P1, PT, R6.reuse, R5, PT ;  /* 0x000000050600720c */ /* 0x040fe20003f24070 */
[----:B0-----:R-:W-:Y:S01]  /*9500*/  IMAD R12, R6, R17, R15 ;  /* 0x00000011060c7224 */ /* 0x001fe200078e020f */
[----:B------:R-:W-:Y:S01]  /*9510*/  IADD3 R15, R28, 0x4e, RZ ;  /* 0x0000004e1c0f7810 */ /* 0x000fe20007ffe0ff */
[----:B------:R-:W-:Y:S01]  /*9520*/  @!P0 IMAD.MOV R18, RZ, RZ, -R18 ;  /* 0x000000ffff128224 */ /* 0x000fe200078e0a12 */
[----:B------:R-:W-:Y:S01]  /*9530*/  ISETP.GE.AND P0, PT, R4, RZ, PT ;  /* 0x000000ff0400720c */ /* 0x000fe20003f06270 */
[----:B------:R-:W-:Y:S01]  /*9540*/  IMAD.HI.U32 R7, R24, R2, RZ ;  /* 0x0000000218077227 */ /* 0x000fe200078e00ff */
[----:B------:R-:W-:-:S02]  /*9550*/  ISETP.GT.U32.AND P6, PT, R6, R12, PT ;  /* 0x0000000c0600720c */ /* 0x000fc40003fc4070 */
[----:B------:R0:W-:Y:S01]  /*9560*/  STL [R1+0x124], R18 ;  /* 0x0001241201007387 */ /* 0x0001e20000100800 */
[----:B------:R-:W-:Y:S01]  /*9570*/  IMAD.MOV R7, RZ, RZ, -R7 ;  /* 0x000000ffff077224 */ /* 0x000fe200078e0a07 */
[----:B------:R-:W-:Y:S01]  /*9580*/  IADD3 R4, R28, 0x4d, RZ ;  /* 0x0000004d1c047810 */ /* 0x000fe20007ffe0ff */
[----:B------:R-:W-:Y:S02]  /*9590*/  IMAD.MOV.U32 R19, RZ, RZ, R14 ;  /* 0x000000ffff137224 */ /* 0x000fe400078e000e */
[--C-:B------:R-:W-:Y:S01]  /*95a0*/  @!P1 IMAD.IADD R5, R5, 0x1, -R6.reuse ;  /* 0x0000000105059824 */ /* 0x100fe200078e0a06 */
[----:B------:R-:W-:Y:S01]  /*95b0*/  IABS R17, R4 ;  /* 0x0000000400117213 */ /* 0x000fe20000000000 */
[----:B------:R-:W-:Y:S01]  /*95c0*/  @!P4 IMAD.IADD R16, R16, 0x1, -R6 ;  /* 0x000000011010c824 */ /* 0x000fe200078e0a06 */
[----:B------:R-:W-:Y:S01]  /*95d0*/  ISETP.GE.AND P4, PT, R0, RZ, PT ;  /* 0x000000ff0000720c */ /* 0x000fe20003f86270 */
[----:B------:R-:W-:Y:S01]  /*95e0*/  IMAD R2, R6, R7, R2 ;  /* 0x0000000706027224 */ /* 0x000fe200078e0202 */
[----:B0-----:R-:W-:Y:S01]  /*95f0*/  IABS R18, R15 ;  /* 0x0000000f00127213 */ /* 0x001fe20000000000 */
[----:B------:R-:W-:Y:S01]  /*9600*/  @!P6 IMAD.IADD R12, R12, 0x1, -R6 ;  /* 0x000000010c0ce824 */ /* 0x000fe200078e0a06 */
[----:B------:R-:W-:Y:S01]  /*9610*/  ISETP.GT.U32.AND P6, PT, R6, R3, PT ;  /* 0x000000030600720c */ /* 0x000fe20003fc4070 */
[----:B------:R-:W-:Y:S01]  /*9620*/  @!P2 IMAD.MOV R19, RZ, RZ, -R19 ;  /* 0x000000ffff13a224 */ /* 0x000fe200078e0a13 */
[----:B------:R-:W-:Y:S01]  /*9630*/  IADD3 R7, R28, 0x4c, RZ ;  /* 0x0000004c1c077810 */ /* 0x000fe20007ffe0ff */
[----:B------:R-:W-:Y:S01]  /*9640*/  IMAD.HI.U32 R14, R24, R18, RZ ;  /* 0x00000012180e7227 */ /* 0x000fe200078e00ff */
[----:B------:R-:W-:-:S02]  /*9650*/  ISETP.GT.U32.AND P2, PT, R6, R12, PT ;  /* 0x0000000c0600720c */ /* 0x000fc40003f44070 */
[C---:B------:R-:W-:Y:S01]  /*9660*/  ISETP.GT.U32.AND P1, PT, R6.reuse, R5, PT ;  /* 0x000000050600720c */ /* 0x040fe20003f24070 */
[----:B------:R-:W-:Y:S01]  /*9670*/  IMAD.MOV R14, RZ, RZ, -R14 ;  /* 0x000000ffff0e7224 */ /* 0x000fe200078e0a0e */
[----:B------:R-:W-:Y:S01]  /*9680*/  IABS R11, R7 ;  /* 0x00000007000b7213 */ /* 0x000fe20000000000 */
[----:B------:R-:W-:Y:S01]  /*9690*/  @!P5 IMAD.MOV R16, RZ, RZ, -R16 ;  /* 0x000000ffff10d224 */ /* 0x000fe200078e0a10 */
[C---:B------:R-:W-:Y:S01]  /*96a0*/  ISETP.GT.U32.AND P5, PT, R6.reuse, R2, PT ;  /* 0x000000020600720c */ /* 0x040fe20003fa4070 */
[----:B------:R-:W-:Y:S01]  /*96b0*/  IMAD R18, R6, R14, R18 ;  /* 0x0000000e06127224 */ /* 0x000fe200078e0212 */
[----:B------:R-:W-:Y:S01]  /*96c0*/  IADD3 R0, R28, 0x4b, RZ ;  /* 0x0000004b1c007810 */ /* 0x000fe20007ffe0ff */
[C---:B------:R-:W-:Y:S01]  /*96d0*/  IMAD.HI.U32 R14, R24.reuse, R17, RZ ;  /* 0x00000011180e7227 */ /* 0x040fe200078e00ff */
[----:B------:R-:W-:Y:S03]  /*96e0*/  STL [R1+0x11c], R19 ;  /* 0x00011c1301007387 */ /* 0x000fe60000100800 */
[----:B------:R-:W-:Y:S01]  /*96f0*/  @!P6 IMAD.IADD R3, R3, 0x1, -R6 ;  /* 0x000000010303e824 */ /* 0x000fe200078e0a06 */
[----:B------:R-:W-:Y:S01]  /*9700*/  ISETP.GE.AND P6, PT, R13, RZ, PT ;  /* 0x000000ff0d00720c */ /* 0x000fe20003fc6270 */
[----:B------:R-:W-:Y:S01]  /*9710*/  IMAD.HI.U32 R13, R24, R11, RZ ;  /* 0x0000000b180d7227 */ /* 0x000fe200078e00ff */
[----:B------:R0:W-:Y:S03]  /*9720*/  STL [R1+0x118], R16 ;  /* 0x0001181001007387 */ /* 0x0001e60000100800 */
[----:B------:R-:W-:-:S02]  /*9730*/  IMAD.MOV R14, RZ, RZ, -R14 ;  /* 0x000000ffff0e7224 */ /* 0x000fc400078e0a0e */
[--C-:B------:R-:W-:Y:S01]  /*9740*/  @!P2 IMAD.IADD R12, R12, 0x1, -R6.reuse ;  /* 0x000000010c0ca824 */ /* 0x100fe200078e0a06 */
[C---:B------:R-:W-:Y:S01]  /*9750*/  ISETP.GT.U32.AND P2, PT, R6.reuse, R18, PT ;  /* 0x000000120600720c */ /* 0x040fe20003f44070 */
[--C-:B------:R-:W-:Y:S01]  /*9760*/  @!P1 IMAD.IADD R5, R5, 0x1, -R6.reuse ;  /* 0x0000000105059824 */ /* 0x100fe200078e0a06 */
[----:B------:R-:W-:Y:S01]  /*9770*/  ISETP.GE.AND P1, PT, R15, RZ, PT ;  /* 0x000000ff0f00720c */ /* 0x000fe20003f26270 */
[----:B------:R-:W-:Y:S01]  /*9780*/  IMAD.MOV R13, RZ, RZ, -R13 ;  /* 0x000000ffff0d7224 */ /* 0x000fe200078e0a0d */
[----:B0-----:R-:W-:Y:S01]  /*9790*/  IABS R16, R0 ;  /* 0x0000000000107213 */ /* 0x001fe20000000000 */
[----:B------:R-:W-:Y:S01]  /*97a0*/  IMAD R17, R6, R14, R17 ;  /* 0x0000000e06117224 */ /* 0x000fe200078e0211 */
[----:B------:R-:W-:Y:S01]  /*97b0*/  IADD3 R15, R28, 0x48, RZ ;  /* 0x000000481c0f7810 */ /* 0x000fe20007ffe0ff */
[----:B------:R-:W-:Y:S01]  /*97c0*/  @!P5 IMAD.IADD R2, R2, 0x1, -R6 ;  /* 0x000000010202d824 */ /* 0x000fe200078e0a06 */
[----:B------:R-:W-:Y:S01]  /*97d0*/  ISETP.GE.AND P5, PT, R4, RZ, PT ;  /* 0x000000ff0400720c */ /* 0x000fe20003fa6270 */
[----:B------:R-:W-:-:S02]  /*97e0*/  IMAD R11, R6, R13, R11 ;  /* 0x0000000d060b7224 */ /* 0x000fc400078e020b */
[----:B------:R-:W-:Y:S01]  /*97f0*/  IMAD.MOV.U32 R19, RZ, RZ, R3 ;  /* 0x000000ffff137224 */ /* 0x000fe200078e0003 */
[----:B------:R-:W-:Y:S01]  /*9800*/  IADD3 R3, R28, 0x4a, RZ ;  /* 0x0000004a1c037810 */ /* 0x000fe20007ffe0ff */
[----:B------:R-:W-:Y:S02]  /*9810*/  IMAD.MOV.U32 R14, RZ, RZ, R5 ;  /* 0x000000ffff0e7224 */ /* 0x000fe400078e0005 */
[----:B------:R-:W-:Y:S01]  /*9820*/  @!P0 IMAD.MOV R12, RZ, RZ, -R12 ;  /* 0x000000ffff0c8224 */ /* 0x000fe200078e0a0c */
[C---:B------:R-:W-:Y:S01]  /*9830*/  ISETP.GT.U32.AND P0, PT, R6.reuse, R17, PT ;  /* 0x000000110600720c */ /* 0x040fe20003f04070 */
[----:B------:R-:W-:Y:S01]  /*9840*/  @!P3 IMAD.MOV R19, RZ, RZ, -R19 ;  /* 0x000000ffff13b224 */ /* 0x000fe200078e0a13 */
[C---:B------:R-:W-:Y:S01]  /*9850*/  ISETP.GT.U32.AND P3, PT, R6.reuse, R2, PT ;  /* 0x000000020600720c */ /* 0x040fe20003f64070 */
[----:B------:R-:W-:Y:S01]  /*9860*/  @!P4 IMAD.MOV R14, RZ, RZ, -R14 ;  /* 0x000000ffff0ec224 */ /* 0x000fe200078e0a0e */
[----:B------:R-:W-:Y:S01]  /*9870*/  ISETP.GT.U32.AND P4, PT, R6, R11, PT ;  /* 0x0000000b0600720c */ /* 0x000fe20003f84070 */
[----:B------:R-:W-:Y:S01]  /*9880*/  IMAD.HI.U32 R4, R24, R16, RZ ;  /* 0x0000001018047227 */ /* 0x000fe200078e00ff */
[----:B------:R0:W-:Y:S03]  /*9890*/  STL [R1+0x104], R19 ;  /* 0x0001041301007387 */ /* 0x0001e60000100800 */
[----:B------:R-:W-:Y:S01]  /*98a0*/  IMAD.MOV R13, RZ, RZ, -R4 ;  /* 0x000000ffff0d7224 */ /* 0x000fe200078e0a04 */
[----:B------:R-:W-:Y:S01]  /*98b0*/  IABS R4, R3 ;  /* 0x0000000300047213 */ /* 0x000fe20000000000 */
[--C-:B------:R-:W-:Y:S01]  /*98c0*/  @!P2 IMAD.IADD R18, R18, 0x1, -R6.reuse ;  /* 0x000000011212a824 */ /* 0x100fe200078e0a06 */
[----:B------:R-:W-:Y:S01]  /*98d0*/  STL [R1+0x108], R12 ;  /* 0x0001080c01007387 */ /* 0x000fe20000100800 */
[--C-:B------:R-:W-:Y:S01]  /*98e0*/  @!P0 IMAD.IADD R17, R17, 0x1, -R6.reuse ;  /* 0x0000000111118824 */ /* 0x100fe200078e0a06 */
[----:B------:R-:W-:Y:S01]  /*98f0*/  ISETP.GE.AND P0, PT, R0, RZ, PT ;  /* 0x000000ff0000720c */ /* 0x000fe20003f06270 */
[----:B------:R-:W-:Y:S01]  /*9900*/  IMAD.HI.U32 R5, R24, R4, RZ ;  /* 0x0000000418057227 */ /* 0x000fe200078e00ff */
[----:B------:R-:W-:Y:S01]  /*9910*/  ISETP.GT.U32.AND P2, PT, R6, R18, PT ;  /* 0x000000120600720c */ /* 0x000fe20003f44070 */
[----:B------:R1:W-:Y:S01]  /*9920*/  STL [R1+0x404], R14 ;  /* 0x0004040e01007387 */ /* 0x0003e20000100800 */
[----:B0-----:R-:W-:Y:S01]  /*9930*/  IADD3 R19, R28, 0x49, RZ ;  /* 0x000000491c137810 */ /* 0x001fe20007ffe0ff */
[--C-:B------:R-:W-:Y:S01]  /*9940*/  @!P3 IMAD.IADD R2, R2, 0x1, -R6.reuse ;  /* 0x000000010202b824 */ /* 0x100fe200078e0a06 */
[----:B------:R-:W-:Y:S01]  /*9950*/  ISETP.GE.AND P3, PT, R7, RZ, PT ;  /* 0x000000ff0700720c */ /* 0x000fe20003f66270 */
[----:B------:R-:W-:Y:S01]  /*9960*/  @!P4 IMAD.IADD R11, R11, 0x1, -R6 ;  /* 0x000000010b0bc824 */ /* 0x000fe200078e0a06 */
[C---:B------:R-:W-:Y:S01]  /*9970*/  ISETP.GT.U32.AND P4, PT, R6.reuse, R17, PT ;  /* 0x000000110600720c */ /* 0x040fe20003f84070 */
[----:B------:R-:W-:Y:S01]  /*9980*/  IMAD.MOV R5, RZ, RZ, -R5 ;  /* 0x000000ffff057224 */ /* 0x000fe200078e0a05 */
[----:B------:R-:W-:Y:S01]  /*9990*/  IABS R7, R19 ;  /* 0x0000001300077213 */ /* 0x000fe20000000000 */
[----:B------:R-:W-:-:S02]  /*99a0*/  IMAD R16, R6, R13, R16 ;  /* 0x0000000d06107224 */ /* 0x000fc400078e0210 */
[----:B------:R-:W-:Y:S01]  /*99b0*/  IMAD R0, R6, R5, R4 ;  /* 0x0000000506007224 */ /* 0x000fe200078e0204 */
[----:B------:R-:W-:Y:S01]  /*99c0*/  IABS R4, R15 ;  /* 0x0000000f00047213 */ /* 0x000fe20000000000 */
[----:B------:R-:W-:Y:S01]  /*99d0*/  IMAD.HI.U32 R5, R24, R7, RZ ;  /* 0x0000000718057227 */ /* 0x000fe200078e00ff */
[----:B-1----:R-:W-:-:S03]  /*99e0*/  IADD3 R14, R28, 0x46, RZ ;  /* 0x000000461c0e7810 */ /* 0x002fc60007ffe0ff */
[----:B------:R-:W-:Y:S01]  /*99f0*/  IMAD.MOV.U32 R12, RZ, RZ, R2 ;  /* 0x000000ffff0c7224 */ /* 0x000fe200078e0002 */
[----:B------:R-:W-:Y:S01]  /*9a00*/  IADD3 R2, R28, 0x47, RZ ;  /* 0x000000471c027810 */ /* 0x000fe20007ffe0ff */
[----:B------:R-:W-:Y:S01]  /*9a10*/  @!P2 IMAD.IADD R18, R18, 0x1, -R6 ;  /* 0x000000011212a824 */ /* 0x000fe200078e0a06 */
[C---:B------:R-:W-:Y:S01]  /*9a20*/  ISETP.GT.U32.AND P2, PT, R6.reuse, R16, PT ;  /* 0x000000100600720c */ /* 0x040fe20003f44070 */
[----:B------:R-:W-:Y:S01]  /*9a30*/  IMAD.MOV R5, RZ, RZ, -R5 ;  /* 0x000000ffff057224 */ /* 0x000fe200078e0a05 */
[----:B------:R-:W-:Y:S01]  /*9a40*/  IABS R13, R2 ;  /* 0x00000002000d7213 */ /* 0x000fe20000000000 */
[----:B------:R-:W-:Y:S01]  /*9a50*/  @!P6 IMAD.MOV R12, RZ, RZ, -R12 ;  /* 0x000000ffff0ce224 */ /* 0x000fe200078e0a0c */
[C---:B------:R-:W-:Y:S01]  /*9a60*/  ISETP.GT.U32.AND P6, PT, R6.reuse, R11, PT ;  /* 0x0000000b0600720c */ /* 0x040fe20003fc4070 */
[----:B------:R-:W-:Y:S01]  /*9a70*/  @!P4 IMAD.IADD R17, R17, 0x1, -R6 ;  /* 0x000000011111c824 */ /* 0x000fe200078e0a06 */
[C---:B------:R-:W-:Y:S01]  /*9a80*/  ISETP.GT.U32.AND P4, PT, R6.reuse, R0, PT ;  /* 0x000000000600720c */ /* 0x040fe20003f84070 */
[----:B------:R-:W-:Y:S01]  /*9a90*/  IMAD R7, R6, R5, R7 ;  /* 0x0000000506077224 */ /* 0x000fe200078e0207 */
[----:B------:R0:W-:Y:S01]  /*9aa0*/  STL [R1+0x400], R12 ;  /* 0x0004000c01007387 */ /* 0x0001e20000100800 */
[----:B------:R-:W-:-:S04]  /*9ab0*/  IMAD.HI.U32 R5, R24, R4, RZ ;  /* 0x0000000418057227 */ /* 0x000fc800078e00ff */
[----:B------:R-:W-:Y:S02]  /*9ac0*/  IMAD.MOV R5, RZ, RZ, -R5 ;  /* 0x000000ffff057224 */ /* 0x000fe400078e0a05 */
[----:B------:R-:W-:Y:S02]  /*9ad0*/  @!P2 IMAD.IADD R16, R16, 0x1, -R6 ;  /* 0x000000011010a824 */ /* 0x000fe400078e0a06 */
[C---:B------:R-:W-:Y:S01]  /*9ae0*/  IMAD R4, R6.reuse, R5, R4 ;  /* 0x0000000506047224 */ /* 0x040fe200078e0204 */
[----:B0-----:R-:W-:Y:S01]  /*9af0*/  IABS R12, R14 ;  /* 0x0000000e000c7213 */ /* 0x001fe20000000000 */
[--C-:B------:R-:W-:Y:S01]  /*9b00*/  @!P6 IMAD.IADD R11, R11, 0x1, -R6.reuse ;  /* 0x000000010b0be824 */ /* 0x100fe200078e0a06 */
[----:B------:R-:W-:Y:S01]  /*9b10*/  ISETP.GT.U32.AND P6, PT, R6, R7, PT ;  /* 0x000000070600720c */ /* 0x000fe20003fc4070 */
[----:B------:R-:W-:Y:S01]  /*9b20*/  @!P4 IMAD.IADD R0, R0, 0x1, -R6 ;  /* 0x000000010000c824 */ /* 0x000fe200078e0a06 */
[----:B------:R-:W-:Y:S01]  /*9b30*/  ISETP.GT.U32.AND P4, PT, R6, R4, PT ;  /* 0x000000040600720c */ /* 0x000fe20003f84070 */
[----:B------:R-:W-:Y:S01]  /*9b40*/  IMAD.HI.U32 R20, R24, R13, RZ ;  /* 0x0000000d18147227 */ /* 0x000fe200078e00ff */
[----:B------:R-:W-:-:S02]  /*9b50*/  ISETP.GT.U32.AND P2, PT, R6, R16, PT ;  /* 0x000000100600720c */ /* 0x000fc40003f44070 */
[----:B------:R-:W-:Y:S01]  /*9b60*/  IADD3 R5, R28, 0x45, RZ ;  /* 0x000000451c057810 */ /* 0x000fe20007ffe0ff */
[----:B------:R-:W-:Y:S02]  /*9b70*/  IMAD.MOV.U32 R22, RZ, RZ, R17 ;  /* 0x000000ffff167224 */ /* 0x000fe400078e0011 */
[----:B------:R-:W-:Y:S01]  /*9b80*/  @!P1 IMAD.MOV R18, RZ, RZ, -R18 ;  /* 0x000000ffff129224 */ /* 0x000fe200078e0a12 */
[----:B------:R-:W-:Y:S01]  /*9b90*/  ISETP.GT.U32.AND P1, PT, R6, R0, PT ;  /* 0x000000000600720c */ /* 0x000fe20003f24070 */
[----:B------:R-:W-:-:S03]  /*9ba0*/  IMAD.HI.U32 R21, R24, R12, RZ ;  /* 0x0000000c18157227 */ /* 0x000fc600078e00ff */
[----:B------:R-:W-:Y:S01]  /*9bb0*/  STL [R1+0xfc], R18 ;  /* 0x0000fc1201007387 */ /* 0x000fe20000100800 */
[--C-:B------:R-:W-:Y:S01]  /*9bc0*/  @!P6 IMAD.IADD R7, R7, 0x1, -R6.reuse ;  /* 0x000000010707e824 */ /* 0x100fe200078e0a06 */
[----:B------:R-:W-:Y:S01]  /*9bd0*/  ISETP.GE.AND P6, PT, R19, RZ, PT ;  /* 0x000000ff1300720c */ /* 0x000fe20003fc6270 */
[--C-:B------:R-:W-:Y:S01]  /*9be0*/  @!P4 IMAD.IADD R4, R4, 0x1, -R6.reuse ;  /* 0x000000010404c824 */ /* 0x100fe200078e0a06 */
[----:B------:R-:W-:Y:S01]  /*9bf0*/  IABS R19, R5 ;  /* 0x0000000500137213 */ /* 0x000fe20000000000 */
[----:B------:R-:W-:Y:S01]  /*9c00*/  @!P2 IMAD.IADD R16, R16, 0x1, -R6 ;  /* 0x000000011010a824 */ /* 0x000fe200078e0a06 */
[----:B------:R-:W-:Y:S01]  /*9c10*/  ISETP.GE.AND P2, PT, R3, RZ, PT ;  /* 0x000000ff0300720c */ /* 0x000fe20003f46270 */
[----:B------:R-:W-:Y:S01]  /*9c20*/  IMAD.MOV R20, RZ, RZ, -R20 ;  /* 0x000000ffff147224 */ /* 0x000fe200078e0a14 */
[----:B------:R-:W-:Y:S01]  /*9c30*/  IADD3 R3, R28, 0x44, RZ ;  /* 0x000000441c037810 */ /* 0x000fe20007ffe0ff */
[----:B------:R-:W-:Y:S01]  /*9c40*/  @!P5 IMAD.MOV R22, RZ, RZ, -R22 ;  /* 0x000000ffff16d224 */ /* 0x000fe200078e0a16 */
[C---:B------:R-:W-:Y:S01]  /*9c50*/  ISETP.GT.U32.AND P4, PT, R6.reuse, R7, PT ;  /* 0x000000070600720c */ /* 0x040fe20003f84070 */
[----:B------:R-:W-:Y:S01]  /*9c60*/  IMAD.MOV.U32 R17, RZ, RZ, R11 ;  /* 0x000000ffff117224 */ /* 0x000fe200078e000b */
[C---:B------:R-:W-:Y:S01]  /*9c70*/  ISETP.GT.U32.AND P5, PT, R6.reuse, R4, PT ;  /* 0x000000040600720c */ /* 0x040fe20003fa4070 */
[----:B------:R-:W-:Y:S01]  /*9c80*/  IMAD.MOV R21, RZ, RZ, -R21 ;  /* 0x000000ffff157224 */ /* 0x000fe200078e0a15 */
[----:B------:R0:W-:Y:S01]  /*9c90*/  STL [R1+0xf8], R22 ;  /* 0x0000f81601007387 */ /* 0x0001e20000100800 */
[----:B------:R-:W-:Y:S01]  /*9ca0*/  IMAD R13, R6, R20, R13 ;  /* 0x00000014060d7224 */ /* 0x000fe200078e020d */
[----:B------:R-:W-:Y:S01]  /*9cb0*/  IABS R20, R3 ;  /* 0x0000000300147213 */ /* 0x000fe20000000000 */
[----:B------:R-:W-:-:S04]  /*9cc0*/  IMAD.HI.U32 R11, R24, R19, RZ ;  /* 0x00000013180b7227 */ /* 0x000fc800078e00ff */
[----:B------:R-:W-:Y:S02]  /*9cd0*/  IMAD R12, R6, R21, R12 ;  /* 0x00000015060c7224 */ /* 0x000fe400078e020c */
[----:B------:R-:W-:Y:S01]  /*9ce0*/  IMAD.MOV R11, RZ, RZ, -R11 ;  /* 0x000000ffff0b7224 */ /* 0x000fe200078e0a0b */
[----:B0-----:R-:W-:Y:S01]  /*9cf0*/  IABS R22, c[0x0][0x178] ;  /* 0x00005e0000167a13 */ /* 0x001fe20000000000 */
[----:B------:R-:W-:Y:S01]  /*9d00*/  @!P0 IMAD.MOV R16, RZ, RZ, -R16 ;  /* 0x000000ffff108224 */ /* 0x000fe200078e0a10 */
[----:B------:R-:W-:Y:S01]  /*9d10*/  ISETP.GE.AND P0, PT, R15, RZ, PT ;  /* 0x000000ff0f00720c */ /* 0x000fe20003f06270 */
[----:B------:R-:W-:-:S04]  /*9d20*/  IMAD.HI.U32 R15, R24, R20, RZ ;  /* 0x00000014180f7227 */ /* 0x000fc800078e00ff */
[----:B------:R-:W-:Y:S01]  /*9d30*/  @!P3 IMAD.MOV R17, RZ, RZ, -R17 ;  /* 0x000000ffff11b224 */ /* 0x000fe200078e0a11 */
[----:B------:R-:W-:Y:S01]  /*9d40*/  ISETP.GT.U32.AND P3, PT, R6, R13, PT ;  /* 0x0000000d0600720c */ /* 0x000fe20003f64070 */
[--C-:B------:R-:W-:Y:S01]  /*9d50*/  @!P1 IMAD.IADD R0, R0, 0x1, -R6.reuse ;  /* 0x0000000100009824 */ /* 0x100fe200078e0a06 */
[C---:B------:R-:W-:Y:S01]  /*9d60*/  ISETP.GT.U32.AND P1, PT, R6.reuse, R12, PT ;  /* 0x0000000c0600720c */ /* 0x040fe20003f24070 */
[----:B------:R-:W-:Y:S01]  /*9d70*/  IMAD R11, R6, R11, R19 ;  /* 0x0000000b060b7224 */ /* 0x000fe200078e0213 */
[----:B------:R-:W-:Y:S01]  /*9d80*/  STL [R1+0xf4], R17 ;  /* 0x0000f41101007387 */ /* 0x000fe20000100800 */
[----:B------:R-:W-:Y:S02]  /*9d90*/  IMAD.MOV R15, RZ, RZ, -R15 ;  /* 0x000000ffff0f7224 */ /* 0x000fe400078e0a0f */
[--C-:B------:R-:W-:Y:S01]  /*9da0*/  @!P4 IMAD.IADD R7, R7, 0x1, -R6.reuse ;  /* 0x000000010707c824 */ /* 0x100fe200078e0a06 */
[----:B------:R0:W-:Y:S01]  /*9db0*/  STL [R1+0xf0], R16 ;  /* 0x0000f01001007387 */ /* 0x0001e20000100800 */
[----:B------:R-:W-:Y:S01]  /*9dc0*/  @!P5 IMAD.IADD R4, R4, 0x1, -R6 ;  /* 0x000000010404d824 */ /* 0x000fe200078e0a06 */
[----:B------:R-:W-:Y:S01]  /*9dd0*/  ISETP.GE.AND P4, PT, R2, RZ, PT ;  /* 0x000000ff0200720c */ /* 0x000fe20003f86270 */
[C---:B------:R-:W-:Y:S01]  /*9de0*/  IMAD R2, R6.reuse, R15, R20 ;  /* 0x0000000f06027224 */ /* 0x040fe200078e0214 */
[----:B------:R-:W-:Y:S01]  /*9df0*/  ISETP.GT.U32.AND P5, PT, R6, R11, PT ;  /* 0x0000000b0600720c */ /* 0x000fe20003fa4070 */
[--C-:B------:R-:W-:Y:S01]  /*9e00*/  @!P3 IMAD.IADD R13, R13, 0x1, -R6.reuse ;  /* 0x000000010d0db824 */ /* 0x100fe200078e0a06 */
[----:B------:R-:W-:Y:S01]  /*9e10*/  ISETP.GE.AND P3, PT, R14, RZ, PT ;  /* 0x000000ff0e00720c */ /* 0x000fe20003f66270 */
[----:B------:R-:W-:Y:S01]  /*9e20*/  @!P1 IMAD.IADD R12, R12, 0x1, -R6 ;  /* 0x000000010c0c9824 */ /* 0x000fe200078e0a06 */
[----:B------:R-:W-:Y:S01]  /*9e30*/  IADD3 R15, R28, 0x40, RZ ;  /* 0x000000401c0f7810 */ /* 0x000fe20007ffe0ff */
[----:B------:R-:W-:Y:S01]  /*9e40*/  IMAD.MOV.U32 R14, RZ, RZ, R7 ;  /* 0x000000ffff0e7224 */ /* 0x000fe200078e0007 */
[----:B------:R-:W-:Y:S01]  /*9e50*/  ISETP.GT.U32.AND P1, PT, R6, R13, PT ;  /* 0x0000000d0600720c */ /* 0x000fe20003f24070 */
[----:B0-----:R-:W-:Y:S01]  /*9e60*/  IMAD.MOV.U32 R16, RZ, RZ, R0 ;  /* 0x000000ffff107224 */ /* 0x001fe200078e0000 */
[----:B------:R-:W-:Y:S01]  /*9e70*/  IADD3 R0, R28, 0x43, RZ ;  /* 0x000000431c007810 */ /* 0x000fe20007ffe0ff */
[----:B------:R-:W-:Y:S01]  /*9e80*/  @!P6 IMAD.MOV R14, RZ, RZ, -R14 ;  /* 0x000000ffff0ee224 */ /* 0x000fe200078e0a0e */
[----:B------:R-:W-:Y:S01]  /*9e90*/  ISETP.GE.AND P6, PT, R5, RZ, PT ;  /* 0x000000ff0500720c */ /* 0x000fe20003fc6270 */
[----:B------:R-:W-:Y:S01]  /*9ea0*/  @!P2 IMAD.MOV R16, RZ, RZ, -R16 ;  /* 0x000000ffff10a224 */ /* 0x000fe200078e0a10 */
[C---:B------:R-:W-:Y:S01]  /*9eb0*/  ISETP.GT.U32.AND P2, PT, R6.reuse, R2, PT ;  /* 0x000000020600720c */ /* 0x040fe20003f44070 */
[----:B------:R-:W-:Y:S01]  /*9ec0*/  @!P5 IMAD.IADD R11, R11, 0x1, -R6 ;  /* 0x000000010b0bd824 */ /* 0x000fe200078e0a06 */
[C---:B------:R-:W-:Y:S01]  /*9ed0*/  ISETP.GT.U32.AND P5, PT, R6.reuse, R12, PT ;  /* 0x0000000c0600720c */ /* 0x040fe20003fa4070 */
[----:B------:R-:W-:Y:S01]  /*9ee0*/  @!P0 IMAD.MOV R4, RZ, RZ, -R4 ;  /* 0x000000ffff048224 */ /* 0x000fe200078e0a04 */
[----:B------:R-:W-:Y:S01]  /*9ef0*/  IABS R7, R0 ;  /* 0x0000000000077213 */ /* 0x000fe20000000000 */
[----:B------:R0:W-:Y:S01]  /*9f00*/  STL [R1+0xe8], R16 ;  /* 0x0000e81001007387 */ /* 0x0001e20000100800 */
[----:B------:R-:W-:Y:S01]  /*9f10*/  ISETP.GT.U32.AND P0, PT, R6, R11, PT ;  /* 0x0000000b0600720c */ /* 0x000fe20003f04070 */
[--C-:B------:R-:W-:Y:S01]  /*9f20*/  @!P1 IMAD.IADD R13, R13, 0x1, -R6.reuse ;  /* 0x000000010d0d9824 */ /* 0x100fe200078e0a06 */
[----:B------:R-:W-:Y:S01]  /*9f30*/  ISETP.GE.AND P1, PT, R3, RZ, PT ;  /* 0x000000ff0300720c */ /* 0x000fe20003f26270 */
[----:B------:R1:W-:Y:S01]  /*9f40*/  STL [R1+0xe4], R14 ;  /* 0x0000e40e01007387 */ /* 0x0003e20000100800 */
[C---:B------:R-:W-:Y:S01]  /*9f50*/  IADD3 R3, R28.reuse, 0x42, RZ ;  /* 0x000000421c037810 */ /* 0x040fe20007ffe0ff */
[----:B------:R-:W-:Y:S01]  /*9f60*/  IMAD.MOV.U32 R25, RZ, RZ, R13 ;  /* 0x000000ffff197224 */ /* 0x000fe200078e000d */
[----:B------:R-:W-:Y:S01]  /*9f70*/  IADD3 R17, R28, 0x3e, RZ ;  /* 0x0000003e1c117810 */ /* 0x000fe20007ffe0ff */
[--C-:B------:R-:W-:Y:S01]  /*9f80*/  @!P2 IMAD.IADD R2, R2, 0x1, -R6.reuse ;  /* 0x000000010202a824 */ /* 0x100fe200078e0a06 */
[----:B------:R2:W-:Y:S01]  /*9f90*/  STL [R1+0xe0], R4 ;  /* 0x0000e00401007387 */ /* 0x0005e20000100800 */
[--C-:B------:R-:W-:Y:S01]  /*9fa0*/  @!P5 IMAD.IADD R12, R12, 0x1, -R6.reuse ;  /* 0x000000010c0cd824 */ /* 0x100fe200078e0a06 */
[----:B------:R-:W-:Y:S01]  /*9fb0*/  ISETP.GE.AND P5, PT, R0, RZ, PT ;  /* 0x000000ff0000720c */ /* 0x000fe20003fa6270 */
[----:B0-----:R-:W0:Y:S01]  /*9fc0*/  I2F.RP R16, R22 ;  /* 0x0000001600107306 */ /* 0x001e220000209400 */
[----:B------:R-:W-:Y:S01]  /*9fd0*/  ISETP.GT.U32.AND P2, PT, R6, R2, PT ;  /* 0x000000020600720c */ /* 0x000fe20003f44070 */
[----:B------:R-:W-:Y:S01]  /*9fe0*/  @!P0 IMAD.IADD R11, R11, 0x1, -R6 ;  /* 0x000000010b0b8824 */ /* 0x000fe200078e0a06 */
[----:B------:R-:W-:Y:S01]  /*9ff0*/  IABS R5, R3 ;  /* 0x0000000300057213 */ /* 0x000fe20000000000 */
[----:B------:R-:W-:Y:S01]  /*a000*/  IMAD.MOV.U32 R23, RZ, RZ, R12 ;  /* 0x000000ffff177224 */ /* 0x000fe200078e000c */
[----:B------:R-:W-:Y:S01]  /*a010*/  ISETP.GE.AND P0, PT, R3, RZ, PT ;  /* 0x000000ff0300720c */ /* 0x000fe20003f06270 */
[----:B------:R-:W-:Y:S01]  /*a020*/  IMAD.MOV.U32 R12, RZ, RZ, R11 ;  /* 0x000000ffff0c7224 */ /* 0x000fe200078e000b */
[----:B-1----:R-:W-:Y:S01]  /*a030*/  IADD3 R14, R28, 0x41, RZ ;  /* 0x000000411c0e7810 */ /* 0x002fe20007ffe0ff */
[----:B--2---:R-:W-:Y:S01]  /*a040*/  IMAD.HI.U32 R4, R24, R7, RZ ;  /* 0x0000000718047227 */ /* 0x004fe200078e00ff */
[----:B------:R-:W-:-:S03]  /*a050*/  IABS R19, R17 ;  /* 0x0000001100137213 */ /* 0x000fc60000000000 */
[----:B------:R-:W-:Y:S01]  /*a060*/  IMAD.MOV R0, RZ, RZ, -R4 ;  /* 0x000000ffff007224 */ /* 0x000fe200078e0a04 */
[----:B------:R-:W-:Y:S01]  /*a070*/  IABS R4, R14 ;  /* 0x0000000e00047213 */ /* 0x000fe20000000000 */
[----:B------:R-:W-:Y:S02]  /*a080*/  @!P2 IMAD.IADD R2, R2, 0x1, -R6 ;  /* 0x000000010202a824 */ /* 0x000fe400078e0a06 */
[----:B------:R-:W-:Y:S01]  /*a090*/  IMAD R7, R6, R0, R7 ;  /* 0x0000000006077224 */ /* 0x000fe200078e0207 */
[----:B0-----:R0:W1:Y:S01]  /*a0a0*/  MUFU.RCP R3, R16 ;  /* 0x0000001000037308 */ /* 0x0010620000001000 */
[----:B------:R-:W-:Y:S01]  /*a0b0*/  IMAD.HI.U32 R18, R24, R5, RZ ;  /* 0x0000000518127227 */ /* 0x000fe200078e00ff */
[----:B------:R-:W-:Y:S02]  /*a0c0*/  IABS R0, R15 ;  /* 0x0000000f00007213 */ /* 0x000fe40000000000 */
[----:B------:R-:W-:Y:S01]  /*a0d0*/  ISETP.GT.U32.AND P2, PT, R6, R7, PT ;  /* 0x000000070600720c */ /* 0x000fe20003f44070 */
[----:B------:R-:W-:-:S02]  /*a0e0*/  IMAD.MOV R18, RZ, RZ, -R18 ;  /* 0x000000ffff127224 */ /* 0x000fc400078e0a12 */
[----:B------:R-:W-:Y:S01]  /*a0f0*/  IMAD.HI.U32 R21, R24, R0, RZ ;  /* 0x0000000018157227 */ /* 0x000fe200078e00ff */
[----:B0-----:R-:W-:-:S03]  /*a100*/  IADD3 R16, R28, 0x3f, RZ ;  /* 0x0000003f1c107810 */ /* 0x001fc60007ffe0ff */
[C---:B------:R-:W-:Y:S02]  /*a110*/  IMAD R5, R6.reuse, R18, R5 ;  /* 0x0000001206057224 */ /* 0x040fe400078e0205 */
[----:B------:R-:W-:Y:S01]  /*a120*/  IMAD.MOV R21, RZ, RZ, -R21 ;  /* 0x000000ffff157224 */ /* 0x000fe200078e0a15 */
[----:B------:R-:W-:Y:S01]  /*a130*/  IABS R18, R16 ;  /* 0x0000001000127213 */ /* 0x000fe20000000000 */
[----:B------:R-:W-:Y:S01]  /*a140*/  IMAD.MOV.U32 R11, RZ, RZ, R2 ;  /* 0x000000ffff0b7224 */ /* 0x000fe200078e0002 */
[----:B-1----:R-:W-:Y:S01]  /*a150*/  IADD3 R3, R3, 0xffffffe, RZ ;  /* 0x0ffffffe03037810 */ /* 0x002fe20007ffe0ff */
[----:B------:R-:W-:Y:S01]  /*a160*/  @!P2 IMAD.IADD R7, R7, 0x1, -R6 ;  /* 0x000000010707a824 */ /* 0x000fe200078e0a06 */
[C---:B------:R-:W-:Y:S01]  /*a170*/  ISETP.GT.U32.AND P2, PT, R6.reuse, R5, PT ;  /* 0x000000050600720c */ /* 0x040fe20003f44070 */
[----:B------:R-:W-:Y:S02]  /*a180*/  IMAD R0, R6, R21, R0 ;  /* 0x0000001506007224 */ /* 0x000fe400078e0200 */
[----:B------:R-:W-:Y:S01]  /*a190*/  IMAD.HI.U32 R20, R24, R4, RZ ;  /* 0x0000000418147227 */ /* 0x000fe200078e00ff */
[----:B------:R-:W0:Y:S03]  /*a1a0*/  F2I.FTZ.U32.TRUNC.NTZ R3, R3 ;  /* 0x0000000300037305 */ /* 0x000e26000021f000 */
[----:B------:R-:W-:Y:S01]  /*a1b0*/  @!P1 IMAD.MOV R11, RZ, RZ, -R11 ;  /* 0x000000ffff0b9224 */ /* 0x000fe200078e0a0b */
[----:B------:R-:W-:Y:S01]  /*a1c0*/  ISETP.GT.U32.AND P1, PT, R6, R0, PT ;  /* 0x000000000600720c */ /* 0x000fe20003f24070 */
[----:B------:R-:W-:-:S02]  /*a1d0*/  IMAD.MOV R20, RZ, RZ, -R20 ;  /* 0x000000ffff147224 */ /* 0x000fc400078e0a14 */
[----:B------:R-:W-:-:S04]  /*a1e0*/  IMAD.HI.U32 R21, R24, R19, RZ ;  /* 0x0000001318157227 */ /* 0x000fc800078e00ff */
[----:B------:R-:W-:Y:S01]  /*a1f0*/  @!P2 IMAD.IADD R5, R5, 0x1, -R6 ;  /* 0x000000010505a824 */ /* 0x000fe200078e0a06 */
[C---:B------:R-:W-:Y:S01]  /*a200*/  ISETP.GT.U32.AND P2, PT, R6.reuse, R7, PT ;  /* 0x000000070600720c */ /* 0x040fe20003f44070 */
[----:B------:R-:W-:Y:S02]  /*a210*/  @!P4 IMAD.MOV R25, RZ, RZ, -R25 ;  /* 0x000000ffff19c224 */ /* 0x000fe400078e0a19 */
[C---:B------:R-:W-:Y:S01]  /*a220*/  IMAD R4, R6.reuse, R20, R4 ;  /* 0x0000001406047224 */ /* 0x040fe200078e0204 */
[----:B------:R-:W-:Y:S01]  /*a230*/  ISETP.GT.U32.AND P4, PT, R6, R5, PT ;  /* 0x000000050600720c */ /* 0x000fe20003f84070 */
[----:B------:R-:W-:Y:S01]  /*a240*/  IMAD.HI.U32 R20, R24, R18, RZ ;  /* 0x0000001218147227 */ /* 0x000fe200078e00ff */
[----:B------:R1:W-:Y:S03]  /*a250*/  STL [R1+0xdc], R25 ;  /* 0x0000dc1901007387 */ /* 0x0003e60000100800 */
[----:B------:R-:W-:-:S02]  /*a260*/  IMAD.MOV R21, RZ, RZ, -R21 ;  /* 0x000000ffff157224 */ /* 0x000fc400078e0a15 */
[----:B------:R-:W-:Y:S02]  /*a270*/  IMAD.MOV R20, RZ, RZ, -R20 ;  /* 0x000000ffff147224 */ /* 0x000fe400078e0a14 */
[C---:B------:R-:W-:Y:S02]  /*a280*/  IMAD R19, R6.reuse, R21, R19 ;  /* 0x0000001506137224 */ /* 0x040fe400078e0213 */
[----:B------:R-:W-:Y:S01]  /*a290*/  IMAD R18, R6, R20, R18 ;  /* 0x0000001406127224 */ /* 0x000fe200078e0212 */
[----:B-1----:R-:W-:Y:S01]  /*a2a0*/  IADD3 R25, R28, 0x19, RZ ;  /* 0x000000191c197810 */ /* 0x002fe20007ffe0ff */
[--C-:B------:R-:W-:Y:S01]  /*a2b0*/  @!P1 IMAD.IADD R0, R0, 0x1, -R6.reuse ;  /* 0x0000000100009824 */ /* 0x100fe200078e0a06 */
[C---:B------:R-:W-:Y:S01]  /*a2c0*/  ISETP.GT.U32.AND P1, PT, R6.reuse, R19, PT ;  /* 0x000000130600720c */ /* 0x040fe20003f24070 */
[----:B------:R-:W-:Y:S01]  /*a2d0*/  @!P3 IMAD.MOV R23, RZ, RZ, -R23 ;  /* 0x000000ffff17b224 */ /* 0x000fe200078e0a17 */
[C---:B------:R-:W-:Y:S01]  /*a2e0*/  ISETP.GT.U32.AND P3, PT, R6.reuse, R4, PT ;  /* 0x000000040600720c */ /* 0x040fe20003f64070 */
[----:B------:R-:W-:Y:S01]  /*a2f0*/  @!P4 IMAD.IADD R5, R5, 0x1, -R6 ;  /* 0x000000010505c824 */ /* 0x000fe200078e0a06 */
[----:B------:R-:W-:Y:S01]  /*a300*/  ISETP.GT.U32.AND P4, PT, R6, R18, PT ;  /* 0x000000120600720c */ /* 0x000fe20003f84070 */
[----:B------:R-:W-:Y:S01]  /*a310*/  @!P6 IMAD.MOV R12, RZ, RZ, -R12 ;  /* 0x000000ffff0ce224 */ /* 0x000fe200078e0a0c */
[----:B------:R-:W-:Y:S01]  /*a320*/  STL [R1+0xd4], R23 ;  /* 0x0000d41701007387 */ /* 0x000fe20000100800 */
[--C-:B0-----:R-:W-:Y:S01]  /*a330*/  IMAD.MOV R2, RZ, RZ, -R3.reuse ;  /* 0x000000ffff027224 */ /* 0x101fe200078e0a03 */
[----:B------:R-:W-:Y:S01]  /*a340*/  ISETP.GE.AND P6, PT, R14, RZ, PT ;  /* 0x000000ff0e00720c */ /* 0x000fe20003fc6270 */
[--C-:B------:R-:W-:Y:S01]  /*a350*/  @!P2 IMAD.IADD R7, R7, 0x1, -R6.reuse ;  /* 0x000000010707a824 */ /* 0x100fe200078e0a06 */
[----:B------:R0:W-:Y:S01]  /*a360*/  STL [R1+0xd0], R12 ;  /* 0x0000d00c01007387 */ /* 0x0001e20000100800 */
[----:B------:R-:W-:Y:S01]  /*a370*/  IMAD R13, R2, R22, RZ ;  /* 0x00000016020d7224 */ /* 0x000fe200078e02ff */
[----:B------:R-:W-:Y:S01]  /*a380*/  LOP3.LUT R14, R29, 0x3f, RZ, 0xc0, !PT ;  /* 0x0000003f1d0e7812 */ /* 0x000fe200078ec0ff */
[----:B------:R-:W-:Y:S01]  /*a390*/  IMAD.MOV.U32 R2, RZ, RZ, RZ ;  /* 0x000000ffff027224 */ /* 0x000fe200078e00ff */
[----:B------:R1:W-:Y:S01]  /*a3a0*/  STL [R1+0xcc], R11 ;  /* 0x0000cc0b01007387 */ /* 0x0003e20000100800 */
[----:B------:R-:W-:Y:S01]  /*a3b0*/  @!P1 IMAD.IADD R19, R19, 0x1, -R6 ;  /* 0x0000000113139824 */ /* 0x000fe200078e0a06 */
[----:B------:R-:W-:Y:S01]  /*a3c0*/  ISETP.GT.U32.AND P1, PT, R6, R0, PT ;  /* 0x000000000600720c */ /* 0x000fe20003f24070 */
[----:B------:R-:W-:Y:S01]  /*a3d0*/  IMAD.HI.U32 R13, R3, R13, R2 ;  /* 0x0000000d030d7227 */ /* 0x000fe200078e0002 */
[----:B------:R-:W-:-:S02]  /*a3e0*/  ISETP.GE.AND P2, PT, R15, RZ, PT ;  /* 0x000000ff0f00720c */ /* 0x000fc40003f46270 */
[----:B0-----:R-:W-:Y:S01]  /*a3f0*/  IABS R12, R27 ;  /* 0x0000001b000c7213 */ /* 0x001fe20000000000 */
[----:B------:R-:W-:Y:S01]  /*a400*/  @!P4 IMAD.IADD R18, R18, 0x1, -R6 ;  /* 0x000000011212c824 */ /* 0x000fe200078e0a06 */
[----:B------:R-:W-:Y:S01]  /*a410*/  IADD3 R29, R28, 0x8, RZ ;  /* 0x000000081c1d7810 */ /* 0x000fe20007ffe0ff */
[----:B------:R-:W-:Y:S01]  /*a420*/  @!P0 IMAD.MOV R5, RZ, RZ, -R5 ;  /* 0x000000ffff058224 */ /* 0x000fe200078e0a05 */
[----:B-1----:R-:W-:Y:S01]  /*a430*/  IABS R11, R28 ;  /* 0x0000001c000b7213 */ /* 0x002fe20000000000 */
[----:B------:R-:W-:Y:S01]  /*a440*/  IMAD.MOV.U32 R2, RZ, RZ, R12 ;  /* 0x000000ffff027224 */ /* 0x000fe200078e000c */
[----:B------:R-:W-:Y:S01]  /*a450*/  ISETP.GT.U32.AND P0, PT, R6, R19, PT ;  /* 0x000000130600720c */ /* 0x000fe20003f04070 */
[----:B------:R-:W-:Y:S02]  /*a460*/  IMAD.MOV.U32 R12, RZ, RZ, R7 ;  /* 0x000000ffff0c7224 */ /* 0x000fe400078e0007 */
[----:B------:R-:W-:Y:S02]  /*a470*/  IMAD.MOV.U32 R3, RZ, RZ, R11 ;  /* 0x000000ffff037224 */ /* 0x000fe400078e000b */
[----:B------:R-:W-:-:S04]  /*a480*/  IMAD.HI.U32 R11, R13, R2, RZ ;  /* 0x000000020d0b7227 */ /* 0x000fc800078e00ff */
[----:B------:R-:W-:-:S04]  /*a490*/  IMAD.HI.U32 R7, R24, R3, RZ ;  /* 0x0000000318077227 */ /* 0x000fc800078e00ff */
[----:B------:R-:W-:Y:S01]  /*a4a0*/  @!P5 IMAD.MOV R12, RZ, RZ, -R12 ;  /* 0x000000ffff0cd224 */ /* 0x000fe200078e0a0c */
[----:B------:R-:W-:Y:S01]  /*a4b0*/  ISETP.GT.U32.AND P5, PT, R6, R18, PT ;  /* 0x000000120600720c */ /* 0x000fe20003fa4070 */
[----:B------:R-:W-:Y:S02]  /*a4c0*/  IMAD.MOV R11, RZ, RZ, -R11 ;  /* 0x000000ffff0b7224 */ /* 0x000fe400078e0a0b */
[----:B------:R-:W-:Y:S01]  /*a4d0*/  IMAD.MOV R7, RZ, RZ, -R7 ;  /* 0x000000ffff077224 */ /* 0x000fe200078e0a07 */
[----:B------:R-:W-:Y:S01]  /*a4e0*/  STL [R1+0xc4], R12 ;  /* 0x0000c40c01007387 */ /* 0x000fe20000100800 */
[----:B------:R-:W-:Y:S01]  /*a4f0*/  IMAD R21, R22, R11, R2 ;  /* 0x0000000b16157224 */ /* 0x000fe200078e0202 */
[----:B------:R-:W-:Y:S01]  /*a500*/  IADD3 R11, R28, 0x3c, RZ ;  /* 0x0000003c1c0b7810 */ /* 0x000fe20007ffe0ff */
[----:B------:R-:W-:Y:S01]  /*a510*/  IMAD R7, R6, R7, R3 ;  /* 0x0000000706077224 */ /* 0x000fe200078e0203 */
[----:B------:R0:W-:Y:S01]  /*a520*/  STL [R1+0xc0], R5 ;  /* 0x0000c00501007387 */ /* 0x0001e20000100800 */
[--C-:B------:R-:W-:Y:S01]  /*a530*/  @!P3 IMAD.IADD R4, R4, 0x1, -R6.reuse ;  /* 0x000000010404b824 */ /* 0x100fe200078e0a06 */
[----:B------:R-:W-:Y:S01]  /*a540*/  ISETP.GE.AND P3, PT, R16, RZ, PT ;  /* 0x000000ff1000720c */ /* 0x000fe20003f66270 */
[----:B------:R-:W-:Y:S01]  /*a550*/  IMAD R15, R14, c[0x0][0x18c], RZ ;  /* 0x000063000e0f7a24 */ /* 0x000fe200078e02ff */
[----:B------:R-:W-:Y:S01]  /*a560*/  IADD3 R16, R28, 0x3b, RZ ;  /* 0x0000003b1c107810 */ /* 0x000fe20007ffe0ff */
[--C-:B------:R-:W-:Y:S01]  /*a570*/  @!P0 IMAD.IADD R19, R19, 0x1, -R6.reuse ;  /* 0x0000000113138824 */ /* 0x100fe200078e0a06 */
[----:B------:R-:W-:Y:S01]  /*a580*/  ISETP.GT.U32.AND P0, PT, R22, R21, PT ;  /* 0x000000151600720c */ /* 0x000fe20003f04070 */
[--C-:B------:R-:W-:Y:S01]  /*a590*/  @!P1 IMAD.IADD R0, R0, 0x1, -R6.reuse ;  /* 0x0000000100009824 */ /* 0x100fe200078e0a06 */
[----:B------:R-:W-:Y:S01]  /*a5a0*/  ISETP.GT.U32.AND P1, PT, R6, R7, PT ;  /* 0x000000070600720c */ /* 0x000fe20003f24070 */
[----:B------:R-:W-:Y:S01]  /*a5b0*/  @!P5 IMAD.IADD R18, R18, 0x1, -R6 ;  /* 0x000000011212d824 */ /* 0x000fe200078e0a06 */
[----:B0-----:R-:W-:Y:S01]  /*a5c0*/  IADD3 R5, R28, 0x3d, RZ ;  /* 0x0000003d1c057810 */ /* 0x001fe20007ffe0ff */
[----:B------:R-:W-:Y:S01]  /*a5d0*/  IMAD.MOV.U32 R14, RZ, RZ, c[0x0][0x18c] ;  /* 0x00006300ff0e7624 */ /* 0x000fe200078e00ff */
[----:B------:R-:W-:-:S02]  /*a5e0*/  ISETP.GT.U32.AND P4, PT, R6, R4, PT ;  /* 0x000000040600720c */ /* 0x000fc40003f84070 */
[----:B------:R-:W-:Y:S02]  /*a5f0*/  IABS R12, R5 ;  /* 0x00000005000c7213 */ /* 0x000fe40000000000 */
[----:B------:R-:W-:-:S03]  /*a600*/  LEA R2, P5, R15, c[0x0][0x168], 0x1 ;  /* 0x00005a000f027a11 */ /* 0x000fc600078a08ff */
[----:B------:R-:W-:Y:S01]  /*a610*/  IMAD.HI.U32 R13, R24, R12, RZ ;  /* 0x0000000c180d7227 */ /* 0x000fe200078e00ff */
[----:B------:R-:W-:Y:S02]  /*a620*/  LEA.HI.X.SX32 R3, R15, c[0x0][0x16c], 0x1, P5 ;  /* 0x00005b000f037a11 */ /* 0x000fe400028f0eff */
[----:B------:R-:W-:Y:S01]  /*a630*/  ISETP.GE.AND P5, PT, R5, RZ, PT ;  /* 0x000000ff0500720c */ /* 0x000fe20003fa6270 */
[----:B------:R-:W-:Y:S01]  /*a640*/  IMAD R15, R14, 0x40, R15 ;  /* 0x000000400e0f7824 */ /* 0x000fe200078e020f */
[----:B------:R-:W-:Y:S01]  /*a650*/  IABS R5, R11 ;  /* 0x0000000b00057213 */ /* 0x000fe20000000000 */
[----:B------:R-:W-:Y:S01]  /*a660*/  IMAD.MOV R13, RZ, RZ, -R13 ;  /* 0x000000ffff0d7224 */ /* 0x000fe200078e0a0d */
[----:B------:R0:W-:Y:S01]  /*a670*/  STL.64 [R1+0x1858], R2 ;  /* 0x0018580201007387 */ /* 0x0001e20000100a00 */
[----:B------:R-:W-:Y:S01]  /*a680*/  @!P0 IMAD.IADD R21, R21, 0x1, -R22 ;  /* 0x0000000115158824 */ /* 0x000fe200078e0a16 */
[----:B------:R-:W-:Y:S01]  /*a690*/  LEA R14, P0, R15, c[0x0][0x168], 0x1 ;  /* 0x00005a000f0e7a11 */ /* 0x000fe200078008ff */
[----:B------:R-:W-:-:S02]  /*a6a0*/  @!P1 IMAD.IADD R7, R7, 0x1, -R6 ;  /* 0x0000000107079824 */ /* 0x000fc400078e0a06 */
[----:B------:R-:W-:Y:S01]  /*a6b0*/  IMAD R12, R6, R13, R12 ;  /* 0x0000000d060c7224 */ /* 0x000fe200078e020c */
[----:B------:R-:W-:Y:S01]  /*a6c0*/  LEA.HI.X.SX32 R15, R15, c[0x0][0x16c], 0x1, P0 ;  /* 0x00005b000f0f7a11 */ /* 0x000fe200000f0eff */
[----:B------:R-:W-:Y:S01]  /*a6d0*/  @!P4 IMAD.IADD R4, R4, 0x1, -R6 ;  /* 0x000000010404c824 */ /* 0x000fe200078e0a06 */
[----:B------:R-:W-:Y:S01]  /*a6e0*/  ISETP.GT.U32.AND P1, PT, R6, R7, PT ;  /* 0x000000070600720c */ /* 0x000fe20003f24070 */
[----:B------:R-:W-:Y:S01]  /*a6f0*/  IMAD.HI.U32 R20, R24, R5, RZ ;  /* 0x0000000518147227 */ /* 0x000fe200078e00ff */
[----:B------:R-:W-:Y:S02]  /*a700*/  ISETP.GT.U32.AND P0, PT, R6, R12, PT ;  /* 0x0000000c0600720c */ /* 0x000fe40003f04070 */
[----:B------:R-:W-:Y:S01]  /*a710*/  ISETP.GE.AND P4, PT, R17, RZ, PT ;  /* 0x000000ff1100720c */ /* 0x000fe20003f86270 */
[----:B0-----:R-:W-:Y:S01]  /*a720*/  IMAD.MOV.U32 R2, RZ, RZ, R4 ;  /* 0x000000ffff027224 */ /* 0x001fe200078e0004 */
[----:B------:R-:W-:Y:S01]  /*a730*/  IABS R17, R16 ;  /* 0x0000001000117213 */ /* 0x000fe20000000000 */
[----:B------:R-:W-:Y:S01]  /*a740*/  IMAD.MOV R20, RZ, RZ, -R20 ;  /* 0x000000ffff147224 */ /* 0x000fe200078e0a14 */
[----:B------:R-:W-:Y:S01]  /*a750*/  IADD3 R13, R28, 0x3a, RZ ;  /* 0x0000003a1c0d7810 */ /* 0x000fe20007ffe0ff */
[----:B------:R-:W-:Y:S01]  /*a760*/  @!P6 IMAD.MOV R2, RZ, RZ, -R2 ;  /* 0x000000ffff02e224 */ /* 0x000fe200078e0a02 */
[----:B------:R-:W-:Y:S01]  /*a770*/  ISETP.GT.U32.AND P6, PT, R22, R21, PT ;  /* 0x000000151600720c */ /* 0x000fe20003fc4070 */
[----:B------:R-:W-:Y:S01]  /*a780*/  IMAD R5, R6, R20, R5 ;  /* 0x0000001406057224 */ /* 0x000fe200078e0205 */
[----:B------:R-:W-:Y:S01]  /*a790*/  IABS R4, R13 ;  /* 0x0000000d00047213 */ /* 0x000fe20000000000 */
[--C-:B------:R-:W-:Y:S01]  /*a7a0*/  @!P1 IMAD.IADD R7, R7, 0x1, -R6.reuse ;  /* 0x0000000107079824 */ /* 0x100fe200078e0a06 */
[----:B------:R0:W-:Y:S01]  /*a7b0*/  STL [R1+0xbc], R2 ;  /* 0x0000bc0201007387 */ /* 0x0001e20000100800 */
[----:B------:R-:W-:Y:S01]  /*a7c0*/  @!P0 IMAD.IADD R12, R12, 0x1, -R6 ;  /* 0x000000010c0c8824 */ /* 0x000fe200078e0a06 */
[----:B------:R-:W-:Y:S01]  /*a7d0*/  ISETP.GE.AND P1, PT, R11, RZ, PT ;  /* 0x000000ff0b00720c */ /* 0x000fe20003f26270 */
[----:B------:R-:W-:Y:S01]  /*a7e0*/  IMAD.MOV.U32 R11, RZ, RZ, R17 ;  /* 0x000000ffff0b7224 */ /* 0x000fe200078e0011 */
[----:B------:R-:W-:Y:S01]  /*a7f0*/  STL [R1+0x19ac], R14 ;  /* 0x0019ac0e01007387 */ /* 0x000fe20000100800 */
[----:B------:R-:W-:Y:S01]  /*a800*/  IMAD.MOV.U32 R3, RZ, RZ, R18 ;  /* 0x000000ffff037224 */ /* 0x000fe200078e0012 */
[----:B------:R-:W-:Y:S01]  /*a810*/  ISETP.GT.U32.AND P0, PT, R6, R12, PT ;  /* 0x0000000c0600720c */ /* 0x000fe20003f04070 */
[----:B------:R-:W-:Y:S01]  /*a820*/  IMAD.HI.U32 R17, R24, R11, RZ ;  /* 0x0000000b18117227 */ /* 0x000fe200078e00ff */
[----:B------:R-:W-:Y:S03]  /*a830*/  STL [R1+0x19a8], R15 ;  /* 0x0019a80f01007387 */ /* 0x000fe60000100800 */
[----:B0-----:R-:W-:-:S02]  /*a840*/  IMAD.MOV.U32 R2, RZ, RZ, R0 ;  /* 0x000000ffff027224 */ /* 0x001fc400078e0000 */
[----:B------:R-:W-:Y:S01]  /*a850*/  @!P6 IMAD.IADD R21, R21, 0x1, -R22 ;  /* 0x000000011515e824 */ /* 0x000fe200078e0a16 */
[----:B------:R-:W-:Y:S01]  /*a860*/  ISETP.GE.AND P6, PT, R16, RZ, PT ;  /* 0x000000ff1000720c */ /* 0x000fe20003fc6270 */
[----:B------:R-:W-:Y:S01]  /*a870*/  @!P2 IMAD.MOV R2, RZ, RZ, -R2 ;  /* 0x000000ffff02a224 */ /* 0x000fe200078e0a02 */
[----:B------:R-:W-:Y:S01]  /*a880*/  ISETP.GT.U32.AND P2, PT, R6, R5, PT ;  /* 0x000000050600720c */ /* 0x000fe20003f44070 */
[----:B------:R-:W-:Y:S01]  /*a890*/  IMAD.MOV R0, RZ, RZ, -R17 ;  /* 0x000000ffff007224 */ /* 0x000fe200078e0a11 */
[----:B------:R-:W-:Y:S01]  /*a8a0*/  STL [R1+0x4e8], R21 ;  /* 0x0004e81501007387 */ /* 0x000fe20000100800 */
[----:B------:R-:W-:Y:S02]  /*a8b0*/  @!P0 IMAD.IADD R12, R12, 0x1, -R6 ;  /* 0x000000010c0c8824 */ /* 0x000fe400078e0a06 */
[----:B------:R-:W-:Y:S01]  /*a8c0*/  IMAD R0, R6, R0, R11 ;  /* 0x0000000006007224 */ /* 0x000fe200078e020b */
[----:B------:R0:W-:Y:S01]  /*a8d0*/  STL [R1+0xb4], R2 ;  /* 0x0000b40201007387 */ /* 0x0001e20000100800 */
[----:B------:R-:W-:Y:S01]  /*a8e0*/  @!P3 IMAD.MOV R3, RZ, RZ, -R3 ;  /* 0x000000ffff03b224 */ /* 0x000fe200078e0a03 */
[----:B------:R-:W-:Y:S01]  /*a8f0*/  IADD3 R11, R28, 0x38, RZ ;  /* 0x000000381c0b7810 */ /* 0x000fe20007ffe0ff */
[----:B------:R-:W-:Y:S01]  /*a900*/  IMAD.HI.U32 R16, R24, R4, RZ ;  /* 0x0000000418107227 */ /* 0x000fe200078e00ff */
[----:B------:R-:W-:-:S02]  /*a910*/  ISETP.GT.U32.AND P0, PT, R6, R0, PT ;  /* 0x000000000600720c */ /* 0x000fc40003f04070 */
[----:B------:R-:W-:Y:S01]  /*a920*/  STL [R1+0xb0], R3 ;  /* 0x0000b00301007387 */ /* 0x000fe20000100800 */
[----:B------:R-:W-:Y:S01]  /*a930*/  IMAD.MOV R17, RZ, RZ, -R16 ;  /* 0x000000ffff117224 */ /* 0x000fe200078e0a10 */
[----:B------:R-:W-:Y:S01]  /*a940*/  IADD3 R16, R28, 0x39, RZ ;  /* 0x000000391c107810 */ /* 0x000fe20007ffe0ff */
[----:B------:R-:W-:Y:S01]  /*a950*/  @!P2 IMAD.IADD R5, R5, 0x1, -R6 ;  /* 0x000000010505a824 */ /* 0x000fe200078e0a06 */
[----:B------:R-:W-:Y:S01]  /*a960*/  ISETP.GE.AND P3, PT, R13, RZ, PT ;  /* 0x000000ff0d00720c */ /* 0x000fe20003f66270 */
[----:B0-----:R-:W-:Y:S01]  /*a970*/  IMAD.MOV.U32 R2, RZ, RZ, R19 ;  /* 0x000000ffff027224 */ /* 0x001fe200078e0013 */
[----:B------:R-:W-:Y:S01]  /*a980*/  IABS R20, R16 ;  /* 0x0000001000147213 */ /* 0x000fe20000000000 */
[C---:B------:R-:W-:Y:S01]  /*a990*/  IMAD R4, R6.reuse, R17, R4 ;  /* 0x0000001106047224 */ /* 0x040fe200078e0204 */
[----:B------:R-:W-:Y:S01]  /*a9a0*/  ISETP.GT.U32.AND P2, PT, R6, R5, PT ;  /* 0x000000050600720c */ /* 0x000fe20003f44070 */
[----:B------:R-:W-:Y:S01]  /*a9b0*/  @!P4 IMAD.MOV R2, RZ, RZ, -R2 ;  /* 0x000000ffff02c224 */ /* 0x000fe200078e0a02 */
[----:B------:R-:W-:Y:S01]  /*a9c0*/  ISETP.GE.AND P4, PT, R28, RZ, PT ;  /* 0x000000ff1c00720c */ /* 0x000fe20003f86270 */
[----:B------:R-:W-:Y:S01]  /*a9d0*/  @!P0 IMAD.IADD R0, R0, 0x1, -R6 ;  /* 0x0000000100008824 */ /* 0x000fe200078e0a06 */
[----:B------:R-:W-:Y:S01]  /*a9e0*/  IABS R17, R11 ;  /* 0x0000000b00117213 */ /* 0x000fe20000000000 */
[----:B------:R-:W-:Y:S01]  /*a9f0*/  IMAD.HI.U32 R13, R24, R20, RZ ;  /* 0x00000014180d7227 */ /* 0x000fe200078e00ff */
[----:B------:R0:W-:Y:S01]  /*aa00*/  STL [R1+0x98], R2 ;  /* 0x0000980201007387 */ /* 0x0001e20000100800 */
[----:B------:R-:W-:-:S02]  /*aa10*/  IADD3 R19, R28, 0x36, RZ ;  /* 0x000000361c137810 */ /* 0x000fc40007ffe0ff */
[----:B------:R-:W-:Y:S02]  /*aa20*/  ISETP.GT.U32.AND P0, PT, R6, R0, PT ;  /* 0x000000000600720c */ /* 0x000fe40003f04070 */
[C---:B------:R-:W-:Y:S02]  /*aa30*/  IADD3 R21, R28.reuse, 0x2a, RZ ;  /* 0x0000002a1c157810 */ /* 0x040fe40007ffe0ff */
[----:B------:R-:W-:Y:S01]  /*aa40*/  @!P2 IMAD.IADD R5, R5, 0x1, -R6 ;  /* 0x000000010505a824 */ /* 0x000fe200078e0a06 */
[----:B------:R-:W-:Y:S01]  /*aa50*/  ISETP.GE.AND P2, PT, R11, RZ, PT ;  /* 0x000000ff0b00720c */ /* 0x000fe20003f46270 */
[----:B0-----:R-:W-:Y:S01]  /*aa60*/  IMAD.MOV.U32 R2, RZ, RZ, R7 ;  /* 0x000000ffff027224 */ /* 0x001fe200078e0007 */
[----:B------:R-:W-:-:S03]  /*aa70*/  IADD3 R7, R28, 0x37, RZ ;  /* 0x000000371c077810 */ /* 0x000fc60007ffe0ff */
[----:B------:R-:W-:Y:S01]  /*aa80*/  @!P4 IMAD.MOV R2, RZ, RZ, -R2 ;  /* 0x000000ffff02c224 */ /* 0x000fe200078e0a02 */
[----:B------:R-:W-:Y:S02]  /*aa90*/  ISETP.GT.U32.AND P4, PT, R6, R4, PT ;  /* 0x000000040600720c */ /* 0x000fe40003f84070 */
[--C-:B------:R-:W-:Y:S01]  /*aaa0*/  @!P0 IMAD.IADD R0, R0, 0x1, -R6.reuse ;  /* 0x0000000100008824 */ /* 0x100fe200078e0a06 */
[----:B------:R-:W-:Y:S01]  /*aab0*/  IABS R18, R7 ;  /* 0x0000000700127213 */ /* 0x000fe20000000000 */
[----:B------:R0:W-:Y:S09]  /*aac0*/  STL [R1+0xa8], R2 ;  /* 0x0000a80201007387 */ /* 0x0001f20000100800 */
[----:B------:R-:W-:-:S02]  /*aad0*/  @!P4 IMAD.IADD R4, R4, 0x1, -R6 ;  /* 0x000000010404c824 */ /* 0x000fc400078e0a06 */
[----:B0-----:R-:W-:Y:S02]  /*aae0*/  IMAD.MOV.U32 R2, RZ, RZ, R12 ;  /* 0x000000ffff027224 */ /* 0x001fe400078e000c */
[----:B------:R-:W-:Y:S01]  /*aaf0*/  IMAD.MOV.U32 R12, RZ, RZ, R17 ;  /* 0x000000ffff0c7224 */ /* 0x000fe200078e0011 */
[----:B------:R-:W-:Y:S01]  /*ab00*/  ISETP.GT.U32.AND P4, PT, R6, R4, PT ;  /* 0x000000040600720c */ /* 0x000fe20003f84070 */
[----:B------:R-:W-:Y:S01]  /*ab10*/  @!P5 IMAD.MOV R2, RZ, RZ, -R2 ;  /* 0x000000ffff02d224 */ /* 0x000fe200078e0a02 */
[----:B------:R-:W-:Y:S01]  /*ab20*/  ISETP.GE.AND P5, PT, R16, RZ, PT ;  /* 0x000000ff1000720c */ /* 0x000fe20003fa6270 */
[----:B------:R-:W-:Y:S02]  /*ab30*/  IMAD.MOV R16, RZ, RZ, -R13 ;  /* 0x000000ffff107224 */ /* 0x000fe400078e0a0d */
[----:B------:R-:W-:Y:S01]  /*ab40*/  IMAD.HI.U32 R11, R24, R12, RZ ;  /* 0x0000000c180b7227 */ /* 0x000fe200078e00ff */
[----:B------:R0:W-:Y:S03]  /*ab50*/  STL [R1+0xac], R2 ;  /* 0x0000ac0201007387 */ /* 0x0001e60000100800 */
[----:B------:R-:W-:-:S02]  /*ab60*/  IMAD R20, R6, R16, R20 ;  /* 0x0000001006147224 */ /* 0x000fc400078e0214 */
[----:B------:R-:W-:Y:S02]  /*ab70*/  IMAD.MOV R11, RZ, RZ, -R11 ;  /* 0x000000ffff0b7224 */ /* 0x000fe400078e0a0b */
[----:B------:R-:W-:Y:S01]  /*ab80*/  IMAD.HI.U32 R13, R24, R18, RZ ;  /* 0x00000012180d7227 */ /* 0x000fe200078e00ff */
[----:B------:R-:W-:-:S03]  /*ab90*/  ISETP.GT.U32.AND P0, PT, R6, R20, PT ;  /* 0x000000140600720c */ /* 0x000fc60003f04070 */
[----:B0-----:R-:W-:Y:S01]  /*aba0*/  IMAD.MOV.U32 R2, RZ, RZ, R5 ;  /* 0x000000ffff027224 */ /* 0x001fe200078e0005 */
[----:B------:R-:W-:Y:S01]  /*abb0*/  IADD3 R5, R28, 0x34, RZ ;  /* 0x000000341c057810 */ /* 0x000fe20007ffe0ff */
[----:B------:R-:W-:Y:S02]  /*abc0*/  IMAD R12, R6, R11, R12 ;  /* 0x0000000b060c7224 */ /* 0x000fe400078e020c */
[----:B------:R-:W-:Y:S01]  /*abd0*/  @!P1 IMAD.MOV R2, RZ, RZ, -R2 ;  /* 0x000000ffff029224 */ /* 0x000fe200078e0a02 */
[----:B------:R-:W-:Y:S01]  /*abe0*/  ISETP.GE.AND P1, PT, R7, RZ, PT ;  /* 0x000000ff0700720c */ /* 0x000fe20003f26270 */
[----:B------:R-:W-:Y:S01]  /*abf0*/  IMAD.MOV R13, RZ, RZ, -R13 ;  /* 0x000000ffff0d7224 */ /* 0x000fe200078e0a0d */
[----:B------:R-:W-:Y:S01]  /*ac00*/  IABS R7, R5 ;  /* 0x0000000500077213 */ /* 0x000fe20000000000 */
[--C-:B------:R-:W-:Y:S01]  /*ac10*/  @!P4 IMAD.IADD R4, R4, 0x1, -R6.reuse ;  /* 0x000000010404c824 */ /* 0x100fe200078e0a06 */
[----:B------:R0:W-:Y:S01]  /*ac20*/  STL [R1+0xa0], R2 ;  /* 0x0000a00201007387 */ /* 0x0001e20000100800 */
[----:B------:R-:W-:Y:S01]  /*ac30*/  @!P0 IMAD.IADD R20, R20, 0x1, -R6 ;  /* 0x0000000114148824 */ /* 0x000fe200078e0a06 */
[----:B------:R-:W-:Y:S01]  /*ac40*/  ISETP.GE.AND P4, PT, R19, RZ, PT ;  /* 0x000000ff1300720c */ /* 0x000fe20003f86270 */
[----:B------:R-:W-:Y:S01]  /*ac50*/  IMAD R18, R6, R13, R18 ;  /* 0x0000000d06127224 */ /* 0x000fe200078e0212 */
[----:B------:R-:W-:-:S02]  /*ac60*/  IABS R19, R19 ;  /* 0x0000001300137213 */ /* 0x000fc40000000000 */
[----:B------:R-:W-:Y:S02]  /*ac70*/  ISETP.GT.U32.AND P0, PT, R6, R20, PT ;  /* 0x000000140600720c */ /* 0x000fe40003f04070 */
[----:B------:R-:W-:Y:S01]  /*ac80*/  IADD3 R13, R28, 0x33, RZ ;  /* 0x000000331c0d7810 */ /* 0x000fe20007ffe0ff */
[----:B------:R-:W-:-:S03]  /*ac90*/  IMAD.HI.U32 R16, R24, R19, RZ ;  /* 0x0000001318107227 */ /* 0x000fc600078e00ff */
[----:B------:R-:W-:Y:S01]  /*aca0*/  IABS R11, R13 ;  /* 0x0000000d000b7213 */ /* 0x000fe20000000000 */
[----:B0-----:R-:W-:Y:S01]  /*acb0*/  IMAD.MOV.U32 R2, RZ, RZ, R0 ;  /* 0x000000ffff027224 */ /* 0x001fe200078e0000 */
[----:B------:R-:W-:Y:S01]  /*acc0*/  IADD3 R0, R28, 0x35, RZ ;  /* 0x000000351c007810 */ /* 0x000fe20007ffe0ff */
[----:B------:R-:W-:Y:S02]  /*acd0*/  IMAD.MOV R16, RZ, RZ, -R16 ;  /* 0x000000ffff107224 */ /* 0x000fe400078e0a10 */
[----:B------:R-:W-:Y:S01]  /*ace0*/  @!P6 IMAD.MOV R2, RZ, RZ, -R2 ;  /* 0x000000ffff02e224 */ /* 0x000fe200078e0a02 */
[----:B------:R-:W-:Y:S01]  /*acf0*/  ISETP.GT.U32.AND P6, PT, R6, R12, PT ;  /* 0x0000000c0600720c */ /* 0x000fe20003fc4070 */
[----:B------:R-:W-:Y:S01]  /*ad00*/  @!P0 IMAD.IADD R20, R20, 0x1, -R6 ;  /* 0x0000000114148824 */ /* 0x000fe200078e0a06 */
[----:B------:R-:W-:Y:S01]  /*ad10*/  IABS R17, R0 ;  /* 0x0000000000117213 */ /* 0x000fe20000000000 */
[----:B------:R-:W-:Y:S01]  /*ad20*/  IMAD R19, R6, R16, R19 ;  /* 0x0000001006137224 */ /* 0x000fe200078e0213 */
[----:B------:R0:W-:Y:S01]  /*ad30*/  STL [R1+0xa4], R2 ;  /* 0x0000a40201007387 */ /* 0x0001e20000100800 */
[----:B------:R-:W-:Y:S01]  /*ad40*/  IMAD.MOV.U32 R3, RZ, RZ, R20 ;  /* 0x000000ffff037224 */ /* 0x000fe200078e0014 */
[----:B------:R-:W-:Y:S01]  /*ad50*/  ISETP.GE.AND P0, PT, R0, RZ, PT ;  /* 0x000000ff0000720c */ /* 0x000fe20003f06270 */
[----:B------:R-:W-:Y:S01]  /*ad60*/  IMAD.MOV.U32 R0, RZ, RZ, R11 ;  /* 0x000000ffff007224 */ /* 0x000fe200078e000b */
[----:B------:R-:W-:Y:S01]  /*ad70*/  IADD3 R16, R28, 0x32, RZ ;  /* 0x000000321c107810 */ /* 0x000fe20007ffe0ff */
[----:B------:R-:W-:-:S02]  /*ad80*/  @!P5 IMAD.MOV R3, RZ, RZ, -R3 ;  /* 0x000000ffff03d224 */ /* 0x000fc400078e0a03 */
[----:B------:R-:W-:-:S04]  /*ad90*/  IMAD.HI.U32 R11, R24, R7, RZ ;  /* 0x00000007180b7227 */ /* 0x000fc800078e00ff */
[----:B0-----:R-:W-:Y:S02]  /*ada0*/  IMAD.MOV.U32 R2, RZ, RZ, R4 ;  /* 0x000000ffff027224 */ /* 0x001fe400078e0004 */
[----:B------:R-:W-:Y:S02]  /*adb0*/  @!P6 IMAD.IADD R12, R12, 0x1, -R6 ;  /* 0x000000010c0ce824 */ /* 0x000fe400078e0a06 */
[----:B------:R-:W-:Y:S01]  /*adc0*/  @!P3 IMAD.MOV R2, RZ, RZ, -R2 ;  /* 0x000000ffff02b224 */ /* 0x000fe200078e0a02 */
[----:B------:R-:W-:Y:S01]  /*add0*/  ISETP.GT.U32.AND P3, PT, R6, R18, PT ;  /* 0x000000120600720c */ /* 0x000fe20003f64070 */
[----:B------:R-:W-:Y:S01]  /*ade0*/  IMAD.HI.U32 R4, R24, R17, RZ ;  /* 0x0000001118047227 */ /* 0x000fe200078e00ff */
[----:B------:R-:W-:Y:S02]  /*adf0*/  ISETP.GT.U32.AND P6, PT, R6, R12, PT ;  /* 0x0000000c0600720c */ /* 0x000fe40003fc4070 */
[----:B------:R0:W-:Y:S01]  /*ae00*/  STL [R1+0x9c], R2 ;  /* 0x00009c0201007387 */ /* 0x0001e20000100800 */
[----:B------:R-:W-:-:S02]  /*ae10*/  IMAD.MOV R4, RZ, RZ, -R4 ;  /* 0x000000ffff047224 */ /* 0x000fc400078e0a04 */
[----:B------:R-:W-:Y:S01]  /*ae20*/  IMAD.MOV R11, RZ, RZ, -R11 ;  /* 0x000000ffff0b7224 */ /* 0x000fe200078e0a0b */
[----:B------:R-:W-:Y:S01]  /*ae30*/  STL [R1+0x8c], R3 ;  /* 0x00008c0301007387 */ /* 0x000fe20000100800 */
[----:B------:R-:W-:Y:S02]  /*ae40*/  IMAD R17, R6, R4, R17 ;  /* 0x0000000406117224 */ /* 0x000fe400078e0211 */
[----:B------:R-:W-:-:S03]  /*ae50*/  IMAD.HI.U32 R4, R24, R0, RZ ;  /* 0x0000000018047227 */ /* 0x000fc600078e00ff */
[----:B------:R-:W-:Y:S01]  /*ae60*/  ISETP.GT.U32.AND P5, PT, R6, R17, PT ;  /* 0x000000110600720c */ /* 0x000fe20003fa4070 */
[--C-:B------:R-:W-:Y:S02]  /*ae70*/  @!P3 IMAD.IADD R18, R18, 0x1, -R6.reuse ;  /* 0x000000011212b824 */ /* 0x100fe400078e0a06 */
[----:B------:R-:W-:Y:S01]  /*ae80*/  @!P6 IMAD.IADD R12, R12, 0x1, -R6 ;  /* 0x000000010c0ce824 */ /* 0x000fe200078e0a06 */
[C---:B------:R-:W-:Y:S01]  /*ae90*/  ISETP.GT.U32.AND P6, PT, R6.reuse, R19, PT ;  /* 0x000000130600720c */ /* 0x040fe20003fc4070 */
[----:B------:R-:W-:Y:S01]  /*aea0*/  IMAD.MOV R4, RZ, RZ, -R4 ;  /* 0x000000ffff047224 */ /* 0x000fe200078e0a04 */
[C---:B------:R-:W-:Y:S01]  /*aeb0*/  ISETP.GT.U32.AND P3, PT, R6.reuse, R18, PT ;  /* 0x000000120600720c */ /* 0x040fe20003f64070 */
[----:B0-----:R-:W-:Y:S02]  /*aec0*/  IMAD.MOV.U32 R2, RZ, RZ, R12 ;  /* 0x000000ffff027224 */ /* 0x001fe400078e000c */
[----:B------:R-:W-:Y:S01]  /*aed0*/  IMAD R7, R6, R11, R7 ;  /* 0x0000000b06077224 */ /* 0x000fe200078e0207 */
[----:B------:R-:W-:Y:S01]  /*aee0*/  IADD3 R11, R28, 0x30, RZ ;  /* 0x000000301c0b7810 */ /* 0x000fe20007ffe0ff */
[----:B------:R-:W-:Y:S01]  /*aef0*/  @!P2 IMAD.MOV R2, RZ, RZ, -R2 ;  /* 0x000000ffff02a224 */ /* 0x000fe200078e0a02 */
[----:B------:R-:W-:Y:S01]  /*af00*/  ISETP.GE.AND P2, PT, R5, RZ, PT ;  /* 0x000000ff0500720c */ /* 0x000fe20003f46270 */
[----:B------:R-:W-:Y:S01]  /*af10*/  @!P5 IMAD.IADD R17, R17, 0x1, -R6 ;  /* 0x000000011111d824 */ /* 0x000fe200078e0a06 */
[----:B------:R-:W-:Y:S01]  /*af20*/  IABS R5, R16 ;  /* 0x0000001000057213 */ /* 0x000fe20000000000 */
[C---:B------:R-:W-:Y:S01]  /*af30*/  IMAD R0, R6.reuse, R4, R0 ;  /* 0x0000000406007224 */ /* 0x040fe200078e0200 */
[----:B------:R0:W-:Y:S01]  /*af40*/  STL [R1+0x94], R2 ;  /* 0x0000940201007387 */ /* 0x0001e20000100800 */
[--C-:B------:R-:W-:Y:S01]  /*af50*/  @!P6 IMAD.IADD R19, R19, 0x1, -R6.reuse ;  /* 0x000000011313e824 */ /* 0x100fe200078e0a06 */
[----:B------:R-:W-:Y:S01]  /*af60*/  ISETP.GT.U32.AND P5, PT, R6, R17, PT ;  /* 0x000000110600720c */ /* 0x000fe20003fa4070 */
[----:B------:R-:W-:Y:S01]  /*af70*/  @!P3 IMAD.IADD R18, R18, 0x1, -R6 ;  /* 0x000000011212b824 */ /* 0x000fe200078e0a06 */
[----:B------:R-:W-:Y:S01]  /*af80*/  ISETP.GT.U32.AND P3, PT, R6, R7, PT ;  /* 0x000000070600720c */ /* 0x000fe20003f64070 */
[----:B------:R-:W-:Y:S01]  /*af90*/  IMAD.HI.U32 R20, R24, R5, RZ ;  /* 0x0000000518147227 */ /* 0x000fe200078e00ff */
[----:B------:R-:W-:-:S02]  /*afa0*/  ISETP.GT.U32.AND P6, PT, R6, R19, PT ;  /* 0x000000130600720c */ /* 0x000fc40003fc4070 */
[----:B------:R-:W-:Y:S01]  /*afb0*/  IADD3 R4, R28, 0x31, RZ ;  /* 0x000000311c047810 */ /* 0x000fe20007ffe0ff */
[----:B------:R-:W-:Y:S02]  /*afc0*/  IMAD.MOV R20, RZ, RZ, -R20 ;  /* 0x000000ffff147224 */ /* 0x000fe400078e0a14 */
[----:B0-----:R-:W-:Y:S01]  /*afd0*/  IMAD.MOV.U32 R2, RZ, RZ, R18 ;  /* 0x000000ffff027224 */ /* 0x001fe200078e0012 */
[----:B------:R-:W-:Y:S01]  /*afe0*/  IABS R12, R4 ;  /* 0x00000004000c7213 */ /* 0x000fe20000000000 */
[C---:B------:R-:W-:Y:S01]  /*aff0*/  IMAD R5, R6.reuse, R20, R5 ;  /* 0x0000001406057224 */ /* 0x040fe200078e0205 */
[----:B------:R-:W-:Y:S01]  /*b000*/  IABS R18, R11 ;  /* 0x0000000b00127213 */ /* 0x000fe20000000000 */
[----:B------:R-:W-:Y:S01]  /*b010*/  @!P1 IMAD.MOV R2, RZ, RZ, -R2 ;  /* 0x000000ffff029224 */ /* 0x000fe200078e0a02 */
[C---:B------:R-:W-:Y:S01]  /*b020*/  ISETP.GT.U32.AND P1, PT, R6.reuse, R0, PT ;  /* 0x000000000600720c */ /* 0x040fe20003f24070 */
[--C-:B------:R-:W-:Y:S01]  /*b030*/  @!P5 IMAD.IADD R17, R17, 0x1, -R6.reuse ;  /* 0x000000011111d824 */ /* 0x100fe200078e0a06 */
[----:B------:R-:W-:Y:S01]  /*b040*/  ISETP.GT.U32.AND P5, PT, R6, R5, PT ;  /* 0x000000050600720c */ /* 0x000fe20003fa4070 */
[--C-:B------:R-:W-:Y:S01]  /*b050*/  @!P6 IMAD.IADD R19, R19, 0x1, -R6.reuse ;  /* 0x000000011313e824 */ /* 0x100fe200078e0a06 */
[----:B------:R0:W-:Y:S01]  /*b060*/  STL [R1+0x90], R2 ;  /* 0x0000900201007387 */ /* 0x0001e20000100800 */
[----:B------:R-:W-:Y:S01]  /*b070*/  @!P3 IMAD.IADD R7, R7, 0x1, -R6 ;  /* 0x000000010707b824 */ /* 0x000fe200078e0a06 */
[----:B------:R-:W-:Y:S01]  /*b080*/  ISETP.GE.AND P6, PT, R13, RZ, PT ;  /* 0x000000ff0d00720c */ /* 0x000fe20003fc6270 */
[----:B------:R-:W-:Y:S01]  /*b090*/  IMAD.HI.U32 R13, R24, R12, RZ ;  /* 0x0000000c180d7227 */ /* 0x000fe200078e00ff */
[----:B------:R-:W-:-:S02]  /*b0a0*/  IADD3 R20, R28, 0x2b, RZ ;  /* 0x0000002b1c147810 */ /* 0x000fc40007ffe0ff */
[----:B------:R-:W-:Y:S01]  /*b0b0*/  ISETP.GT.U32.AND P3, PT, R6, R7, PT ;  /* 0x000000070600720c */ /* 0x000fe20003f64070 */
[----:B------:R-:W-:Y:S02]  /*b0c0*/  IMAD.MOV R13, RZ, RZ, -R13 ;  /* 0x000000ffff0d7224 */ /* 0x000fe400078e0a0d */
[--C-:B------:R-:W-:Y:S02]  /*b0d0*/  @!P1 IMAD.IADD R0, R0, 0x1, -R6.reuse ;  /* 0x0000000100009824 */ /* 0x100fe400078e0a06 */
[----:B0-----:R-:W-:Y:S02]  /*b0e0*/  IMAD.MOV.U32 R2, RZ, RZ, R19 ;  /* 0x000000ffff027224 */ /* 0x001fe400078e0013 */
[----:B------:R-:W-:Y:S01]  /*b0f0*/  @!P5 IMAD.IADD R5, R5, 0x1, -R6 ;  /* 0x000000010505d824 */ /* 0x000fe200078e0a06 */
[----:B------:R-:W-:Y:S01]  /*b100*/  ISETP.GT.U32.AND P1, PT, R6, R0, PT ;  /* 0x000000000600720c */ /* 0x000fe20003f24070 */
[----:B------:R-:W-:Y:S01]  /*b110*/  @!P4 IMAD.MOV R2, RZ, RZ, -R2 ;  /* 0x000000ffff02c224 */ /* 0x000fe200078e0a02 */
[----:B------:R-:W-:Y:S01]  /*b120*/  ISETP.GE.AND P4, PT, R16, RZ, PT ;  /* 0x000000ff1000720c */ /* 0x000fe20003f86270 */
[----:B------:R-:W-:Y:S01]  /*b130*/  IMAD.HI.U32 R16, R24, R18, RZ ;  /* 0x0000001218107227 */ /* 0x000fe200078e00ff */
[----:B------:R-:W-:-:S02]  /*b140*/  ISETP.GT.U32.AND P5, PT, R6, R5, PT ;  /* 0x000000050600720c */ /* 0x000fc40003fa4070 */
[----:B------:R0:W-:Y:S01]  /*b150*/  STL [R1+0x7c], R2 ;  /* 0x00007c0201007387 */ /* 0x0001e20000100800 */
[----:B------:R-:W-:Y:S01]  /*b160*/  @!P3 IMAD.IADD R7, R7, 0x1, -R6 ;  /* 0x000000010707b824 */ /* 0x000fe200078e0a06 */
[----:B------:R-:W-:Y:S01]  /*b170*/  ISETP.GE.AND P3, PT, R11, RZ, PT ;  /* 0x000000ff0b00720c */ /* 0x000fe20003f66270 */
[----:B------:R-:W-:Y:S01]  /*b180*/  IMAD.MOV R16, RZ, RZ, -R16 ;  /* 0x000000ffff107224 */ /* 0x000fe200078e0a10 */
[----:B------:R-:W-:Y:S01]  /*b190*/  IADD3 R11, R28, 0x2f, RZ ;  /* 0x0000002f1c0b7810 */ /* 0x000fe20007ffe0ff */
[----:B------:R-:W-:Y:S02]  /*b1a0*/  IMAD.MOV.U32 R3, RZ, RZ, R7 ;  /* 0x000000ffff037224 */ /* 0x000fe400078e0007 */
[--C-:B------:R-:W-:Y:S02]  /*b1b0*/  @!P1 IMAD.IADD R0, R0, 0x1, -R6.reuse ;  /* 0x0000000100009824 */ /* 0x100fe400078e0a06 */
[----:B------:R-:W-:Y:S01]  /*b1c0*/  @!P2 IMAD.MOV R3, RZ, RZ, -R3 ;  /* 0x000000ffff03a224 */ /* 0x000fe200078e0a03 */
[----:B------:R-:W-:Y:S01]  /*b1d0*/  ISETP.GE.AND P2, PT, R11, RZ, PT ;  /* 0x000000ff0b00720c */ /* 0x000fe20003f46270 */
[----:B0-----:R-:W-:Y:S01]  /*b1e0*/  IMAD.MOV.U32 R2, RZ, RZ, R17 ;  /* 0x000000ffff027224 */ /* 0x001fe200078e0011 */
[----:B------:R-:W-:Y:S01]  /*b1f0*/  IADD3 R17, R28, 0x2e, RZ ;  /* 0x0000002e1c117810 */ /* 0x000fe20007ffe0ff */
[----:B------:R-:W-:-:S02]  /*b200*/  @!P5 IMAD.IADD R5, R5, 0x1, -R6 ;  /* 0x000000010505d824 */ /* 0x000fc400078e0a06 */
[----:B------:R-:W-:Y:S01]  /*b210*/  @!P0 IMAD.MOV R2, RZ, RZ, -R2 ;  /* 0x000000ffff028224 */ /* 0x000fe200078e0a02 */
[----:B------:R-:W-:Y:S01]  /*b220*/  ISETP.GE.AND P0, PT, R4, RZ, PT ;  /* 0x000000ff0400720c */ /* 0x000fe20003f06270 */
[----:B------:R-:W-:Y:S01]  /*b230*/  IMAD R4, R6, R13, R12 ;  /* 0x0000000d06047224 */ /* 0x000fe200078e020c */
[----:B------:R-:W-:Y:S01]  /*b240*/  IADD3 R13, R28, 0x2d, RZ ;  /* 0x0000002d1c0d7810 */ /* 0x000fe20007ffe0ff */
[----:B------:R-:W-:Y:S01]  /*b250*/  IMAD R18, R6, R16, R18 ;  /* 0x0000001006127224 */ /* 0x000fe200078e0212 */
[----:B------:R0:W-:Y:S01]  /*b260*/  STL [R1+0x80], R2 ;  /* 0x0000800201007387 */ /* 0x0001e20000100800 */
[----:B------:R-:W-:Y:S02]  /*b270*/  IADD3 R16, R28, 0x2c, RZ ;  /* 0x0000002c1c107810 */ /* 0x000fe40007ffe0ff */
[----:B------:R-:W-:Y:S01]  /*b280*/  ISETP.GT.U32.AND P1, PT, R6, R4, PT ;  /* 0x000000040600720c */ /* 0x000fe20003f24070 */
[----:B------:R-:W-:Y:S01]  /*b290*/  STL [R1+0x84], R3 ;  /* 0x0000840301007387 */ /* 0x000fe20000100800 */
[----:B------:R-:W-:-:S02]  /*b2a0*/  IABS R12, R16 ;  /* 0x00000010000c7213 */ /* 0x000fc40000000000 */
[----:B------:R-:W-:Y:S02]  /*b2b0*/  ISETP.GE.AND P5, PT, R13, RZ, PT ;  /* 0x000000ff0d00720c */ /* 0x000fe40003fa6270 */
[----:B------:R-:W-:Y:S01]  /*b2c0*/  IABS R13, R13 ;  /* 0x0000000d000d7213 */ /* 0x000fe20000000000 */
[----:B0-----:R-:W-:Y:S01]  /*b2d0*/  IMAD.MOV.U32 R2, RZ, RZ, R0 ;  /* 0x000000ffff027224 */ /* 0x001fe200078e0000 */
[----:B------:R-:W-:Y:S01]  /*b2e0*/  IABS R0, R11 ;  /* 0x0000000b00007213 */ /* 0x000fe20000000000 */
[----:B------:R-:W-:Y:S01]  /*b2f0*/  IMAD.HI.U32 R19, R24, R12, RZ ;  /* 0x0000000c18137227 */ /* 0x000fe200078e00ff */
[----:B------:R-:W-:-:S03]  /*b300*/  IABS R11, R20 ;  /* 0x00000014000b7213 */ /* 0x000fc60000000000 */
[----:B------:R-:W-:Y:S01]  /*b310*/  @!P6 IMAD.MOV R2, RZ, RZ, -R2 ;  /* 0x000000ffff02e224 */ /* 0x000fe200078e0a02 */
[----:B------:R-:W-:Y:S01]  /*b320*/  ISETP.GE.AND P6, PT, R17, RZ, PT ;  /* 0x000000ff1100720c */ /* 0x000fe20003fc6270 */
[----:B------:R-:W-:Y:S01]  /*b330*/  @!P1 IMAD.IADD R4, R4, 0x1, -R6 ;  /* 0x0000000104049824 */ /* 0x000fe200078e0a06 */
[----:B------:R-:W-:Y:S01]  /*b340*/  IABS R17, R17 ;  /* 0x0000001100117213 */ /* 0x000fe20000000000 */
[----:B------:R-:W-:Y:S01]  /*b350*/  IMAD.MOV R19, RZ, RZ, -R19 ;  /* 0x000000ffff137224 */ /* 0x000fe200078e0a13 */
[----:B------:R0:W-:Y:S01]  /*b360*/  STL [R1+0x2c4], R2 ;  /* 0x0002c40201007387 */ /* 0x0001e20000100800 */
[----:B------:R-:W-:Y:S01]  /*b370*/  IMAD.HI.U32 R7, R24, R13, RZ ;  /* 0x0000000d18077227 */ /* 0x000fe200078e00ff */
[----:B------:R-:W-:-:S03]  /*b380*/  ISETP.GT.U32.AND P1, PT, R6, R4, PT ;  /* 0x000000040600720c */ /* 0x000fc60003f24070 */
[----:B------:R-:W-:Y:S01]  /*b390*/  IMAD R12, R6, R19, R12 ;  /* 0x00000013060c7224 */ /* 0x000fe200078e020c */
[----:B------:R-:W-:Y:S01]  /*b3a0*/  IADD3 R19, R28, 0x27, RZ ;  /* 0x000000271c137810 */ /* 0x000fe20007ffe0ff */
[----:B------:R-:W-:Y:S02]  /*b3b0*/  IMAD.MOV R7, RZ, RZ, -R7 ;  /* 0x000000ffff077224 */ /* 0x000fe400078e0a07 */
[----:B0-----:R-:W-:Y:S02]  /*b3c0*/  IMAD.MOV.U32 R2, RZ, RZ, R5 ;  /* 0x000000ffff027224 */ /* 0x001fe400078e0005 */
[----:B------:R-:W-:-:S04]  /*b3d0*/  IMAD.HI.U32 R5, R24, R0, RZ ;  /* 0x0000000018057227 */ /* 0x000fc800078e00ff */
[----:B------:R-:W-:Y:S01]  /*b3e0*/  @!P4 IMAD.MOV R2, RZ, RZ, -R2 ;  /* 0x000000ffff02c224 */ /* 0x000fe200078e0a02 */
[----:B------:R-:W-:Y:S01]  /*b3f0*/  ISETP.GT.U32.AND P4, PT, R6, R18, PT ;  /* 0x000000120600720c */ /* 0x000fe20003f84070 */
[----:B------:R-:W-:Y:S02]  /*b400*/  IMAD.MOV R5, RZ, RZ, -R5 ;  /* 0x000000ffff057224 */ /* 0x000fe400078e0a05 */
[----:B------:R-:W-:Y:S01]  /*b410*/  @!P1 IMAD.IADD R4, R4, 0x1, -R6 ;  /* 0x0000000104049824 */ /* 0x000fe200078e0a06 */
[----:B------:R0:W-:Y:S01]  /*b420*/  STL [R1+0x2c8], R2 ;  /* 0x0002c80201007387 */ /* 0x0001e20000100800 */
[----:B------:R-:W-:Y:S02]  /*b430*/  IMAD R0, R6, R5, R0 ;  /* 0x0000000506007224 */ /* 0x000fe400078e0200 */
[----:B------:R-:W-:-:S03]  /*b440*/  IMAD.HI.U32 R5, R24, R17, RZ ;  /* 0x0000001118057227 */ /* 0x000fc600078e00ff */
[----:B------:R-:W-:Y:S01]  /*b450*/  ISETP.GT.U32.AND P1, PT, R6, R0, PT ;  /* 0x000000000600720c */ /* 0x000fe20003f24070 */
[----:B------:R-:W-:Y:S02]  /*b460*/  IMAD.MOV R5, RZ, RZ, -R5 ;  /* 0x000000ffff057224 */ /* 0x000fe400078e0a05 */
[----:B------:R-:W-:Y:S02]  /*b470*/  @!P4 IMAD.IADD R18, R18, 0x1, -R6 ;  /* 0x000000011212c824 */ /* 0x000fe400078e0a06 */
[----:B------:R-:W-:Y:S02]  /*b480*/  IMAD R17, R6, R5, R17 ;  /* 0x0000000506117224 */ /* 0x000fe400078e0211 */
[----:B------:R-:W-:Y:S01]  /*b490*/  IMAD.HI.U32 R5, R24, R11, RZ ;  /* 0x0000000b18057227 */ /* 0x000fe200078e00ff */
[----:B------:R-:W-:-:S03]  /*b4a0*/  ISETP.GT.U32.AND P4, PT, R6, R18, PT ;  /* 0x000000120600720c */ /* 0x000fc60003f84070 */
[----:B------:R-:W-:Y:S01]  /*b4b0*/  IMAD R13, R6, R7, R13 ;  /* 0x00000007060d7224 */ /* 0x000fe200078e020d */
[----:B------:R-:W-:Y:S01]  /*b4c0*/  IABS R7, R21 ;  /* 0x0000001500077213 */ /* 0x000fe20000000000 */
[----:B------:R-:W-:Y:S02]  /*b4d0*/  @!P1 IMAD.IADD R0, R0, 0x1, -R6 ;  /* 0x0000000100009824 */ /* 0x000fe400078e0a06 */
[----:B------:R-:W-:Y:S02]  /*b4e0*/  IMAD.MOV.U32 R3, RZ, RZ, R4 ;  /* 0x000000ffff037224 */ /* 0x000fe400078e0004 */
[----:B------:R-:W-:Y:S01]  /*b4f0*/  IMAD.MOV R5, RZ, RZ, -R5 ;  /* 0x000000ffff057224 */ /* 0x000fe200078e0a05 */
[C---:B------:R-:W-:Y:S01]  /*b500*/  ISETP.GT.U32.AND P1, PT, R6.reuse, R0, PT ;  /* 0x000000000600720c */ /* 0x040fe20003f24070 */
[----:B------:R-:W-:Y:S01]  /*b510*/  @!P0 IMAD.MOV R3, RZ, RZ, -R3 ;  /* 0x000000ffff038224 */ /* 0x000fe200078e0a03 */
[----:B------:R-:W-:Y:S01]  /*b520*/  ISETP.GT.U32.AND P0, PT, R6, R13, PT ;  /* 0x0000000d0600720c */ /* 0x000fe20003f04070 */
[----:B------:R-:W-:Y:S01]  /*b530*/  @!P4 IMAD.IADD R18, R18, 0x1, -R6 ;  /* 0x000000011212c824 */ /* 0x000fe200078e0a06 */
[C---:B------:R-:W-:Y:S01]  /*b540*/  ISETP.GT.U32.AND P4, PT, R6.reuse, R17, PT ;  /* 0x000000110600720c */ /* 0x040fe20003f84070 */
[----:B------:R-:W-:Y:S01]  /*b550*/  IMAD R11, R6, R5, R11 ;  /* 0x00000005060b7224 */ /* 0x000fe200078e020b */
[----:B------:R-:W-:Y:S01]  /*b560*/  IADD3 R5, R28, 0x29, RZ ;  /* 0x000000291c057810 */ /* 0x000fe20007ffe0ff */
[----:B0-----:R-:W-:Y:S01]  /*b570*/  IMAD.MOV.U32 R2, RZ, RZ, R18 ;  /* 0x000000ffff027224 */ /* 0x001fe200078e0012 */
[----:B------:R-:W-:Y:S01]  /*b580*/  STL [R1+0x68], R3 ;  /* 0x0000680301007387 */ /* 0x000fe20000100800 */
[----:B------:R-:W-:Y:S01]  /*b590*/  IMAD.HI.U32 R4, R24, R7, RZ ;  /* 0x0000000718047227 */ /* 0x000fe200078e00ff */
[----:B------:R-:W-:-:S03]  /*b5a0*/  IADD3 R18, R28, 0x28, RZ ;  /* 0x000000281c127810 */ /* 0x000fc60007ffe0ff */
[----:B------:R-:W-:Y:S01]  /*b5b0*/  @!P3 IMAD.MOV R2, RZ, RZ, -R2 ;  /* 0x000000ffff02b224 */ /* 0x000fe200078e0a02 */
[----:B------:R-:W-:Y:S01]  /*b5c0*/  ISETP.GT.U32.AND P3, PT, R6, R12, PT ;  /* 0x0000000c0600720c */ /* 0x000fe20003f64070 */
[--C-:B------:R-:W-:Y:S01]  /*b5d0*/  @!P1 IMAD.IADD R0, R0, 0x1, -R6.reuse ;  /* 0x0000000100009824 */ /* 0x100fe200078e0a06 */
[----:B------:R-:W-:Y:S01]  /*b5e0*/  ISETP.GE.AND P1, PT, R16, RZ, PT ;  /* 0x000000ff1000720c */ /* 0x000fe20003f26270 */
[--C-:B------:R-:W-:Y:S01]  /*b5f0*/  @!P4 IMAD.IADD R17, R17, 0x1, -R6.reuse ;  /* 0x000000011111c824 */ /* 0x100fe200078e0a06 */
[----:B------:R0:W-:Y:S01]  /*b600*/  STL [R1+0x70], R2 ;  /* 0x0000700201007387 */ /* 0x0001e20000100800 */
[----:B------:R-:W-:Y:S01]  /*b610*/  IABS R16, R5 ;  /* 0x0000000500107213 */ /* 0x000fe20000000000 */
[----:B------:R-:W-:Y:S01]  /*b620*/  @!P0 IMAD.IADD R13, R13, 0x1, -R6 ;  /* 0x000000010d0d8824 */ /* 0x000fe200078e0a06 */
[C---:B------:R-:W-:Y:S01]  /*b630*/  ISETP.GT.U32.AND P4, PT, R6.reuse, R11, PT ;  /* 0x0000000b0600720c */ /* 0x040fe20003f84070 */
[----:B------:R-:W-:Y:S01]  /*b640*/  IMAD.MOV R4, RZ, RZ, -R4 ;  /* 0x000000ffff047224 */ /* 0x000fe200078e0a04 */
[----:B------:R-:W-:Y:S01]  /*b650*/  ISETP.GT.U32.AND P0, PT, R6, R17, PT ;  /* 0x000000110600720c */ /* 0x000fe20003f04070 */
[----:B------:R-:W-:-:S04]  /*b660*/  IMAD.HI.U32 R22, R24, R16, RZ ;  /* 0x0000001018167227 */ /* 0x000fc800078e00ff */
[----:B------:R-:W-:Y:S01]  /*b670*/  @!P3 IMAD.IADD R12, R12, 0x1, -R6 ;  /* 0x000000010c0cb824 */ /* 0x000fe200078e0a06 */
[C---:B------:R-:W-:Y:S01]  /*b680*/  ISETP.GT.U32.AND P3, PT, R6.reuse, R13, PT ;  /* 0x0000000d0600720c */ /* 0x040fe20003f64070 */
[----:B0-----:R-:W-:Y:S01]  /*b690*/  IMAD.MOV.U32 R2, RZ, RZ, R0 ;  /* 0x000000ffff027224 */ /* 0x001fe200078e0000 */
[----:B------:R-:W-:Y:S01]  /*b6a0*/  IABS R0, R19 ;  /* 0x0000001300007213 */ /* 0x000fe20000000000 */
[----:B------:R-:W-:Y:S02]  /*b6b0*/  IMAD.MOV R22, RZ, RZ, -R22 ;  /* 0x000000ffff167224 */ /* 0x000fe400078e0a16 */
[----:B------:R-:W-:Y:S01]  /*b6c0*/  @!P2 IMAD.MOV R2, RZ, RZ, -R2 ;  /* 0x000000ffff02a224 */ /* 0x000fe200078e0a02 */
[C---:B------:R-:W-:Y:S01]  /*b6d0*/  ISETP.GT.U32.AND P2, PT, R6.reuse, R12, PT ;  /* 0x0000000c0600720c */ /* 0x040fe20003f44070 */
[C---:B------:R-:W-:Y:S02]  /*b6e0*/  IMAD R16, R6.reuse, R22, R16 ;  /* 0x0000001606107224 */ /* 0x040fe400078e0210 */
[C---:B------:R-:W-:Y:S01]  /*b6f0*/  IMAD R7, R6.reuse, R4, R7 ;  /* 0x0000000406077224 */ /* 0x040fe200078e0207 */
[----:B------:R-:W-:Y:S01]  /*b700*/  IABS R4, R18 ;  /* 0x0000001200047213 */ /* 0x000fe20000000000 */
[--C-:B------:R-:W-:Y:S01]  /*b710*/  @!P4 IMAD.IADD R11, R11, 0x1, -R6.reuse ;  /* 0x000000010b0bc824 */ /* 0x100fe200078e0a06 */
[----:B------:R0:W-:Y:S01]  /*b720*/  STL [R1+0x6c], R2 ;  /* 0x00006c0201007387 */ /* 0x0001e20000100800 */
[----:B------:R-:W-:Y:S01]  /*b730*/  @!P0 IMAD.IADD R17, R17, 0x1, -R6 ;  /* 0x0000000111118824 */ /* 0x000fe200078e0a06 */
[----:B------:R-:W-:Y:S01]  /*b740*/  ISETP.GT.U32.AND P0, PT, R6, R7, PT ;  /* 0x000000070600720c */ /* 0x000fe20003f04070 */
[----:B------:R-:W-:Y:S01]  /*b750*/  IMAD.HI.U32 R22, R24, R4, RZ ;  /* 0x0000000418167227 */ /* 0x000fe200078e00ff */
[----:B------:R-:W-:-:S03]  /*b760*/  ISETP.GT.U32.AND P4, PT, R6, R11, PT ;  /* 0x0000000b0600720c */ /* 0x000fc60003f84070 */
[--C-:B------:R-:W-:Y:S01]  /*b770*/  @!P2 IMAD.IADD R12, R12, 0x1, -R6.reuse ;  /* 0x000000010c0ca824 */ /* 0x100fe200078e0a06 */
[----:B------:R-:W-:Y:S01]  /*b780*/  ISETP.GT.U32.AND P2, PT, R6, R16, PT ;  /* 0x000000100600720c */ /* 0x000fe20003f44070 */
[----:B------:R-:W-:Y:S01]  /*b790*/  @!P3 IMAD.IADD R13, R13, 0x1, -R6 ;  /* 0x000000010d0db824 */ /* 0x000fe200078e0a06 */
[----:B------:R-:W-:Y:S01]  /*b7a0*/  ISETP.GE.AND P3, PT, R20, RZ, PT ;  /* 0x000000ff1400720c */ /* 0x000fe20003f66270 */
[----:B------:R-:W-:Y:S02]  /*b7b0*/  IMAD.MOV R22, RZ, RZ, -R22 ;  /* 0x000000ffff167224 */ /* 0x000fe400078e0a16 */
[----:B0-----:R-:W-:Y:S02]  /*b7c0*/  IMAD.MOV.U32 R2, RZ, RZ, R13 ;  /* 0x000000ffff027224 */ /* 0x001fe400078e000d */
[----:B------:R-:W-:Y:S02]  /*b7d0*/  IMAD.MOV.U32 R3, RZ, RZ, R17 ;  /* 0x000000ffff037224 */ /* 0x000fe400078e0011 */
[----:B------:R-:W-:Y:S01]  /*b7e0*/  @!P0 IMAD.IADD R7, R7, 0x1, -R6 ;  /* 0x0000000107078824 */ /* 0x000fe200078e0a06 */
[----:B------:R-:W-:Y:S01]  /*b7f0*/  ISETP.GE.AND P0, PT, R5, RZ, PT ;  /* 0x000000ff0500720c */ /* 0x000fe20003f06270 */
[----:B------:R-:W-:Y:S01]  /*b800*/  IMAD R4, R6, R22, R4 ;  /* 0x0000001606047224 */ /* 0x000fe200078e0204 */
[----:B------:R-:W-:Y:S01]  /*b810*/  IADD3 R5, R28, 0x25, RZ ;  /* 0x000000251c057810 */ /* 0x000fe20007ffe0ff */
[----:B------:R-:W-:Y:S01]  /*b820*/  @!P2 IMAD.IADD R16, R16, 0x1, -R6 ;  /* 0x000000011010a824 */ /* 0x000fe200078e0a06 */
[----:B------:R-:W-:Y:S01]  /*b830*/  ISETP.GT.U32.AND P2, PT, R6, R7, PT ;  /* 0x000000070600720c */ /* 0x000fe20003f44070 */
[----:B------:R-:W-:Y:S01]  /*b840*/  IMAD.HI.U32 R20, R24, R0, RZ ;  /* 0x0000000018147227 */ /* 0x000fe200078e00ff */
[----:B------:R-:W-:-:S03]  /*b850*/  IABS R17, R5 ;  /* 0x0000000500117213 */ /* 0x000fc60000000000 */
[----:B------:R-:W-:Y:S01]  /*b860*/  @!P5 IMAD.MOV R2, RZ, RZ, -R2 ;  /* 0x000000ffff02d224 */ /* 0x000fe200078e0a02 */
[C---:B------:R-:W-:Y:S01]  /*b870*/  ISETP.GT.U32.AND P5, PT, R6.reuse, R16, PT ;  /* 0x000000100600720c */ /* 0x040fe20003fa4070 */
[----:B------:R-:W-:Y:S01]  /*b880*/  @!P6 IMAD.MOV R3, RZ, RZ, -R3 ;  /* 0x000000ffff03e224 */ /* 0x000fe200078e0a03 */
[----:B------:R-:W-:Y:S01]  /*b890*/  ISETP.GT.U32.AND P6, PT, R6, R4, PT ;  /* 0x000000040600720c */ /* 0x000fe20003fc4070 */
[----:B------:R-:W-:Y:S01]  /*b8a0*/  @!P4 IMAD.IADD R11, R11, 0x1, -R6 ;  /* 0x000000010b0bc824 */ /* 0x000fe200078e0a06 */
[----:B------:R-:W-:Y:S01]  /*b8b0*/  ISETP.GE.AND P4, PT, R21, RZ, PT ;  /* 0x000000ff1500720c */ /* 0x000fe20003f86270 */
[----:B------:R-:W-:Y:S01]  /*b8c0*/  IMAD.MOV R21, RZ, RZ, -R20 ;  /* 0x000000ffff157224 */ /* 0x000fe200078e0a14 */
[----:B------:R-:W-:Y:S01]  /*b8d0*/  IADD3 R20, R28, 0x26, RZ ;  /* 0x000000261c147810 */ /* 0x000fe20007ffe0ff */
[----:B------:R0:W-:Y:S01]  /*b8e0*/  STL [R1+0x64], R3 ;  /* 0x0000640301007387 */ /* 0x0001e20000100800 */
[----:B------:R-:W-:Y:S01]  /*b8f0*/  @!P2 IMAD.IADD R7, R7, 0x1, -R6 ;  /* 0x000000010707a824 */ /* 0x000fe200078e0a06 */
[----:B------:R-:W-:Y:S01]  /*b900*/  ISETP.GE.AND P2, PT, R19, RZ, PT ;  /* 0x000000ff1300720c */ /* 0x000fe20003f46270 */
[----:B------:R-:W-:Y:S01]  /*b910*/  IMAD R0, R6, R21, R0 ;  /* 0x0000001506007224 */ /* 0x000fe200078e0200 */
[----:B------:R1:W-:Y:S01]  /*b920*/  STL [R1+0x60], R2 ;  /* 0x0000600201007387 */ /* 0x0003e20000100800 */
[----:B------:R-:W-:Y:S01]  /*b930*/  IABS R21, R20 ;  /* 0x0000001400157213 */ /* 0x000fe20000000000 */
[--C-:B------:R-:W-:Y:S01]  /*b940*/  @!P5 IMAD.IADD R16, R16, 0x1, -R6.reuse ;  /* 0x000000011010d824 */ /* 0x100fe200078e0a06 */
[----:B------:R-:W-:Y:S01]  /*b950*/  ISETP.GE.AND P5, PT, R20, RZ, PT ;  /* 0x000000ff1400720c */ /* 0x000fe20003fa6270 */
[----:B------:R-:W-:-:S02]  /*b960*/  @!P6 IMAD.IADD R4, R4, 0x1, -R6 ;  /* 0x000000010404e824 */ /* 0x000fc400078e0a06 */
[----:B0-----:R-:W-:Y:S02]  /*b970*/  IMAD.MOV.U32 R3, RZ, RZ, R12 ;  /* 0x000000ffff037224 */ /* 0x001fe400078e000c */
[----:B------:R-:W-:Y:S01]  /*b980*/  IMAD.HI.U32 R12, R24, R21, RZ ;  /* 0x00000015180c7227 */ /* 0x000fe200078e00ff */
[----:B------:R-:W-:-:S03]  /*b990*/  ISETP.GT.U32.AND P6, PT, R6, R4, PT ;  /* 0x000000040600720c */ /* 0x000fc60003fc4070 */
[----:B-1----:R-:W-:Y:S02]  /*b9a0*/  IMAD.MOV.U32 R2, RZ, RZ, R11 ;  /* 0x000000ffff027224 */ /* 0x002fe400078e000b */
[----:B------:R-:W-:-:S04]  /*b9b0*/  IMAD.HI.U32 R11, R24, R17, RZ ;  /* 0x00000011180b7227 */ /* 0x000fc800078e00ff */
[----:B------:R-:W-:Y:S01]  /*b9c0*/  @!P1 IMAD.MOV R3, RZ, RZ, -R3 ;  /* 0x000000ffff039224 */ /* 0x000fe200078e0a03 */
[----:B------:R-:W-:Y:S01]  /*b9d0*/  ISETP.GE.AND P1, PT, R18, RZ, PT ;  /* 0x000000ff1200720c */ /* 0x000fe20003f26270 */
[----:B------:R-:W-:Y:S01]  /*b9e0*/  @!P3 IMAD.MOV R2, RZ, RZ, -R2 ;  /* 0x000000ffff02b224 */ /* 0x000fe200078e0a02 */
[----:B------:R-:W-:Y:S01]  /*b9f0*/  ISETP.GT.U32.AND P3, PT, R6, R0, PT ;  /* 0x000000000600720c */ /* 0x000fe20003f64070 */
[----:B------:R-:W-:Y:S01]  /*ba00*/  IMAD.MOV R11, RZ, RZ, -R11 ;  /* 0x000000ffff0b7224 */ /* 0x000fe200078e0a0b */
[----:B------:R0:W-:Y:S01]  /*ba10*/  STL [R1+0x5c], R3 ;  /* 0x00005c0301007387 */ /* 0x0001e20000100800 */
[----:B------:R-:W-:Y:S01]  /*ba20*/  IMAD.MOV R12, RZ, RZ, -R12 ;  /* 0x000000ffff0c7224 */ /* 0x000fe200078e0a0c */
[----:B------:R-:W-:Y:S01]  /*ba30*/  IADD3 R18, R28, 0x24, RZ ;  /* 0x000000241c127810 */ /* 0x000fe20007ffe0ff */
[C---:B------:R-:W-:Y:S01]  /*ba40*/  IMAD R11, R6.reuse, R11, R17 ;  /* 0x0000000b060b7224 */ /* 0x040fe200078e0211 */
[----:B------:R1:W-:Y:S01]  /*ba50*/  STL [R1+0x58], R2 ;  /* 0x0000580201007387 */ /* 0x0003e20000100800 */
[----:B------:R-:W-:Y:S01]  /*ba60*/  IMAD R12, R6, R12, R21 ;  /* 0x0000000c060c7224 */ /* 0x000fe200078e0215 */
[----:B------:R-:W-:Y:S01]  /*ba70*/  IABS R13, R18 ;  /* 0x00000012000d7213 */ /* 0x000fe20000000000 */
[--C-:B------:R-:W-:Y:S01]  /*ba80*/  @!P6 IMAD.IADD R4, R4, 0x1, -R6.reuse ;  /* 0x000000010404e824 */ /* 0x100fe200078e0a06 */
[----:B------:R-:W-:Y:S01]  /*ba90*/  ISETP.GE.AND P6, PT, R5, RZ, PT ;  /* 0x000000ff0500720c */ /* 0x000fe20003fc6270 */
[----:B0-----:R-:W-:Y:S01]  /*baa0*/  IMAD.MOV.U32 R3, RZ, RZ, R7 ;  /* 0x000000ffff037224 */ /* 0x001fe200078e0007 */
[----:B------:R-:W-:Y:S01]  /*bab0*/  IADD3 R7, R28, 0x23, RZ ;  /* 0x000000231c077810 */ /* 0x000fe20007ffe0ff */
[----:B------:R-:W-:Y:S01]  /*bac0*/  @!P3 IMAD.IADD R0, R0, 0x1, -R6 ;  /* 0x000000010000b824 */ /* 0x000fe200078e0a06 */
[----:B------:R-:W-:Y:S01]  /*bad0*/  IADD3 R17, R28, 0x22, RZ ;  /* 0x000000221c117810 */ /* 0x000fe20007ffe0ff */
[----:B-1----:R-:W-:Y:S01]  /*bae0*/  IMAD.MOV.U32 R2, RZ, RZ, R16 ;  /* 0x000000ffff027224 */ /* 0x002fe200078e0010 */
[----:B------:R-:W-:Y:S01]  /*baf0*/  IABS R16, R7 ;  /* 0x0000000700107213 */ /* 0x000fe20000000000 */
[----:B------:R-:W-:Y:S01]  /*bb00*/  @!P4 IMAD.MOV R3, RZ, RZ, -R3 ;  /* 0x000000ffff03c224 */ /* 0x000fe200078e0a03 */
[C---:B------:R-:W-:Y:S01]  /*bb10*/  ISETP.GT.U32.AND P4, PT, R6.reuse, R12, PT ;  /* 0x0000000c0600720c */ /* 0x040fe20003f84070 */
[----:B------:R-:W-:Y:S01]  /*bb20*/  @!P0 IMAD.MOV R2, RZ, RZ, -R2 ;  /* 0x000000ffff028224 */ /* 0x000fe200078e0a02 */
[----:B------:R-:W-:Y:S01]  /*bb30*/  ISETP.GT.U32.AND P0, PT, R6, R11, PT ;  /* 0x0000000b0600720c */ /* 0x000fe20003f04070 */
[----:B------:R-:W-:Y:S01]  /*bb40*/  IMAD.HI.U32 R19, R24, R13, RZ ;  /* 0x0000000d18137227 */ /* 0x000fe200078e00ff */
[C---:B------:R-:W-:Y:S01]  /*bb50*/  ISETP.GT.U32.AND P3, PT, R6.reuse, R0, PT ;  /* 0x000000000600720c */ /* 0x040fe20003f64070 */
[----:B------:R0:W-:Y:S02]  /*bb60*/  STL [R1+0x54], R3 ;  /* 0x0000540301007387 */ /* 0x0001e40000100800 */
[----:B------:R-:W-:Y:S01]  /*bb70*/  IMAD.MOV R5, RZ, RZ, -R19 ;  /* 0x000000ffff057224 */ /* 0x000fe200078e0a13 */
[----:B------:R-:W-:Y:S01]  /*bb80*/  IABS R19, R17 ;  /* 0x0000001100137213 */ /* 0x000fe20000000000 */
[----:B------:R1:W-:Y:S02]  /*bb90*/  STL [R1+0x3c], R2 ;  /* 0x00003c0201007387 */ /* 0x0003e40000100800 */
[----:B------:R-:W-:-:S02]  /*bba0*/  IMAD R5, R6, R5, R13 ;  /* 0x0000000506057224 */ /* 0x000fc400078e020d */
[--C-:B------:R-:W-:Y:S02]  /*bbb0*/  @!P4 IMAD.IADD R12, R12, 0x1, -R6.reuse ;  /* 0x000000010c0cc824 */ /* 0x100fe400078e0a06 */
[----:B------:R-:W-:Y:S02]  /*bbc0*/  @!P0 IMAD.IADD R11, R11, 0x1, -R6 ;  /* 0x000000010b0b8824 */ /* 0x000fe400078e0a06 */
[----:B------:R-:W-:Y:S01]  /*bbd0*/  IMAD.HI.U32 R13, R24, R16, RZ ;  /* 0x00000010180d7227 */ /* 0x000fe200078e00ff */
[C---:B------:R-:W-:Y:S02]  /*bbe0*/  ISETP.GT.U32.AND P4, PT, R6.reuse, R12, PT ;  /* 0x0000000c0600720c */ /* 0x040fe40003f84070 */
[----:B------:R-:W-:Y:S01]  /*bbf0*/  ISETP.GT.U32.AND P0, PT, R6, R11, PT ;  /* 0x0000000b0600720c */ /* 0x000fe20003f04070 */
[----:B0-----:R-:W-:Y:S02]  /*bc00*/  IMAD.MOV.U32 R3, RZ, RZ, R4 ;  /* 0x000000ffff037224 */ /* 0x001fe400078e0004 */
[----:B------:R-:W-:Y:S01]  /*bc10*/  @!P3 IMAD.IADD R0, R0, 0x1, -R6 ;  /* 0x000000010000b824 */ /* 0x000fe200078e0a06 */
[----:B------:R-:W-:Y:S01]  /*bc20*/  ISETP.GE.AND P3, PT, R18, RZ, PT ;  /* 0x000000ff1200720c */ /* 0x000fe20003f66270 */
[----:B------:R-:W-:Y:S01]  /*bc30*/  IMAD.MOV R13, RZ, RZ, -R13 ;  /* 0x000000ffff0d7224 */ /* 0x000fe200078e0a0d */
[----:B------:R-:W-:Y:S01]  /*bc40*/  IADD3 R18, R28, 0x21, RZ ;  /* 0x000000211c127810 */ /* 0x000fe20007ffe0ff */
[----:B------:R-:W-:Y:S01]  /*bc50*/  @!P1 IMAD.MOV R3, RZ, RZ, -R3 ;  /* 0x000000ffff039224 */ /* 0x000fe200078e0a03 */
[----:B------:R-:W-:Y:S01]  /*bc60*/  ISETP.GT.U32.AND P1, PT, R6, R5, PT ;  /* 0x000000050600720c */ /* 0x000fe20003f24070 */
[----:B-1----:R-:W-:-:S02]  /*bc70*/  IMAD.MOV.U32 R2, RZ, RZ, R0 ;  /* 0x000000ffff027224 */ /* 0x002fc400078e0000 */
[C---:B------:R-:W-:Y:S01]  /*bc80*/  IMAD R0, R6.reuse, R13, R16 ;  /* 0x0000000d06007224 */ /* 0x040fe200078e0210 */
[----:B------:R-:W-:Y:S01]  /*bc90*/  STL [R1+0x40], R3 ;  /* 0x0000400301007387 */ /* 0x000fe20000100800 */
[----:B------:R-:W-:Y:S02]  /*bca0*/  @!P0 IMAD.IADD R11, R11, 0x1, -R6 ;  /* 0x000000010b0b8824 */ /* 0x000fe400078e0a06 */
[----:B------:R-:W-:Y:S01]  /*bcb0*/  @!P2 IMAD.MOV R2, RZ, RZ, -R2 ;  /* 0x000000ffff02a224 */ /* 0x000fe200078e0a02 */
[----:B------:R-:W-:Y:S01]  /*bcc0*/  ISETP.GT.U32.AND P0, PT, R6, R0, PT ;  /* 0x000000000600720c */ /* 0x000fe20003f04070 */
[----:B------:R-:W-:Y:S01]  /*bcd0*/  @!P4 IMAD.IADD R12, R12, 0x1, -R6 ;  /* 0x000000010c0cc824 */ /* 0x000fe200078e0a06 */
[----:B------:R-:W-:Y:S01]  /*bce0*/  ISETP.GE.AND P4, PT, R17, RZ, PT ;  /* 0x000000ff1100720c */ /* 0x000fe20003f86270 */
[----:B------:R-:W-:Y:S01]  /*bcf0*/  IMAD.HI.U32 R4, R24, R19, RZ ;  /* 0x0000001318047227 */ /* 0x000fe200078e00ff */
[----:B------:R0:W-:Y:S01]  /*bd00*/  STL [R1+0x48], R2 ;  /* 0x0000480201007387 */ /* 0x0001e20000100800 */
[----:B------:R-:W-:-:S02]  /*bd10*/  IADD3 R17, R28, 0x20, RZ ;  /* 0x000000201c117810 */ /* 0x000fc40007ffe0ff */
[----:B------:R-:W-:Y:S01]  /*bd20*/  @!P1 IMAD.IADD R5, R5, 0x1, -R6 ;  /* 0x0000000105059824 */ /* 0x000fe200078e0a06 */
[----:B------:R-:W-:Y:S01]  /*bd30*/  ISETP.GE.AND P1, PT, R18, RZ, PT ;  /* 0x000000ff1200720c */ /* 0x000fe20003f26270 */
[----:B------:R-:W-:Y:S01]  /*bd40*/  IMAD.MOV R4, RZ, RZ, -R4 ;  /* 0x000000ffff047224 */ /* 0x000fe200078e0a04 */
[----:B------:R-:W-:Y:S02]  /*bd50*/  IABS R18, R18 ;  /* 0x0000001200127213 */ /* 0x000fe40000000000 */
[----:B------:R-:W-:Y:S01]  /*bd60*/  ISETP.GE.AND P2, PT, R7, RZ, PT ;  /* 0x000000ff0700720c */ /* 0x000fe20003f46270 */
[----:B------:R-:W-:Y:S02]  /*bd70*/  @!P0 IMAD.IADD R0, R0, 0x1, -R6 ;  /* 0x0000000100008824 */ /* 0x000fe400078e0a06 */
[----:B0-----:R-:W-:Y:S02]  /*bd80*/  IMAD.MOV.U32 R2, RZ, RZ, R12 ;  /* 0x000000ffff027224 */ /* 0x001fe400078e000c */
[C---:B------:R-:W-:Y:S01]  /*bd90*/  IMAD R19, R6.reuse, R4, R19 ;  /* 0x0000000406137224 */ /* 0x040fe200078e0213 */
[C---:B------:R-:W-:Y:S01]  /*bda0*/  ISETP.GT.U32.AND P0, PT, R6.reuse, R0, PT ;  /* 0x000000000600720c */ /* 0x040fe20003f04070 */
[----:B------:R-:W-:Y:S01]  /*bdb0*/  @!P5 IMAD.MOV R2, RZ, RZ, -R2 ;  /* 0x000000ffff02d224 */ /* 0x000fe200078e0a02 */
[----:B------:R-:W-:-:S02]  /*bdc0*/  ISETP.GT.U32.AND P5, PT, R6, R5, PT ;  /* 0x000000050600720c */ /* 0x000fc40003fa4070 */
[----:B------:R-:W-:Y:S02]  /*bdd0*/  IADD3 R4, R28, 0x1f, RZ ;  /* 0x0000001f1c047810 */ /* 0x000fe40007ffe0ff */
[----:B------:R0:W-:Y:S02]  /*bde0*/  STL [R1+0x19c], R2 ;  /* 0x00019c0201007387 */ /* 0x0001e40000100800 */
[----:B------:R-:W-:-:S05]  /*bdf0*/  IABS R13, R4 ;  /* 0x00000004000d7213 */ /* 0x000fca0000000000 */
[--C-:B------:R-:W-:Y:S02]  /*be00*/  @!P0 IMAD.IADD R0, R0, 0x1, -R6.reuse ;  /* 0x0000000100008824 */ /* 0x100fe400078e0a06 */
[----:B------:R-:W-:Y:S01]  /*be10*/  @!P5 IMAD.IADD R5, R5, 0x1, -R6 ;  /* 0x000000010505d824 */ /* 0x000fe200078e0a06 */
[----:B------:R-:W-:Y:S01]  /*be20*/  ISETP.GT.U32.AND P5, PT, R6, R19, PT ;  /* 0x000000130600720c */ /* 0x000fe20003fa4070 */
[----:B0-----:R-:W-:Y:S02]  /*be30*/  IMAD.MOV.U32 R2, RZ, RZ, R11 ;  /* 0x000000ffff027224 */ /* 0x001fe400078e000b */
[----:B------:R-:W-:-:S04]  /*be40*/  IMAD.HI.U32 R11, R24, R18, RZ ;  /* 0x00000012180b7227 */ /* 0x000fc800078e00ff */
[----:B------:R-:W-:Y:S01]  /*be50*/  @!P6 IMAD.MOV R2, RZ, RZ, -R2 ;  /* 0x000000ffff02e224 */ /* 0x000fe200078e0a02 */
[----:B------:R-:W-:Y:S01]  /*be60*/  ISETP.GE.AND P6, PT, R17, RZ, PT ;  /* 0x000000ff1100720c */ /* 0x000fe20003fc6270 */
[----:B------:R-:W-:Y:S01]  /*be70*/  IMAD.MOV R11, RZ, RZ, -R11 ;  /* 0x000000ffff0b7224 */ /* 0x000fe200078e0a0b */
[----:B------:R-:W-:Y:S01]  /*be80*/  IABS R17, R17 ;  /* 0x0000001100117213 */ /* 0x000fe20000000000 */
[----:B------:R-:W-:Y:S01]  /*be90*/  IMAD.HI.U32 R7, R24, R13, RZ ;  /* 0x0000000d18077227 */ /* 0x000fe200078e00ff */
[----:B------:R0:W-:Y:S03]  /*bea0*/  STL [R1+0x1a4], R2 ;  /* 0x0001a40201007387 */ /* 0x0001e60000100800 */
[----:B------:R-:W-:Y:S01]  /*beb0*/  IMAD R18, R6, R11, R18 ;  /* 0x0000000b06127224 */ /* 0x000fe200078e0212 */
[----:B------:R-:W-:Y:S01]  /*bec0*/  IADD3 R11, R28, 0x1e, RZ ;  /* 0x0000001e1c0b7810 */ /* 0x000fe20007ffe0ff */
[----:B------:R-:W-:-:S02]  /*bed0*/  @!P5 IMAD.IADD R19, R19, 0x1, -R6 ;  /* 0x000000011313d824 */ /* 0x000fc400078e0a06 */
[----:B------:R-:W-:Y:S01]  /*bee0*/  IMAD.MOV R7, RZ, RZ, -R7 ;  /* 0x000000ffff077224 */ /* 0x000fe200078e0a07 */
[----:B------:R-:W-:Y:S01]  /*bef0*/  ISETP.GT.U32.AND P0, PT, R6, R18, PT ;  /* 0x000000120600720c */ /* 0x000fe20003f04070 */
[----:B0-----:R-:W-:Y:S01]  /*bf00*/  IMAD.MOV.U32 R2, RZ, RZ, R5 ;  /* 0x000000ffff027224 */ /* 0x001fe200078e0005 */
[----:B------:R-:W-:Y:S01]  /*bf10*/  IABS R12, R11 ;  /* 0x0000000b000c7213 */ /* 0x000fe20000000000 */
[----:B------:R-:W-:Y:S01]  /*bf20*/  IMAD.HI.U32 R5, R24, R17, RZ ;  /* 0x0000001118057227 */ /* 0x000fe200078e00ff */
[----:B------:R-:W-:-:S03]  /*bf30*/  ISETP.GT.U32.AND P5, PT, R6, R19, PT ;  /* 0x000000130600720c */ /* 0x000fc60003fa4070 */
[----:B------:R-:W-:Y:S01]  /*bf40*/  @!P3 IMAD.MOV R2, RZ, RZ, -R2 ;  /* 0x000000ffff02b224 */ /* 0x000fe200078e0a02 */
[----:B------:R-:W-:Y:S01]  /*bf50*/  ISETP.GE.AND P3, PT, R4, RZ, PT ;  /* 0x000000ff0400720c */ /* 0x000fe20003f66270 */
[----:B------:R-:W-:Y:S01]  /*bf60*/  IMAD.MOV R5, RZ, RZ, -R5 ;  /* 0x000000ffff057224 */ /* 0x000fe200078e0a05 */
[----:B------:R-:W-:Y:S01]  /*bf70*/  IADD3 R4, R28, 0x1d, RZ ;  /* 0x0000001d1c047810 */ /* 0x000fe20007ffe0ff */
[----:B------:R-:W-:Y:S01]  /*bf80*/  IMAD.HI.U32 R16, R24, R12, RZ ;  /* 0x0000000c18107227 */ /* 0x000fe200078e00ff */
[----:B------:R0:W-:Y:S02]  /*bf90*/  STL [R1+0x1d4], R2 ;  /* 0x0001d40201007387 */ /* 0x0001e40000100800 */
[----:B------:R-:W-:Y:S01]  /*bfa0*/  IABS R20, R4 ;  /* 0x0000000400147213 */ /* 0x000fe20000000000 */
[----:B------:R-:W-:Y:S01]  /*bfb0*/  IMAD R17, R6, R5, R17 ;  /* 0x0000000506117224 */ /* 0x000fe200078e0211 */
[----:B------:R-:W-:Y:S01]  /*bfc0*/  IADD3 R5, R28, 0x1c, RZ ;  /* 0x0000001c1c057810 */ /* 0x000fe20007ffe0ff */
[----:B------:R-:W-:-:S02]  /*bfd0*/  @!P0 IMAD.IADD R18, R18, 0x1, -R6 ;  /* 0x0000000112128824 */ /* 0x000fc400078e0a06 */
[C---:B------:R-:W-:Y:S01]  /*bfe0*/  IMAD R13, R6.reuse, R7, R13 ;  /* 0x00000007060d7224 */ /* 0x040fe200078e020d */
[----:B------:R-:W-:Y:S01]  /*bff0*/  IABS R7, R5 ;  /* 0x0000000500077213 */ /* 0x000fe20000000000 */
[----:B------:R-:W-:Y:S01]  /*c000*/  IMAD.MOV R16, RZ, RZ, -R16 ;  /* 0x000000ffff107224 */ /* 0x000fe200078e0a10 */
[----:B------:R-:W-:Y:S01]  /*c010*/  ISETP.GT.U32.AND P0, PT, R6, R18, PT ;  /* 0x000000120600720c */ /* 0x000fe20003f04070 */
[----:B0-----:R-:W-:Y:S01]  /*c020*/  IMAD.MOV.U32 R2, RZ, RZ, R0 ;  /* 0x000000ffff027224 */ /* 0x001fe200078e0000 */
[----:B------:R-:W-:Y:S01]  /*c030*/  IADD3 R0, R28, 0x1b, RZ ;  /* 0x0000001b1c007810 */ /* 0x000fe20007ffe0ff */
[----:B------:R-:W-:Y:S01]  /*c040*/  @!P5 IMAD.IADD R19, R19, 0x1, -R6 ;  /* 0x000000011313d824 */ /* 0x000fe200078e0a06 */
[C---:B------:R-:W-:Y:S01]  /*c050*/  ISETP.GT.U32.AND P5, PT, R6.reuse, R13, PT ;  /* 0x0000000d0600720c */ /* 0x040fe20003fa4070 */
[----:B------:R-:W-:Y:S01]  /*c060*/  @!P2 IMAD.MOV R2, RZ, RZ, -R2 ;  /* 0x000000ffff02a224 */ /* 0x000fe200078e0a02 */
[C---:B------:R-:W-:Y:S01]  /*c070*/  ISETP.GT.U32.AND P2, PT, R6.reuse, R17, PT ;  /* 0x000000110600720c */ /* 0x040fe20003f44070 */
[----:B------:R-:W-:Y:S01]  /*c080*/  IMAD R12, R6, R16, R12 ;  /* 0x00000010060c7224 */ /* 0x000fe200078e020c */
[----:B------:R-:W-:Y:S01]  /*c090*/  IABS R16, R0 ;  /* 0x0000000000107213 */ /* 0x000fe20000000000 */
[----:B------:R-:W-:Y:S01]  /*c0a0*/  IMAD.HI.U32 R21, R24, R20, RZ ;  /* 0x0000001418157227 */ /* 0x000fe200078e00ff */
[----:B------:R0:W-:Y:S03]  /*c0b0*/  STL [R1+0x1ac], R2 ;  /* 0x0001ac0201007387 */ /* 0x0001e60000100800 */
[----:B------:R-:W-:Y:S01]  /*c0c0*/  @!P0 IMAD.IADD R18, R18, 0x1, -R6 ;  /* 0x0000000112128824 */ /* 0x000fe200078e0a06 */
[----:B------:R-:W-:Y:S01]  /*c0d0*/  ISETP.GT.U32.AND P0, PT, R6, R12, PT ;  /* 0x0000000c0600720c */ /* 0x000fe20003f04070 */
[----:B------:R-:W-:-:S02]  /*c0e0*/  IMAD.MOV R21, RZ, RZ, -R21 ;  /* 0x000000ffff157224 */ /* 0x000fc400078e0a15 */
[--C-:B------:R-:W-:Y:S02]  /*c0f0*/  @!P5 IMAD.IADD R13, R13, 0x1, -R6.reuse ;  /* 0x000000010d0dd824 */ /* 0x100fe400078e0a06 */
[----:B------:R-:W-:Y:S02]  /*c100*/  @!P2 IMAD.IADD R17, R17, 0x1, -R6 ;  /* 0x000000011111a824 */ /* 0x000fe400078e0a06 */
[----:B0-----:R-:W-:Y:S01]  /*c110*/  IMAD.MOV.U32 R2, RZ, RZ, R19 ;  /* 0x000000ffff027224 */ /* 0x001fe200078e0013 */
[----:B------:R-:W-:Y:S01]  /*c120*/  ISETP.GT.U32.AND P5, PT, R6, R13, PT ;  /* 0x0000000d0600720c */ /* 0x000fe20003fa4070 */
[----:B------:R-:W-:Y:S01]  /*c130*/  IMAD.HI.U32 R19, R24, R7, RZ ;  /* 0x0000000718137227 */ /* 0x000fe200078e00ff */
[----:B------:R-:W-:-:S03]  /*c140*/  ISETP.GT.U32.AND P2, PT, R6, R17, PT ;  /* 0x000000110600720c */ /* 0x000fc60003f44070 */
[----:B------:R-:W-:Y:S01]  /*c150*/  @!P4 IMAD.MOV R2, RZ, RZ, -R2 ;  /* 0x000000ffff02c224 */ /* 0x000fe200078e0a02 */
[----:B------:R-:W-:Y:S01]  /*c160*/  ISETP.GE.AND P4, PT, R11, RZ, PT ;  /* 0x000000ff0b00720c */ /* 0x000fe20003f86270 */
[----:B------:R-:W-:Y:S02]  /*c170*/  IMAD R11, R6, R21, R20 ;  /* 0x00000015060b7224 */ /* 0x000fe400078e0214 */
[--C-:B------:R-:W-:Y:S01]  /*c180*/  @!P0 IMAD.IADD R12, R12, 0x1, -R6.reuse ;  /* 0x000000010c0c8824 */ /* 0x100fe200078e0a06 */
[----:B------:R0:W-:Y:S01]  /*c190*/  STL [R1+0x194], R2 ;  /* 0x0001940201007387 */ /* 0x0001e20000100800 */
[----:B------:R-:W-:Y:S01]  /*c1a0*/  IMAD.MOV R19, RZ, RZ, -R19 ;  /* 0x000000ffff137224 */ /* 0x000fe200078e0a13 */
[----:B------:R-:W-:Y:S01]  /*c1b0*/  ISETP.GE.AND P0, PT, R4, RZ, PT ;  /* 0x000000ff0400720c */ /* 0x000fe20003f06270 */
[--C-:B------:R-:W-:Y:S01]  /*c1c0*/  @!P5 IMAD.IADD R13, R13, 0x1, -R6.reuse ;  /* 0x000000010d0dd824 */ /* 0x100fe200078e0a06 */
[----:B------:R-:W-:Y:S01]  /*c1d0*/  IADD3 R4, R28, 0x1a, RZ ;  /* 0x0000001a1c047810 */ /* 0x000fe20007ffe0ff */
[----:B------:R-:W-:Y:S01]  /*c1e0*/  @!P2 IMAD.IADD R17, R17, 0x1, -R6 ;  /* 0x000000011111a824 */ /* 0x000fe200078e0a06 */
[C---:B------:R-:W-:Y:S01]  /*c1f0*/  ISETP.GT.U32.AND P2, PT, R6.reuse, R11, PT ;  /* 0x0000000b0600720c */ /* 0x040fe20003f44070 */
[----:B------:R-:W-:-:S02]  /*c200*/  IMAD R7, R6, R19, R7 ;  /* 0x0000001306077224 */ /* 0x000fc400078e0207 */
[----:B0-----:R-:W-:Y:S02]  /*c210*/  IMAD.MOV.U32 R2, RZ, RZ, R18 ;  /* 0x000000ffff027224 */ /* 0x001fe400078e0012 */
[----:B------:R-:W-:Y:S01]  /*c220*/  IMAD.HI.U32 R18, R24, R16, RZ ;  /* 0x0000001018127227 */ /* 0x000fe200078e00ff */
[----:B------:R-:W-:-:S03]  /*c230*/  ISETP.GT.U32.AND P5, PT, R6, R7, PT ;  /* 0x000000070600720c */ /* 0x000fc60003fa4070 */
[----:B------:R-:W-:Y:S01]  /*c240*/  @!P1 IMAD.MOV R2, RZ, RZ, -R2 ;  /* 0x000000ffff029224 */ /* 0x000fe200078e0a02 */
[C---:B------:R-:W-:Y:S01]  /*c250*/  ISETP.GT.U32.AND P1, PT, R6.reuse, R12, PT ;  /* 0x0000000c0600720c */ /* 0x040fe20003f24070 */
[----:B------:R-:W-:Y:S02]  /*c260*/  IMAD.MOV R18, RZ, RZ, -R18 ;  /* 0x000000ffff127224 */ /* 0x000fe400078e0a12 */
[----:B------:R-:W-:Y:S01]  /*c270*/  @!P2 IMAD.IADD R11, R11, 0x1, -R6 ;  /* 0x000000010b0ba824 */ /* 0x000fe200078e0a06 */
[----:B------:R-:W-:Y:S01]  /*c280*/  ISETP.GE.AND P2, PT, R5, RZ, PT ;  /* 0x000000ff0500720c */ /* 0x000fe20003f46270 */
[----:B------:R-:W-:Y:S01]  /*c290*/  IMAD R5, R6, R18, R16 ;  /* 0x0000001206057224 */ /* 0x000fe200078e0210 */
[----:B------:R0:W-:Y:S03]  /*c2a0*/  STL [R1+0x144], R2 ;  /* 0x0001440201007387 */ /* 0x0001e60000100800 */
[----:B------:R-:W-:-:S04]  /*c2b0*/  @!P5 IMAD.IADD R7, R7, 0x1, -R6 ;  /* 0x000000010707d824 */ /* 0x000fc800078e0a06 */
[----:B------:R-:W-:Y:S01]  /*c2c0*/  @!P1 IMAD.IADD R12, R12, 0x1, -R6 ;  /* 0x000000010c0c9824 */ /* 0x000fe200078e0a06 */
[C---:B------:R-:W-:Y:S01]  /*c2d0*/  ISETP.GT.U32.AND P1, PT, R6.reuse, R5, PT ;  /* 0x000000050600720c */ /* 0x040fe20003f24070 */
[----:B0-----:R-:W-:Y:S01]  /*c2e0*/  IMAD.MOV.U32 R2, RZ, RZ, R17 ;  /* 0x000000ffff027224 */ /* 0x001fe200078e0011 */
[----:B------:R-:W-:Y:S01]  /*c2f0*/  IABS R17, R4 ;  /* 0x0000000400117213 */ /* 0x000fe20000000000 */
[----:B------:R-:W-:Y:S01]  /*c300*/  IMAD.MOV.U32 R3, RZ, RZ, R12 ;  /* 0x000000ffff037224 */ /* 0x000fe200078e000c */
[C---:B------:R-:W-:Y:S01]  /*c310*/  ISETP.GT.U32.AND P5, PT, R6.reuse, R7, PT ;  /* 0x000000070600720c */ /* 0x040fe20003fa4070 */
[----:B------:R-:W-:Y:S01]  /*c320*/  @!P6 IMAD.MOV R2, RZ, RZ, -R2 ;  /* 0x000000ffff02e224 */ /* 0x000fe200078e0a02 */
[----:B------:R-:W-:Y:S01]  /*c330*/  ISETP.GT.U32.AND P6, PT, R6, R11, PT ;  /* 0x0000000b0600720c */ /* 0x000fe20003fc4070 */
[----:B------:R-:W-:Y:S01]  /*c340*/  IMAD.MOV.U32 R16, RZ, RZ, R17 ;  /* 0x000000ffff107224 */ /* 0x000fe200078e0011 */
[C---:B------:R-:W-:Y:S01]  /*c350*/  IADD3 R17, R28.reuse, 0x16, RZ ;  /* 0x000000161c117810 */ /* 0x040fe20007ffe0ff */
[----:B------:R-:W-:Y:S01]  /*c360*/  @!P4 IMAD.MOV R3, RZ, RZ, -R3 ;  /* 0x000000ffff03c224 */ /* 0x000fe200078e0a03 */
[----:B------:R0:W-:Y:S01]  /*c370*/  STL [R1+0x148], R2 ;  /* 0x0001480201007387 */ /* 0x0001e20000100800 */
[----:B------:R-:W-:-:S02]  /*c380*/  IADD3 R12, R28, 0x12, RZ ;  /* 0x000000121c0c7810 */ /* 0x000fc40007ffe0ff */
[----:B------:R-:W-:Y:S01]  /*c390*/  @!P1 IMAD.IADD R5, R5, 0x1, -R6 ;  /* 0x0000000105059824 */ /* 0x000fe200078e0a06 */
[----:B------:R-:W-:-:S04]  /*c3a0*/  IABS R21, R17 ;  /* 0x0000001100157213 */ /* 0x000fc80000000000 */
[----:B------:R-:W-:Y:S01]  /*c3b0*/  ISETP.GT.U32.AND P1, PT, R6, R5, PT ;  /* 0x000000050600720c */ /* 0x000fe20003f24070 */
[----:B------:R-:W-:Y:S02]  /*c3c0*/  @!P5 IMAD.IADD R7, R7, 0x1, -R6 ;  /* 0x000000010707d824 */ /* 0x000fe400078e0a06 */
[----:B0-----:R-:W-:Y:S02]  /*c3d0*/  IMAD.MOV.U32 R2, RZ, RZ, R13 ;  /* 0x000000ffff027224 */ /* 0x001fe400078e000d */
[----:B------:R-:W-:-:S04]  /*c3e0*/  IMAD.HI.U32 R13, R24, R16, RZ ;  /* 0x00000010180d7227 */ /* 0x000fc800078e00ff */
[----:B------:R-:W-:Y:S01]  /*c3f0*/  @!P3 IMAD.MOV R2, RZ, RZ, -R2 ;  /* 0x000000ffff02b224 */ /* 0x000fe200078e0a02 */
[----:B------:R-:W-:Y:S01]  /*c400*/  ISETP.GE.AND P3, PT, R0, RZ, PT ;  /* 0x000000ff0000720c */ /* 0x000fe20003f66270 */
[----:B------:R-:W-:Y:S01]  /*c410*/  IMAD.MOV R13, RZ, RZ, -R13 ;  /* 0x000000ffff0d7224 */ /* 0x000fe200078e0a0d */
[----:B------:R-:W-:Y:S01]  /*c420*/  IABS R0, R25 ;  /* 0x0000001900007213 */ /* 0x000fe20000000000 */
[----:B------:R-:W-:Y:S01]  /*c430*/  @!P6 IMAD.IADD R11, R11, 0x1, -R6 ;  /* 0x000000010b0be824 */ /* 0x000fe200078e0a06 */
[----:B------:R-:W-:Y:S01]  /*c440*/  ISETP.GE.AND P6, PT, R4, RZ, PT ;  /* 0x000000ff0400720c */ /* 0x000fe20003fc6270 */
[----:B------:R-:W-:Y:S01]  /*c450*/  IMAD R4, R6, R13, R16 ;  /* 0x0000000d06047224 */ /* 0x000fe200078e0210 */
[----:B------:R-:W-:Y:S01]  /*c460*/  IADD3 R16, R28, 0x17, RZ ;  /* 0x000000171c107810 */ /* 0x000fe20007ffe0ff */
[----:B------:R-:W-:Y:S01]  /*c470*/  IMAD.HI.U32 R20, R24, R0, RZ ;  /* 0x0000000018147227 */ /* 0x000fe200078e00ff */
[----:B------:R-:W-:Y:S01]  /*c480*/  IADD3 R13, R28, 0x18, RZ ;  /* 0x000000181c0d7810 */ /* 0x000fe20007ffe0ff */
[----:B------:R0:W-:Y:S01]  /*c490*/  STL [R1+0x14c], R2 ;  /* 0x00014c0201007387 */ /* 0x0001e20000100800 */
[C---:B------:R-:W-:Y:S01]  /*c4a0*/  ISETP.GT.U32.AND P5, PT, R6.reuse, R4, PT ;  /* 0x000000040600720c */ /* 0x040fe20003fa4070 */
[----:B------:R-:W-:Y:S01]  /*c4b0*/  IMAD.MOV R20, RZ, RZ, -R20 ;  /* 0x000000ffff147224 */ /* 0x000fe200078e0a14 */
[----:B------:R-:W-:Y:S01]  /*c4c0*/  IABS R19, R16 ;  /* 0x0000001000137213 */ /* 0x000fe20000000000 */
[----:B------:R-:W-:Y:S01]  /*c4d0*/  @!P1 IMAD.IADD R5, R5, 0x1, -R6 ;  /* 0x0000000105059824 */ /* 0x000fe200078e0a06 */
[----:B------:R-:W-:Y:S01]  /*c4e0*/  IABS R18, R13 ;  /* 0x0000000d00127213 */ /* 0x000fe20000000000 */
[----:B------:R-:W-:Y:S01]  /*c4f0*/  IMAD R0, R6, R20, R0 ;  /* 0x0000001406007224 */ /* 0x000fe200078e0200 */
[----:B------:R-:W-:Y:S01]  /*c500*/  IADD3 R20, R28, 0x15, RZ ;  /* 0x000000151c147810 */ /* 0x000fe20007ffe0ff */
[----:B------:R-:W-:Y:S01]  /*c510*/  IMAD.HI.U32 R23, R24, R19, RZ ;  /* 0x0000001318177227 */ /* 0x000fe200078e00ff */
[----:B------:R-:W-:Y:S02]  /*c520*/  STL [R1+0x114], R3 ;  /* 0x0001140301007387 */ /* 0x000fe40000100800 */
[----:B------:R-:W-:Y:S01]  /*c530*/  ISETP.GT.U32.AND P1, PT, R6, R0, PT ;  /* 0x000000000600720c */ /* 0x000fe20003f24070 */
[----:B------:R-:W-:-:S02]  /*c540*/  IMAD.MOV R23, RZ, RZ, -R23 ;  /* 0x000000ffff177224 */ /* 0x000fc400078e0a17 */
[----:B------:R-:W-:Y:S01]  /*c550*/  @!P5 IMAD.IADD R4, R4, 0x1, -R6 ;  /* 0x000000010404d824 */ /* 0x000fe200078e0a06 */
[----:B------:R-:W-:Y:S01]  /*c560*/  ISETP.GE.AND P5, PT, R25, RZ, PT ;  /* 0x000000ff1900720c */ /* 0x000fe20003fa6270 */
[----:B------:R-:W-:Y:S01]  /*c570*/  IMAD.HI.U32 R26, R24, R21, RZ ;  /* 0x00000015181a7227 */ /* 0x000fe200078e00ff */
[----:B------:R-:W-:-:S03]  /*c580*/  IABS R25, R20 ;  /* 0x0000001400197213 */ /* 0x000fc60000000000 */
[----:B------:R-:W-:Y:S02]  /*c590*/  IMAD R19, R6, R23, R19 ;  /* 0x0000001706137224 */ /* 0x000fe400078e0213 */
[----:B------:R-:W-:Y:S02]  /*c5a0*/  IMAD.MOV R26, RZ, RZ, -R26 ;  /* 0x000000ffff1a7224 */ /* 0x000fe400078e0a1a */
[----:B------:R-:W-:Y:S01]  /*c5b0*/  @!P1 IMAD.IADD R0, R0, 0x1, -R6 ;  /* 0x0000000100009824 */ /* 0x000fe200078e0a06 */
[----:B------:R-:W-:Y:S01]  /*c5c0*/  ISETP.GT.U32.AND P1, PT, R6, R4, PT ;  /* 0x000000040600720c */ /* 0x000fe20003f24070 */
[----:B------:R-:W-:Y:S01]  /*c5d0*/  IMAD.MOV.U32 R15, RZ, RZ, R5 ;  /* 0x000000ffff0f7224 */ /* 0x000fe200078e0005 */
[----:B------:R-:W-:Y:S01]  /*c5e0*/  IADD3 R5, R28, 0x14, RZ ;  /* 0x000000141c057810 */ /* 0x000fe20007ffe0ff */
[----:B------:R-:W-:Y:S01]  /*c5f0*/  IMAD.HI.U32 R22, R24, R18, RZ ;  /* 0x0000001218167227 */ /* 0x000fe200078e00ff */
[----:B------:R-:W-:-:S03]  /*c600*/  ISETP.GT.U32.AND P4, PT, R6, R0, PT ;  /* 0x000000000600720c */ /* 0x000fc60003f84070 */
[C---:B------:R-:W-:Y:S02]  /*c610*/  IMAD R21, R6.reuse, R26, R21 ;  /* 0x0000001a06157224 */ /* 0x040fe400078e0215 */
[----:B------:R-:W-:Y:S01]  /*c620*/  @!P3 IMAD.MOV R15, RZ, RZ, -R15 ;  /* 0x000000ffff0fb224 */ /* 0x000fe200078e0a0f */
[----:B------:R-:W-:Y:S01]  /*c630*/  ISETP.GT.U32.AND P3, PT, R6, R19, PT ;  /* 0x000000130600720c */ /* 0x000fe20003f64070 */
[----:B------:R-:W-:Y:S02]  /*c640*/  IMAD.MOV R22, RZ, RZ, -R22 ;  /* 0x000000ffff167224 */ /* 0x000fe400078e0a16 */
[----:B0-----:R-:W-:Y:S02]  /*c650*/  IMAD.MOV.U32 R2, RZ, RZ, R11 ;  /* 0x000000ffff027224 */ /* 0x001fe400078e000b */
[----:B------:R-:W-:Y:S01]  /*c660*/  @!P1 IMAD.IADD R4, R4, 0x1, -R6 ;  /* 0x0000000104049824 */ /* 0x000fe200078e0a06 */
[C---:B------:R-:W-:Y:S01]  /*c670*/  ISETP.GT.U32.AND P1, PT, R6.reuse, R21, PT ;  /* 0x000000150600720c */ /* 0x040fe20003f24070 */
[----:B------:R-:W-:-:S02]  /*c680*/  IMAD R18, R6, R22, R18 ;  /* 0x0000001606127224 */ /* 0x000fc400078e0212 */
[----:B------:R-:W-:Y:S02]  /*c690*/  @!P0 IMAD.MOV R2, RZ, RZ, -R2 ;  /* 0x000000ffff028224 */ /* 0x000fe400078e0a02 */
[--C-:B------:R-:W-:Y:S01]  /*c6a0*/  @!P4 IMAD.IADD R0, R0, 0x1, -R6.reuse ;  /* 0x000000010000c824 */ /* 0x100fe200078e0a06 */
[----:B------:R-:W-:Y:S01]  /*c6b0*/  ISETP.GE.AND P4, PT, R16, RZ, PT ;  /* 0x000000ff1000720c */ /* 0x000fe20003f86270 */
[----:B------:R-:W-:Y:S01]  /*c6c0*/  IMAD.MOV.U32 R14, RZ, RZ, R7 ;  /* 0x000000ffff0e7224 */ /* 0x000fe200078e0007 */
[----:B------:R-:W-:Y:S01]  /*c6d0*/  ISETP.GT.U32.AND P0, PT, R6, R18, PT ;  /* 0x000000120600720c */ /* 0x000fe20003f04070 */
[----:B------:R-:W-:Y:S01]  /*c6e0*/  IMAD.HI.U32 R7, R24, R25, RZ ;  /* 0x0000001918077227 */ /* 0x000fe200078e00ff */
[----:B------:R-:W-:Y:S01]  /*c6f0*/  IABS R16, R5 ;  /* 0x0000000500107213 */ /* 0x000fe20000000000 */
[----:B------:R0:W-:Y:S02]  /*c700*/  STL [R1+0x110], R2 ;  /* 0x0001100201007387 */ /* 0x0001e40000100800 */
[----:B------:R-:W-:-:S02]  /*c710*/  @!P3 IMAD.IADD R19, R19, 0x1, -R6 ;  /* 0x000000011313b824 */ /* 0x000fc400078e0a06 */
[----:B------:R-:W-:Y:S02]  /*c720*/  IMAD.MOV R7, RZ, RZ, -R7 ;  /* 0x000000ffff077224 */ /* 0x000fe400078e0a07 */
[----:B------:R-:W-:Y:S01]  /*c730*/  @!P2 IMAD.MOV R14, RZ, RZ, -R14 ;  /* 0x000000ffff0ea224 */ /* 0x000fe200078e0a0e */
[----:B------:R-:W-:Y:S01]  /*c740*/  ISETP.GE.AND P2, PT, R13, RZ, PT ;  /* 0x000000ff0d00720c */ /* 0x000fe20003f46270 */
[----:B------:R-:W-:Y:S01]  /*c750*/  @!P1 IMAD.IADD R21, R21, 0x1, -R6 ;  /* 0x0000000115159824 */ /* 0x000fe200078e0a06 */
[----:B------:R-:W-:Y:S01]  /*c760*/  ISETP.GT.U32.AND P1, PT, R6, R19, PT ;  /* 0x000000130600720c */ /* 0x000fe20003f24070 */
[----:B0-----:R-:W-:Y:S01]  /*c770*/  IMAD.MOV.U32 R2, RZ, RZ, R4 ;  /* 0x000000ffff027224 */ /* 0x001fe200078e0004 */
[----:B------:R-:W-:Y:S01]  /*c780*/  STL [R1+0x1a5c], R14 ;  /* 0x001a5c0e01007387 */ /* 0x000fe20000100800 */
[----:B------:R-:W-:-:S03]  /*c790*/  IMAD.HI.U32 R4, R24, R16, RZ ;  /* 0x0000001018047227 */ /* 0x000fc600078e00ff */
[----:B------:R-:W-:Y:S01]  /*c7a0*/  STL [R1+0x1a60], R15 ;  /* 0x001a600f01007387 */ /* 0x000fe20000100800 */
[----:B------:R-:W-:Y:S02]  /*c7b0*/  IMAD.MOV R4, RZ, RZ, -R4 ;  /* 0x000000ffff047224 */ /* 0x000fe400078e0a04 */
[----:B------:R-:W-:Y:S01]  /*c7c0*/  IMAD R13, R6, R7, R25 ;  /* 0x00000007060d7224 */ /* 0x000fe200078e0219 */
[----:B------:R-:W-:Y:S01]  /*c7d0*/  IADD3 R7, R28, 0x13, RZ ;  /* 0x000000131c077810 */ /* 0x000fe20007ffe0ff */
[----:B------:R-:W-:Y:S01]  /*c7e0*/  @!P0 IMAD.IADD R18, R18, 0x1, -R6 ;  /* 0x0000000112128824 */ /* 0x000fe200078e0a06 */
[----:B------:R-:W-:Y:S01]  /*c7f0*/  ISETP.GE.AND P0, PT, R17, RZ, PT ;  /* 0x000000ff1100720c */ /* 0x000fe20003f06270 */
[C---:B------:R-:W-:Y:S01]  /*c800*/  IMAD R16, R6.reuse, R4, R16 ;  /* 0x0000000406107224 */ /* 0x040fe200078e0210 */
[----:B------:R-:W-:Y:S01]  /*c810*/  IABS R4, R12 ;  /* 0x0000000c00047213 */ /* 0x000fe20000000000 */
[----:B------:R-:W-:Y:S01]  /*c820*/  @!P6 IMAD.MOV R2, RZ, RZ, -R2 ;  /* 0x000000ffff02e224 */ /* 0x000fe200078e0a02 */
[----:B------:R-:W-:Y:S01]  /*c830*/  IABS R17, R7 ;  /* 0x0000000700117213 */ /* 0x000fe20000000000 */
[----:B------:R-:W-:Y:S01]  /*c840*/  IMAD.MOV.U32 R3, RZ, RZ, R0 ;  /* 0x000000ffff037224 */ /* 0x000fe200078e0000 */
[----:B------:R-:W-:Y:S01]  /*c850*/  ISETP.GT.U32.AND P6, PT, R6, R21, PT ;  /* 0x000000150600720c */ /* 0x000fe20003fc4070 */
[----:B------:R-:W-:Y:S01]  /*c860*/  IMAD.HI.U32 R11, R24, R4, RZ ;  /* 0x00000004180b7227 */ /* 0x000fe200078e00ff */
[----:B------:R-:W-:Y:S01]  /*c870*/  ISETP.GT.U32.AND P3, PT, R6, R18, PT ;  /* 0x000000120600720c */ /* 0x000fe20003f64070 */
[----:B------:R0:W-:Y:S02]  /*c880*/  STL [R1+0xd8], R2 ;  /* 0x0000d80201007387 */ /* 0x0001e40000100800 */
[----:B------:R-:W-:-:S04]  /*c890*/  IMAD.HI.U32 R0, R24, R17, RZ ;  /* 0x0000001118007227 */ /* 0x000fc800078e00ff */
[----:B------:R-:W-:Y:S01]  /*c8a0*/  @!P5 IMAD.MOV R3, RZ, RZ, -R3 ;  /* 0x000000ffff03d224 */ /* 0x000fe200078e0a03 */
[----:B------:R-:W-:Y:S01]  /*c8b0*/  ISETP.GT.U32.AND P5, PT, R6, R13, PT ;  /* 0x0000000d0600720c */ /* 0x000fe20003fa4070 */
[----:B------:R-:W-:Y:S01]  /*c8c0*/  @!P1 IMAD.IADD R19, R19, 0x1, -R6 ;  /* 0x0000000113139824 */ /* 0x000fe200078e0a06 */
[----:B------:R-:W-:Y:S01]  /*c8d0*/  ISETP.GE.AND P1, PT, R5, RZ, PT ;  /* 0x000000ff0500720c */ /* 0x000fe20003f26270 */
[----:B------:R-:W-:Y:S01]  /*c8e0*/  IMAD.MOV R11, RZ, RZ, -R11 ;  /* 0x000000ffff0b7224 */ /* 0x000fe200078e0a0b */
[----:B------:R-:W-:Y:S01]  /*c8f0*/  STL [R1+0x1a64], R3 ;  /* 0x001a640301007387 */ /* 0x000fe20000100800 */
[----:B------:R-:W-:Y:S01]  /*c900*/  IMAD.MOV R5, RZ, RZ, -R0 ;  /* 0x000000ffff057224 */ /* 0x000fe200078e0a00 */
[----:B------:R-:W-:Y:S01]  /*c910*/  IADD3 R0, R28, 0x11, RZ ;  /* 0x000000111c007810 */ /* 0x000fe20007ffe0ff */
[C---:B------:R-:W-:Y:S02]  /*c920*/  IMAD R4, R6.reuse, R11, R4 ;  /* 0x0000000b06047224 */ /* 0x040fe400078e0204 */
[----:B------:R-:W-:Y:S01]  /*c930*/  IMAD R5, R6, R5, R17 ;  /* 0x0000000506057224 */ /* 0x000fe200078e0211 */
[----:B------:R-:W-:Y:S01]  /*c940*/  IABS R17, R0 ;  /* 0x0000000000117213 */ /* 0x000fe20000000000 */
[----:B------:R-:W-:-:S02]  /*c950*/  IMAD.MOV.U32 R11, RZ, RZ, R19 ;  /* 0x000000ffff0b7224 */ /* 0x000fc400078e0013 */
[--C-:B------:R-:W-:Y:S01]  /*c960*/  @!P6 IMAD.IADD R21, R21, 0x1, -R6.reuse ;  /* 0x000000011515e824 */ /* 0x100fe200078e0a06 */
[C---:B------:R-:W-:Y:S01]  /*c970*/  ISETP.GT.U32.AND P6, PT, R6.reuse, R16, PT ;  /* 0x000000100600720c */ /* 0x040fe20003fc4070 */
[----:B------:R-:W-:Y:S01]  /*c980*/  @!P4 IMAD.MOV R11, RZ, RZ, -R11 ;  /* 0x000000ffff0bc224 */ /* 0x000fe200078e0a0b */
[----:B------:R-:W-:Y:S01]  /*c990*/  ISETP.GT.U32.AND P4, PT, R6, R5, PT ;  /* 0x000000050600720c */ /* 0x000fe20003f84070 */
[--C-:B------:R-:W-:Y:S01]  /*c9a0*/  @!P3 IMAD.IADD R18, R18, 0x1, -R6.reuse ;  /* 0x000000011212b824 */ /* 0x100fe200078e0a06 */
[----:B------:R-:W-:Y:S01]  /*c9b0*/  ISETP.GE.AND P3, PT, R20, RZ, PT ;  /* 0x000000ff1400720c */ /* 0x000fe20003f66270 */
[----:B------:R-:W-:Y:S01]  /*c9c0*/  @!P5 IMAD.IADD R13, R13, 0x1, -R6 ;  /* 0x000000010d0dd824 */ /* 0x000fe200078e0a06 */
[----:B------:R-:W-:Y:S01]  /*c9d0*/  ISETP.GE.AND P5, PT, R7, RZ, PT ;  /* 0x000000ff0700720c */ /* 0x000fe20003fa6270 */
[----:B0-----:R-:W-:Y:S01]  /*c9e0*/  IMAD.MOV.U32 R2, RZ, RZ, R18 ;  /* 0x000000ffff027224 */ /* 0x001fe200078e0012 */
[----:B------:R-:W-:Y:S01]  /*c9f0*/  IADD3 R7, R28, 0x10, RZ ;  /* 0x000000101c077810 */ /* 0x000fe20007ffe0ff */
[----:B------:R-:W-:Y:S01]  /*ca00*/  IMAD.HI.U32 R18, R24, R17, RZ ;  /* 0x0000001118127227 */ /* 0x000fe200078e00ff */
[----:B------:R-:W-:-:S02]  /*ca10*/  IADD3 R20, R28, 0xf, RZ ;  /* 0x0000000f1c147810 */ /* 0x000fc40007ffe0ff */
[----:B------:R-:W-:Y:S01]  /*ca20*/  IABS R25, R7 ;  /* 0x0000000700197213 */ /* 0x000fe20000000000 */
[----:B------:R-:W-:Y:S01]  /*ca30*/  @!P2 IMAD.MOV R2, RZ, RZ, -R2 ;  /* 0x000000ffff02a224 */ /* 0x000fe200078e0a02 */
[----:B------:R-:W-:Y:S01]  /*ca40*/  ISETP.GT.U32.AND P2, PT, R6, R13, PT ;  /* 0x0000000d0600720c */ /* 0x000fe20003f44070 */
[--C-:B------:R-:W-:Y:S02]  /*ca50*/  @!P6 IMAD.IADD R16, R16, 0x1, -R6.reuse ;  /* 0x000000011010e824 */ /* 0x100fe400078e0a06 */
[----:B------:R-:W-:Y:S01]  /*ca60*/  IMAD.HI.U32 R19, R24, R25, RZ ;  /* 0x0000001918137227 */ /* 0x000fe200078e00ff */
[----:B------:R-:W-:Y:S02]  /*ca70*/  STL [R1+0x1a68], R2 ;  /* 0x001a680201007387 */ /* 0x000fe40000100800 */
[----:B------:R-:W-:Y:S01]  /*ca80*/  ISETP.GT.U32.AND P6, PT, R6, R16, PT ;  /* 0x000000100600720c */ /* 0x000fe20003fc4070 */
[----:B------:R-:W-:Y:S01]  /*ca90*/  @!P4 IMAD.IADD R5, R5, 0x1, -R6 ;  /* 0x000000010505c824 */ /* 0x000fe200078e0a06 */
[----:B------:R0:W-:Y:S01]  /*caa0*/  STL [R1+0x1a6c], R11 ;  /* 0x001a6c0b01007387 */ /* 0x0001e20000100800 */
[----:B------:R-:W-:-:S02]  /*cab0*/  IMAD.MOV R19, RZ, RZ, -R19 ;  /* 0x000000ffff137224 */ /* 0x000fc400078e0a13 */
[----:B------:R-:W-:Y:S01]  /*cac0*/  IMAD.MOV R18, RZ, RZ, -R18 ;  /* 0x000000ffff127224 */ /* 0x000fe200078e0a12 */
[C---:B------:R-:W-:Y:S01]  /*cad0*/  ISETP.GT.U32.AND P4, PT, R6.reuse, R5, PT ;  /* 0x000000050600720c */ /* 0x040fe20003f84070 */
[----:B------:R-:W-:Y:S01]  /*cae0*/  IMAD R25, R6, R19, R25 ;  /* 0x0000001306197224 */ /* 0x000fe200078e0219 */
[----:B------:R-:W-:Y:S01]  /*caf0*/  IABS R19, R20 ;  /* 0x0000001400137213 */ /* 0x000fe20000000000 */
[----:B------:R-:W-:Y:S01]  /*cb00*/  @!P2 IMAD.IADD R13, R13, 0x1, -R6 ;  /* 0x000000010d0da824 */ /* 0x000fe200078e0a06 */
[----:B------:R-:W-:Y:S01]  /*cb10*/  ISETP.GE.AND P2, PT, R12, RZ, PT ;  /* 0x000000ff0c00720c */ /* 0x000fe20003f46270 */
[----:B------:R-:W-:Y:S01]  /*cb20*/  IMAD R12, R6, R18, R17 ;  /* 0x00000012060c7224 */ /* 0x000fe200078e0211 */
[C---:B------:R-:W-:Y:S01]  /*cb30*/  IADD3 R18, R28.reuse, 0xd, RZ ;  /* 0x0000000d1c127810 */ /* 0x040fe20007ffe0ff */
[----:B------:R-:W-:Y:S01]  /*cb40*/  IMAD.MOV.U32 R14, RZ, RZ, R21 ;  /* 0x000000ffff0e7224 */ /* 0x000fe200078e0015 */
[----:B0-----:R-:W-:Y:S01]  /*cb50*/  IADD3 R11, R28, 0x5, RZ ;  /* 0x000000051c0b7810 */ /* 0x001fe20007ffe0ff */
[----:B------:R-:W-:Y:S01]  /*cb60*/  IMAD.HI.U32 R21, R24, R19, RZ ;  /* 0x0000001318157227 */ /* 0x000fe200078e00ff */
[----:B------:R-:W-:-:S03]  /*cb70*/  IABS R23, R18 ;  /* 0x0000001200177213 */ /* 0x000fc60000000000 */
[----:B------:R-:W-:Y:S01]  /*cb80*/  @!P3 IMAD.MOV R13, RZ, RZ, -R13 ;  /* 0x000000ffff0db224 */ /* 0x000fe200078e0a0d */
[----:B------:R-:W-:Y:S01]  /*cb90*/  ISETP.GT.U32.AND P3, PT, R6, R12, PT ;  /* 0x0000000c0600720c */ /* 0x000fe20003f64070 */
[--C-:B------:R-:W-:Y:S01]  /*cba0*/  @!P6 IMAD.IADD R16, R16, 0x1, -R6.reuse ;  /* 0x000000011010e824 */ /* 0x100fe200078e0a06 */
[----:B------:R-:W-:Y:S01]  /*cbb0*/  ISETP.GE.AND P6, PT, R0, RZ, PT ;  /* 0x000000ff0000720c */ /* 0x000fe20003fc6270 */
[----:B------:R-:W-:Y:S01]  /*cbc0*/  @!P4 IMAD.IADD R5, R5, 0x1, -R6 ;  /* 0x000000010505c824 */ /* 0x000fe200078e0a06 */
[----:B------:R-:W-:Y:S01]  /*cbd0*/  IADD3 R0, R28, 0xe, RZ ;  /* 0x0000000e1c007810 */ /* 0x000fe20007ffe0ff */
[----:B------:R-:W-:Y:S01]  /*cbe0*/  IMAD.MOV R21, RZ, RZ, -R21 ;  /* 0x000000ffff157224 */ /* 0x000fe200078e0a15 */
[C---:B------:R-:W-:Y:S01]  /*cbf0*/  ISETP.GT.U32.AND P4, PT, R6.reuse, R25, PT ;  /* 0x000000190600720c */ /* 0x040fe20003f84070 */
[----:B------:R-:W-:Y:S01]  /*cc00*/  @!P0 IMAD.MOV R14, RZ, RZ, -R14 ;  /* 0x000000ffff0e8224 */ /* 0x000fe200078e0a0e */
[C---:B------:R-:W-:Y:S01]  /*cc10*/  ISETP.GT.U32.AND P0, PT, R6.reuse, R4, PT ;  /* 0x000000040600720c */ /* 0x040fe20003f04070 */
[C---:B------:R-:W-:Y:S01]  /*cc20*/  IMAD R19, R6.reuse, R21, R19 ;  /* 0x0000001506137224 */ /* 0x040fe200078e0213 */
[----:B------:R-:W-:Y:S01]  /*cc30*/  IABS R17, R0 ;  /* 0x0000000000117213 */ /* 0x000fe20000000000 */
[----:B------:R-:W-:Y:S01]  /*cc40*/  IMAD.MOV.U32 R3, RZ, RZ, R5 ;  /* 0x000000ffff037224 */ /* 0x000fe200078e0005 */
[----:B------:R-:W-:Y:S01]  /*cc50*/  STL [R1+0x78], R14 ;  /* 0x0000780e01007387 */ /* 0x000fe20000100800 */
[----:B------:R-:W-:Y:S01]  /*cc60*/  @!P1 IMAD.MOV R16, RZ, RZ, -R16 ;  /* 0x000000ffff109224 */ /* 0x000fe200078e0a10 */
[----:B------:R-:W-:Y:S01]  /*cc70*/  ISETP.GE.AND P1, PT, R7, RZ, PT ;  /* 0x000000ff0700720c */ /* 0x000fe20003f26270 */
[----:B------:R-:W-:Y:S01]  /*cc80*/  @!P5 IMAD.MOV R3, RZ, RZ, -R3 ;  /* 0x000000ffff03d224 */ /* 0x000fe200078e0a03 */
[----:B------:R-:W-:Y:S01]  /*cc90*/  ISETP.GT.U32.AND P5, PT, R6, R19, PT ;  /* 0x000000130600720c */ /* 0x000fe20003fa4070 */
[----:B------:R-:W-:Y:S01]  /*cca0*/  IMAD.HI.U32 R7, R24, R17, RZ ;  /* 0x0000001118077227 */ /* 0x000fe200078e00ff */
[----:B------:R-:W-:Y:S03]  /*ccb0*/  STL [R1+0x1a70], R13 ;  /* 0x001a700d01007387 */ /* 0x000fe60000100800 */
[----:B------:R-:W-:Y:S01]  /*ccc0*/  @!P3 IMAD.IADD R12, R12, 0x1, -R6 ;  /* 0x000000010c0cb824 */ /* 0x000fe200078e0a06 */
[----:B------:R0:W-:Y:S01]  /*ccd0*/  STL [R1+0x1a74], R16 ;  /* 0x001a741001007387 */ /* 0x0001e20000100800 */
[----:B------:R-:W-:-:S02]  /*cce0*/  IMAD.MOV R7, RZ, RZ, -R7 ;  /* 0x000000ffff077224 */ /* 0x000fc400078e0a07 */
[--C-:B------:R-:W-:Y:S01]  /*ccf0*/  @!P4 IMAD.IADD R25, R25, 0x1, -R6.reuse ;  /* 0x000000011919c824 */ /* 0x100fe200078e0a06 */
[----:B------:R-:W-:Y:S01]  /*cd00*/  ISETP.GT.U32.AND P3, PT, R6, R12, PT ;  /* 0x0000000c0600720c */ /* 0x000fe20003f64070 */
[--C-:B------:R-:W-:Y:S01]  /*cd10*/  @!P0 IMAD.IADD R4, R4, 0x1, -R6.reuse ;  /* 0x0000000104048824 */ /* 0x100fe200078e0a06 */
[----:B------:R-:W-:Y:S01]  /*cd20*/  STL [R1+0x44], R3 ;  /* 0x0000440301007387 */ /* 0x000fe20000100800 */
[----:B------:R-:W-:Y:S01]  /*cd30*/  IMAD R7, R6, R7, R17 ;  /* 0x0000000706077224 */ /* 0x000fe200078e0211 */
[----:B------:R-:W-:Y:S01]  /*cd40*/  IADD3 R17, R28, 0xc, RZ ;  /* 0x0000000c1c117810 */ /* 0x000fe20007ffe0ff */
[----:B------:R-:W-:Y:S01]  /*cd50*/  IMAD.HI.U32 R5, R24, R23, RZ ;  /* 0x0000001718057227 */ /* 0x000fe200078e00ff */
[C---:B------:R-:W-:Y:S02]  /*cd60*/  ISETP.GT.U32.AND P4, PT, R6.reuse, R25, PT ;  /* 0x000000190600720c */ /* 0x040fe40003f84070 */
[----:B------:R-:W-:Y:S01]  /*cd70*/  ISETP.GT.U32.AND P0, PT, R6, R4, PT ;  /* 0x000000040600720c */ /* 0x000fe20003f04070 */
[--C-:B------:R-:W-:Y:S01]  /*cd80*/  @!P5 IMAD.IADD R19, R19, 0x1, -R6.reuse ;  /* 0x000000011313d824 */ /* 0x100fe200078e0a06 */
[----:B------:R-:W-:Y:S01]  /*cd90*/  IABS R22, R17 ;  /* 0x0000001100167213 */ /* 0x000fe20000000000 */
[----:B------:R-:W-:Y:S01]  /*cda0*/  IMAD.MOV R5, RZ, RZ, -R5 ;  /* 0x000000ffff057224 */ /* 0x000fe200078e0a05 */
[----:B0-----:R-:W-:Y:S01]  /*cdb0*/  IADD3 R16, R28, 0x9, RZ ;  /* 0x000000091c107810 */ /* 0x001fe20007ffe0ff */
[----:B------:R-:W-:Y:S01]  /*cdc0*/  @!P3 IMAD.IADD R12, R12, 0x1, -R6 ;  /* 0x000000010c0cb824 */ /* 0x000fe200078e0a06 */
[C---:B------:R-:W-:Y:S01]  /*cdd0*/  ISETP.GT.U32.AND P5, PT, R6.reuse, R19, PT ;  /* 0x000000130600720c */ /* 0x040fe20003fa4070 */
[C---:B------:R-:W-:Y:S01]  /*cde0*/  IMAD R23, R6.reuse, R5, R23 ;  /* 0x0000000506177224 */ /* 0x040fe200078e0217 */
[----:B------:R-:W-:Y:S01]  /*cdf0*/  ISETP.GT.U32.AND P3, PT, R6, R7, PT ;  /* 0x000000070600720c */ /* 0x000fe20003f64070 */
[----:B------:R-:W-:Y:S01]  /*ce00*/  IMAD.HI.U32 R5, R24, R22, RZ ;  /* 0x0000001618057227 */ /* 0x000fe200078e00ff */
[----:B------:R-:W-:-:S03]  /*ce10*/  IADD3 R13, R28, 0x7, RZ ;  /* 0x000000071c0d7810 */ /* 0x000fc60007ffe0ff */
[----:B------:R-:W-:Y:S02]  /*ce20*/  IMAD.MOV R5, RZ, RZ, -R5 ;  /* 0x000000ffff057224 */ /* 0x000fe400078e0a05 */
[--C-:B------:R-:W-:Y:S01]  /*ce30*/  @!P4 IMAD.IADD R25, R25, 0x1, -R6.reuse ;  /* 0x000000011919c824 */ /* 0x100fe200078e0a06 */
[----:B------:R-:W-:Y:S01]  /*ce40*/  ISETP.GT.U32.AND P4, PT, R6, R23, PT ;  /* 0x000000170600720c */ /* 0x000fe20003f84070 */
[----:B------:R-:W-:Y:S01]  /*ce50*/  @!P0 IMAD.IADD R4, R4, 0x1, -R6 ;  /* 0x0000000104048824 */ /* 0x000fe200078e0a06 */
[----:B------:R-:W-:Y:S01]  /*ce60*/  ISETP.GE.AND P0, PT, R20, RZ, PT ;  /* 0x000000ff1400720c */ /* 0x000fe20003f06270 */
[----:B------:R-:W-:Y:S02]  /*ce70*/  IMAD R22, R6, R5, R22 ;  /* 0x0000000506167224 */ /* 0x000fe400078e0216 */
[----:B------:R-:W-:Y:S01]  /*ce80*/  IMAD.MOV.U32 R2, RZ, RZ, R4 ;  /* 0x000000ffff027224 */ /* 0x000fe200078e0004 */
[----:B------:R-:W-:Y:S01]  /*ce90*/  IADD3 R4, R28, 0xb, RZ ;  /* 0x0000000b1c047810 */ /* 0x000fe20007ffe0ff */
[--C-:B------:R-:W-:Y:S01]  /*cea0*/  @!P5 IMAD.IADD R19, R19, 0x1, -R6.reuse ;  /* 0x000000011313d824 */ /* 0x100fe200078e0a06 */
[----:B------:R-:W-:Y:S01]  /*ceb0*/  ISETP.GT.U32.AND P5, PT, R6, R22, PT ;  /* 0x000000160600720c */ /* 0x000fe20003fa4070 */
[----:B------:R-:W-:Y:S01]  /*cec0*/  @!P3 IMAD.IADD R7, R7, 0x1, -R6 ;  /* 0x000000010707b824 */ /* 0x000fe200078e0a06 */
[----:B------:R-:W-:Y:S01]  /*ced0*/  IABS R21, R4 ;  /* 0x0000000400157213 */ /* 0x000fe20000000000 */
[----:B------:R-:W-:Y:S01]  /*cee0*/  @!P2 IMAD.MOV R2, RZ, RZ, -R2 ;  /* 0x000000ffff02a224 */ /* 0x000fe200078e0a02 */
[----:B------:R-:W-:Y:S01]  /*cef0*/  ISETP.GE.AND P3, PT, R18, RZ, PT ;  /* 0x000000ff1200720c */ /* 0x000fe20003f66270 */
[----:B------:R-:W-:Y:S01]  /*cf00*/  @!P4 IMAD.IADD R23, R23, 0x1, -R6 ;  /* 0x000000011717c824 */ /* 0x000fe200078e0a06 */
[----:B------:R-:W-:Y:S01]  /*cf10*/  ISETP.GT.U32.AND P4, PT, R6, R7, PT ;  /* 0x000000070600720c */ /* 0x000fe20003f84070 */
[----:B------:R-:W-:Y:S01]  /*cf20*/  IMAD.HI.U32 R18, R24, R21, RZ ;  /* 0x0000001518127227 */ /* 0x000fe200078e00ff */
[----:B------:R-:W-:Y:S01]  /*cf30*/  ISETP.GE.AND P2, PT, R0, RZ, PT ;  /* 0x000000ff0000720c */ /* 0x000fe20003f46270 */
[----:B------:R0:W-:Y:S01]  /*cf40*/  STL [R1+0x4c], R2 ;  /* 0x00004c0201007387 */ /* 0x0001e20000100800 */
[----:B------:R-:W-:Y:S01]  /*cf50*/  IADD3 R0, R28, 0xa, RZ ;  /* 0x0000000a1c007810 */ /* 0x000fe20007ffe0ff */
[----:B------:R-:W-:-:S02]  /*cf60*/  IMAD.MOV R18, RZ, RZ, -R18 ;  /* 0x000000ffff127224 */ /* 0x000fc400078e0a12 */
[----:B------:R-:W-:Y:S01]  /*cf70*/  @!P5 IMAD.IADD R22, R22, 0x1, -R6 ;  /* 0x000000011616d824 */ /* 0x000fe200078e0a06 */
[----:B------:R-:W-:Y:S01]  /*cf80*/  IABS R20, R0 ;  /* 0x0000000000147213 */ /* 0x000fe20000000000 */
[----:B------:R-:W-:Y:S01]  /*cf90*/  @!P6 IMAD.MOV R12, RZ, RZ, -R12 ;  /* 0x000000ffff0ce224 */ /* 0x000fe200078e0a0c */
[C---:B------:R-:W-:Y:S01]  /*cfa0*/  ISETP.GT.U32.AND P6, PT, R6.reuse, R23, PT ;  /* 0x000000170600720c */ /* 0x040fe20003fc4070 */
[C---:B------:R-:W-:Y:S01]  /*cfb0*/  IMAD R21, R6.reuse, R18, R21 ;  /* 0x0000001206157224 */ /* 0x040fe200078e0215 */
[----:B------:R-:W-:Y:S01]  /*cfc0*/  ISETP.GT.U32.AND P5, PT, R6, R22, PT ;  /* 0x000000160600720c */ /* 0x000fe20003fa4070 */
[----:B------:R-:W-:Y:S01]  /*cfd0*/  IMAD.HI.U32 R5, R24, R20, RZ ;  /* 0x0000001418057227 */ /* 0x000fe200078e00ff */
[----:B------:R-:W-:Y:S01]  /*cfe0*/  IABS R18, R29 ;  /* 0x0000001d00127213 */ /* 0x000fe20000000000 */
[----:B------:R1:W-:Y:S02]  /*cff0*/  STL [R1+0x1a78], R12 ;  /* 0x001a780c01007387 */ /* 0x0003e40000100800 */
[----:B------:R-:W-:Y:S01]  /*d000*/  @!P4 IMAD.IADD R7, R7, 0x1, -R6 ;  /* 0x000000010707c824 */ /* 0x000fe200078e0a06 */
[----:B------:R-:W-:Y:S01]  /*d010*/  ISETP.GT.U32.AND P4, PT, R6, R21, PT ;  /* 0x000000150600720c */ /* 0x000fe20003f84070 */
[----:B------:R-:W-:-:S02]  /*d020*/  IMAD.MOV R5, RZ, RZ, -R5 ;  /* 0x000000ffff057224 */ /* 0x000fc400078e0a05 */
[----:B0-----:R-:W-:Y:S01]  /*d030*/  IMAD.MOV.U32 R2, RZ, RZ, R19 ;  /* 0x000000ffff027224 */ /* 0x001fe200078e0013 */
[----:B------:R-:W-:Y:S01]  /*d040*/  IABS R19, R16 ;  /* 0x0000001000137213 */ /* 0x000fe20000000000 */
[----:B------:R-:W-:Y:S02]  /*d050*/  IMAD R20, R6, R5, R20 ;  /* 0x0000000506147224 */ /* 0x000fe400078e0214 */
[--C-:B------:R-:W-:Y:S01]  /*d060*/  @!P6 IMAD.IADD R23, R23, 0x1, -R6.reuse ;  /* 0x000000011717e824 */ /* 0x100fe200078e0a06 */
[----:B------:R-:W-:Y:S01]  /*d070*/  ISETP.GE.AND P6, PT, R0, RZ, PT ;  /* 0x000000ff0000720c */ /* 0x000fe20003fc6270 */
[----:B------:R-:W-:Y:S01]  /*d080*/  @!P5 IMAD.IADD R22, R22, 0x1, -R6 ;  /* 0x000000011616d824 */ /* 0x000fe200078e0a06 */
[----:B------:R-:W-:Y:S01]  /*d090*/  ISETP.GT.U32.AND P5, PT, R6, R20, PT ;  /* 0x000000140600720c */ /* 0x000fe20003fa4070 */
[----:B------:R-:W-:Y:S01]  /*d0a0*/  IMAD.HI.U32 R0, R24, R18, RZ ;  /* 0x0000001218007227 */ /* 0x000fe200078e00ff */
[----:B-1----:R-:W-:-:S03]  /*d0b0*/  IADD3 R12, R28, 0x6, RZ ;  /* 0x000000061c0c7810 */ /* 0x002fc60007ffe0ff */
[----:B------:R-:W-:Y:S01]  /*d0c0*/  @!P4 IMAD.IADD R21, R21, 0x1, -R6 ;  /* 0x000000011515c824 */ /* 0x000fe200078e0a06 */
[----:B------:R-:W-:Y:S01]  /*d0d0*/  IABS R5, R12 ;  /* 0x0000000c00057213 */ /* 0x000fe20000000000 */
[----:B------:R-:W-:Y:S02]  /*d0e0*/  IMAD.MOV R0, RZ, RZ, -R0 ;  /* 0x000000ffff007224 */ /* 0x000fe400078e0a00 */
[----:B------:R-:W-:Y:S01]  /*d0f0*/  @!P0 IMAD.MOV R2, RZ, RZ, -R2 ;  /* 0x000000ffff028224 */ /* 0x000fe200078e0a02 */
[----:B------:R-:W-:Y:S01]  /*d100*/  ISETP.GE.AND P0, PT, R4, RZ, PT ;  /* 0x000000ff0400720c */ /* 0x000fe20003f06270 */
[----:B------:R-:W-:Y:S01]  /*d110*/  IMAD.HI.U32 R4, R24, R19, RZ ;  /* 0x0000001318047227 */ /* 0x000fe200078e00ff */
[----:B------:R-:W-:-:S03]  /*d120*/  ISETP.GT.U32.AND P4, PT, R6, R21, PT ;  /* 0x000000150600720c */ /* 0x000fc60003f84070 */
[----:B------:R-:W-:Y:S02]  /*d130*/  IMAD R18, R6, R0, R18 ;  /* 0x0000000006127224 */ /* 0x000fe400078e0212 */
[----:B------:R-:W-:Y:S02]  /*d140*/  IMAD.MOV R4, RZ, RZ, -R4 ;  /* 0x000000ffff047224 */ /* 0x000fe400078e0a04 */
[--C-:B------:R-:W-:Y:S01]  /*d150*/  @!P5 IMAD.IADD R20, R20, 0x1, -R6.reuse ;  /* 0x000000011414d824 */ /* 0x100fe200078e0a06 */
[C---:B------:R-:W-:Y:S01]  /*d160*/  ISETP.GT.U32.AND P5, PT, R6.reuse, R18, PT ;  /* 0x000000120600720c */ /* 0x040fe20003fa4070 */
[C---:B------:R-:W-:Y:S01]  /*d170*/  IMAD R19, R6.reuse, R4, R19 ;  /* 0x0000000406137224 */ /* 0x040fe200078e0213 */
[----:B------:R-:W-:Y:S01]  /*d180*/  IABS R4, R11 ;  /* 0x0000000b00047213 */ /* 0x000fe20000000000 */
[----:B------:R-:W-:Y:S02]  /*d190*/  IMAD.MOV.U32 R3, RZ, RZ, R25 ;  /* 0x000000ffff037224 */ /* 0x000fe400078e0019 */
[----:B------:R-:W-:Y:S01]  /*d1a0*/  @!P4 IMAD.IADD R21, R21, 0x1, -R6 ;  /* 0x000000011515c824 */ /* 0x000fe200078e0a06 */
[----:B------:R-:W-:Y:S01]  /*d1b0*/  ISETP.GT.U32.AND P4, PT, R6, R19, PT ;  /* 0x000000130600720c */ /* 0x000fe20003f84070 */
[----:B------:R-:W-:Y:S01]  /*d1c0*/  @!P1 IMAD.MOV R3, RZ, RZ, -R3 ;  /* 0x000000ffff039224 */ /* 0x000fe200078e0a03 */
[----:B------:R-:W-:Y:S01]  /*d1d0*/  ISETP.GE.AND P1, PT, R17, RZ, PT ;  /* 0x000000ff1100720c */ /* 0x000fe20003f26270 */
[----:B------:R-:W-:Y:S01]  /*d1e0*/  IMAD.HI.U32 R25, R24, R4, RZ ;  /* 0x0000000418197227 */ /* 0x000fe200078e00ff */
[----:B------:R-:W-:-:S02]  /*d1f0*/  IABS R17, R13 ;  /* 0x0000000d00117213 */ /* 0x000fc40000000000 */
[----:B------:R0:W-:Y:S01]  /*d200*/  STL [R1+0x20], R3 ;  /* 0x0000200301007387 */ /* 0x0001e20000100800 */
[--C-:B------:R-:W-:Y:S02]  /*d210*/  @!P5 IMAD.IADD R18, R18, 0x1, -R6.reuse ;  /* 0x000000011212d824 */ /* 0x100fe400078e0a06 */
[----:B------:R-:W-:Y:S01]  /*d220*/  IMAD.HI.U32 R26, R24, R17, RZ ;  /* 0x00000011181a7227 */ /* 0x000fe200078e00ff */
[----:B------:R1:W-:Y:S02]  /*d230*/  STL [R1+0x24], R2 ;  /* 0x0000240201007387 */ /* 0x0003e40000100800 */
[C---:B------:R-:W-:Y:S01]  /*d240*/  ISETP.GT.U32.AND P5, PT, R6.reuse, R18, PT ;  /* 0x000000120600720c */ /* 0x040fe20003fa4070 */
[----:B------:R-:W-:Y:S01]  /*d250*/  @!P4 IMAD.IADD R19, R19, 0x1, -R6 ;  /* 0x000000011313c824 */ /* 0x000fe200078e0a06 */
[----:B------:R-:W-:Y:S01]  /*d260*/  ISETP.GT.U32.AND P4, PT, R6, R20, PT ;  /* 0x000000140600720c */ /* 0x000fe20003f84070 */
[----:B------:R-:W-:Y:S01]  /*d270*/  IMAD.HI.U32 R0, R24, R5, RZ ;  /* 0x0000000518007227 */ /* 0x000fe200078e00ff */
[----:B0-----:R-:W-:-:S03]  /*d280*/  IADD3 R3, R28, 0x4, RZ ;  /* 0x000000041c037810 */ /* 0x001fc60007ffe0ff */
[----:B------:R-:W-:Y:S01]  /*d290*/  IMAD.MOV R25, RZ, RZ, -R25 ;  /* 0x000000ffff197224 */ /* 0x000fe200078e0a19 */
[----:B-1----:R-:W-:Y:S01]  /*d2a0*/  IADD3 R2, R28, 0x2, RZ ;  /* 0x000000021c027810 */ /* 0x002fe20007ffe0ff */
[----:B------:R-:W-:Y:S02]  /*d2b0*/  IMAD.MOV R26, RZ, RZ, -R26 ;  /* 0x000000ffff1a7224 */ /* 0x000fe400078e0a1a */
[----:B------:R-:W-:Y:S02]  /*d2c0*/  IMAD.MOV R0, RZ, RZ, -R0 ;  /* 0x000000ffff007224 */ /* 0x000fe400078e0a00 */
[----:B------:R-:W-:Y:S01]  /*d2d0*/  IMAD R4, R6, R25, R4 ;  /* 0x0000001906047224 */ /* 0x000fe200078e0204 */
[----:B------:R-:W-:Y:S01]  /*d2e0*/  IADD3 R25, R28, 0x3, RZ ;  /* 0x000000031c197810 */ /* 0x000fe20007ffe0ff */
[C---:B------:R-:W-:Y:S02]  /*d2f0*/  IMAD R17, R6.reuse, R26, R17 ;  /* 0x0000001a06117224 */ /* 0x040fe400078e0211 */
[----:B------:R-:W-:Y:S01]  /*d300*/  @!P2 IMAD.MOV R7, RZ, RZ, -R7 ;  /* 0x000000ffff07a224 */ /* 0x000fe200078e0a07 */
[C---:B------:R-:W-:Y:S01]  /*d310*/  ISETP.GT.U32.AND P2, PT, R6.reuse, R19, PT ;  /* 0x000000130600720c */ /* 0x040fe20003f44070 */
[----:B------:R-:W-:Y:S01]  /*d320*/  IMAD R5, R6, R0, R5 ;  /* 0x0000000006057224 */ /* 0x000fe200078e0205 */
[----:B------:R-:W-:Y:S01]  /*d330*/  IABS R0, R3 ;  /* 0x0000000300007213 */ /* 0x000fe20000000000 */
[--C-:B------:R-:W-:Y:S01]  /*d340*/  @!P5 IMAD.IADD R18, R18, 0x1, -R6.reuse ;  /* 0x000000011212d824 */ /* 0x100fe200078e0a06 */
[----:B------:R-:W-:Y:S01]  /*d350*/  ISETP.GT.U32.AND P5, PT, R6, R4, PT ;  /* 0x000000040600720c */ /* 0x000fe20003fa4070 */
[----:B------:R-:W-:Y:S01]  /*d360*/  @!P4 IMAD.IADD R20, R20, 0x1, -R6 ;  /* 0x000000011414c824 */ /* 0x000fe200078e0a06 */
[----:B------:R0:W-:Y:S01]  /*d370*/  STL [R1+0x1a7c], R7 ;  /* 0x001a7c0701007387 */ /* 0x0001e20000100800 */
[----:B------:R-:W-:Y:S01]  /*d380*/  ISETP.GT.U32.AND P4, PT, R6, R17, PT ;  /* 0x000000110600720c */ /* 0x000fe20003f84070 */
[----:B------:R-:W-:Y:S01]  /*d390*/  IMAD.HI.U32 R27, R24, R0, RZ ;  /* 0x00000000181b7227 */ /* 0x000fe200078e00ff */
[----:B------:R-:W-:-:S03]  /*d3a0*/  IABS R26, R25 ;  /* 0x00000019001a7213 */ /* 0x000fc60000000000 */
[----:B------:R-:W-:Y:S02]  /*d3b0*/  IMAD.MOV R14, RZ, RZ, -R27 ;  /* 0x000000ffff0e7224 */ /* 0x000fe400078e0a1b */
[----:B------:R-:W-:Y:S01]  /*d3c0*/  IMAD.HI.U32 R15, R24, R26, RZ ;  /* 0x0000001a180f7227 */ /* 0x000fe200078e00ff */
[----:B0-----:R-:W-:Y:S02]  /*d3d0*/  IADD3 R7, R28, 0x1, RZ ;  /* 0x000000011c077810 */ /* 0x001fe40007ffe0ff */
[----:B------:R-:W-:Y:S01]  /*d3e0*/  IABS R28, R2 ;  /* 0x00000002001c7213 */ /* 0x000fe20000000000 */
[----:B------:R-:W-:Y:S02]  /*d3f0*/  IMAD R0, R6, R14, R0 ;  /* 0x0000000e06007224 */ /* 0x000fe400078e0200 */
[----:B------:R-:W-:Y:S01]  /*d400*/  @!P5 IMAD.IADD R4, R4, 0x1, -R6 ;  /* 0x000000010404d824 */ /* 0x000fe200078e0a06 */
[----:B------:R-:W-:Y:S01]  /*d410*/  ISETP.GE.AND P5, PT, R29, RZ, PT ;  /* 0x000000ff1d00720c */ /* 0x000fe20003fa6270 */
[----:B------:R-:W-:Y:S01]  /*d420*/  IMAD.MOV.U32 R27, RZ, RZ, R28 ;  /* 0x000000ffff1b7224 */ /* 0x000fe200078e001c */
[----:B------:R-:W-:Y:S01]  /*d430*/  IABS R28, R7 ;  /* 0x00000007001c7213 */ /* 0x000fe20000000000 */
[----:B------:R-:W-:-:S02]  /*d440*/  IMAD.MOV R15, RZ, RZ, -R15 ;  /* 0x000000ffff0f7224 */ /* 0x000fc400078e0a0f */
[----:B------:R-:W-:-:S04]  /*d450*/  IMAD.HI.U32 R14, R24, R27, RZ ;  /* 0x0000001b180e7227 */ /* 0x000fc800078e00ff */
[--C-:B------:R-:W-:Y:S01]  /*d460*/  @!P4 IMAD.IADD R17, R17, 0x1, -R6.reuse ;  /* 0x000000011111c824 */ /* 0x100fe200078e0a06 */
[C---:B------:R-:W-:Y:S01]  /*d470*/  ISETP.GT.U32.AND P4, PT, R6.reuse, R0, PT ;  /* 0x000000000600720c */ /* 0x040fe20003f84070 */
[----:B------:R-:W-:Y:S01]  /*d480*/  @!P2 IMAD.IADD R19, R19, 0x1, -R6 ;  /* 0x000000011313a824 */ /* 0x000fe200078e0a06 */
[C---:B------:R-:W-:Y:S01]  /*d490*/  ISETP.GT.U32.AND P2, PT, R6.reuse, R5, PT ;  /* 0x000000050600720c */ /* 0x040fe20003f44070 */
[----:B------:R-:W-:Y:S02]  /*d4a0*/  IMAD.MOV R14, RZ, RZ, -R14 ;  /* 0x000000ffff0e7224 */ /* 0x000fe400078e0a0e */
[C---:B------:R-:W-:Y:S02]  /*d4b0*/  IMAD R26, R6.reuse, R15, R26 ;  /* 0x0000000f061a7224 */ /* 0x040fe400078e021a */
[----:B------:R-:W0:Y:S01]  /*d4c0*/  S2R R15, SR_TID.X ;  /* 0x00000000000f7919 */ /* 0x000e220000002100 */
[C---:B------:R-:W-:Y:S02]  /*d4d0*/  IMAD R27, R6.reuse, R14, R27 ;  /* 0x0000000e061b7224 */ /* 0x040fe400078e021b */
[----:B------:R-:W-:Y:S01]  /*d4e0*/  @!P6 IMAD.MOV R20, RZ, RZ, -R20 ;  /* 0x000000ffff14e224 */ /* 0x000fe200078e0a14 */
[C---:B------:R-:W-:Y:S01]  /*d4f0*/  ISETP.GT.U32.AND P6, PT, R6.reuse, R26, PT ;  /* 0x0000001a0600720c */ /* 0x040fe20003fc4070 */
[----:B------:R-:W-:Y:S01]  /*d500*/  @!P5 IMAD.MOV R18, RZ, RZ, -R18 ;  /* 0x000000ffff12d224 */ /* 0x000fe200078e0a12 */
[----:B------:R-:W-:Y:S01]  /*d510*/  ISETP.GT.U32.AND P5, PT, R6, R27, PT ;  /* 0x0000001b0600720c */ /* 0x000fe20003fa4070 */
[--C-:B------:R-:W-:Y:S01]  /*d520*/  @!P4 IMAD.IADD R0, R0, 0x1, -R6.reuse ;  /* 0x000000010000c824 */ /* 0x100fe200078e0a06 */
[----:B------:R-:W-:Y:S01]  /*d530*/  ISETP.GT.U32.AND P4, PT, R6, R4, PT ;  /* 0x000000040600720c */ /* 0x000fe20003f84070 */
[----:B------:R-:W-:Y:S01]  /*d540*/  @!P2 IMAD.IADD R5, R5, 0x1, -R6 ;  /* 0x000000010505a824 */ /* 0x000fe200078e0a06 */
[----:B------:R-:W-:Y:S01]  /*d550*/  ISETP.GE.AND P2, PT, R16, RZ, PT ;  /* 0x000000ff1000720c */ /* 0x000fe20003f46270 */
[----:B------:R-:W-:Y:S01]  /*d560*/  @!P0 IMAD.MOV R21, RZ, RZ, -R21 ;  /* 0x000000ffff158224 */ /* 0x000fe200078e0a15 */
[----:B------:R-:W-:Y:S01]  /*d570*/  ISETP.GT.U32.AND P0, PT, R6, R0, PT ;  /* 0x000000000600720c */ /* 0x000fe20003f04070 */
[----:B------:R-:W-:-:S04]  /*d580*/  IMAD.HI.U32 R24, R24, R28, RZ ;  /* 0x0000001c18187227 */ /* 0x000fc800078e00ff */
[----:B------:R-:W-:Y:S01]  /*d590*/  @!P6 IMAD.IADD R26, R26, 0x1, -R6 ;  /* 0x000000011a1ae824 */ /* 0x000fe200078e0a06 */
[----:B------:R-:W-:Y:S01]  /*d5a0*/  ISETP.GE.AND P6, PT, R25, RZ, PT ;  /* 0x000000ff1900720c */ /* 0x000fe20003fc6270 */
[----:B------:R-:W-:Y:S01]  /*d5b0*/  @!P1 IMAD.MOV R22, RZ, RZ, -R22 ;  /* 0x000000ffff169224 */ /* 0x000fe200078e0a16 */
[C---:B------:R-:W-:Y:S01]  /*d5c0*/  ISETP.GT.U32.AND P1, PT, R6.reuse, R5, PT ;  /* 0x000000050600720c */ /* 0x040fe20003f24070 */
[----:B------:R-:W-:Y:S01]  /*d5d0*/  @!P5 IMAD.IADD R27, R27, 0x1, -R6 ;  /* 0x000000011b1bd824 */ /* 0x000fe200078e0a06 */
[C---:B------:R-:W-:Y:S01]  /*d5e0*/  ISETP.GT.U32.AND P5, PT, R6.reuse, R26, PT ;  /* 0x0000001a0600720c */ /* 0x040fe20003fa4070 */
[----:B------:R-:W-:Y:S01]  /*d5f0*/  @!P3 IMAD.MOV R23, RZ, RZ, -R23 ;  /* 0x000000ffff17b224 */ /* 0x000fe200078e0a17 */
[C---:B------:R-:W-:Y:S01]  /*d600*/  ISETP.GT.U32.AND P3, PT, R6.reuse, R17, PT ;  /* 0x000000110600720c */ /* 0x040fe20003f64070 */
[----:B------:R-:W-:Y:S01]  /*d610*/  IMAD.MOV R24, RZ, RZ, -R24 ;  /* 0x000000ffff187224 */ /* 0x000fe200078e0a18 */
[----:B0-----:R-:W-:Y:S01]  /*d620*/  LOP3.LUT R29, R15, 0x7, RZ, 0xc0, !PT ;  /* 0x000000070f1d7812 */ /* 0x001fe200078ec0ff */
[----:B------:R-:W-:Y:S01]  /*d630*/  @!P2 IMAD.MOV R19, RZ, RZ, -R19 ;  /* 0x000000ffff13a224 */ /* 0x000fe200078e0a13 */
[----:B------:R-:W-:Y:S01]  /*d640*/  ISETP.GE.AND P2, PT, R13, RZ, PT ;  /* 0x000000ff0d00720c */ /* 0x000fe20003f46270 */
[----:B------:R-:W-:Y:S01]  /*d650*/  IMAD.SHL.U32 R25, R15, 0x20, RZ ;  /* 0x000000200f197824 */ /* 0x000fe200078e00ff */
[----:B------:R-:W-:Y:S01]  /*d660*/  STL [R1+0x1a80], R23 ;  /* 0x001a801701007387 */ /* 0x000fe20000100800 */
[----:B------:R-:W-:Y:S01]  /*d670*/  IMAD R24, R6, R24, R28 ;  /* 0x0000001806187224 */ /* 0x000fe200078e021c */
[----:B------:R-:W-:Y:S01]  /*d680*/  SHF.R.S32.HI R28, RZ, 0x2, R15 ;  /* 0x00000002ff1c7819 */ /* 0x000fe2000001140f */
[--C-:B------:R-:W-:Y:S01]  /*d690*/  @!P0 IMAD.IADD R0, R0, 0x1, -R6.reuse ;  /* 0x0000000100008824 */ /* 0x100fe200078e0a06 */
[----:B------:R-:W-:Y:S01]  /*d6a0*/  ISETP.GE.AND P0, PT, R3, RZ, PT ;  /* 0x000000ff0300720c */ /* 0x000fe20003f06270 */
[----:B------:R-:W-:Y:S01]  /*d6b0*/  IMAD R29, R29, 0x110, RZ ;  /* 0x000001101d1d7824 */ /* 0x000fe200078e02ff */
[----:B------:R-:W-:Y:S01]  /*d6c0*/  LOP3.LUT R3, R25, 0x60, RZ, 0xc0, !PT ;  /* 0x0000006019037812 */ /* 0x000fe200078ec0ff */
[--C-:B------:R-:W-:Y:S01]  /*d6d0*/  @!P1 IMAD.IADD R5, R5, 0x1, -R6.reuse ;  /* 0x0000000105059824 */ /* 0x100fe200078e0a06 */
[----:B------:R-:W-:Y:S01]  /*d6e0*/  SGXT R25, R28, 0x1 ;  /* 0x000000011c19781a */ /* 0x000fe20000000200 */
[----:B------:R-:W-:Y:S01]  /*d6f0*/  IMAD.SHL.U32 R28, R15, 0x2, RZ ;  /* 0x000000020f1c7824 */ /* 0x000fe200078e00ff */
[----:B------:R-:W-:Y:S01]  /*d700*/  ISETP.GE.AND P1, PT, R11, RZ, PT ;  /* 0x000000ff0b00720c */ /* 0x000fe20003f26270 */
[--C-:B------:R-:W-:Y:S01]  /*d710*/  @!P5 IMAD.IADD R26, R26, 0x1, -R6.reuse ;  /* 0x000000011a1ad824 */ /* 0x100fe200078e0a06 */
[----:B------:R-:W-:Y:S01]  /*d720*/  ISETP.GE.AND P5, PT, R2, RZ, PT ;  /* 0x000000ff0200720c */ /* 0x000fe20003fa6270 */
[----:B------:R-:W-:Y:S01]  /*d730*/  @!P3 IMAD.IADD R17, R17, 0x1, -R6 ;  /* 0x000000011111b824 */ /* 0x000fe200078e0a06 */
[----:B------:R-:W-:Y:S01]  /*d740*/  LOP3.LUT R25, R3, 0x90, R25, 0xf8, !PT ;  /* 0x0000009003197812 */ /* 0x000fe200078ef819 */
[----:B------:R-:W-:Y:S01]  /*d750*/  IMAD.SHL.U32 R11, R15, 0x10, RZ ;  /* 0x000000100f0b7824 */ /* 0x000fe200078e00ff */
[--C-:B------:R-:W-:Y:S01]  /*d760*/  LOP3.LUT R29, R29, 0x30, R28.reuse, 0x78, !PT ;  /* 0x000000301d1d7812 */ /* 0x100fe200078e781c */
[----:B------:R-:W-:Y:S01]  /*d770*/  IMAD.SHL.U32 R2, R15, 0x40, RZ ;  /* 0x000000400f027824 */ /* 0x000fe200078e00ff */
[----:B------:R-:W-:Y:S01]  /*d780*/  STL [R1+0x1a84], R22 ;  /* 0x001a841601007387 */ /* 0x000fe20000100800 */
[----:B------:R-:W-:Y:S01]  /*d790*/  @!P2 IMAD.MOV R17, RZ, RZ, -R17 ;  /* 0x000000ffff11a224 */ /* 0x000fe200078e0a11 */
[----:B------:R-:W-:Y:S01]  /*d7a0*/  LOP3.LUT R28, R25, 0x10, R28, 0x78, !PT ;  /* 0x00000010191c7812 */ /* 0x000fe200078e781c */
[----:B------:R-:W-:Y:S01]  /*d7b0*/  IMAD.MOV.U32 R14, RZ, RZ, 0x7f ;  /* 0x0000007fff0e7424 */ /* 0x000fe200078e00ff */
[----:B------:R-:W-:Y:S01]  /*d7c0*/  STL [R1+0x1a88], R21 ;  /* 0x001a881501007387 */ /* 0x000fe20000100800 */
[----:B------:R-:W-:Y:S01]  /*d7d0*/  LOP3.LUT R25, R11, 0x100, RZ, 0xc0, !PT ;  /* 0x000001000b197812 */ /* 0x000fe200078ec0ff */
[----:B------:R-:W-:Y:S01]  /*d7e0*/  @!P4 IMAD.IADD R4, R4, 0x1, -R6 ;  /* 0x000000010404c824 */ /* 0x000fe200078e0a06 */
[----:B------:R-:W-:Y:S01]  /*d7f0*/  LOP3.LUT R29, R29, 0x800, R2, 0xf8, !PT ;  /* 0x000008001d1d7812 */ /* 0x000fe200078ef802 */
[----:B------:R-:W-:Y:S01]  /*d800*/  STL [R1+0x1a8c], R20 ;  /* 0x001a8c1401007387 */ /* 0x000fe20000100800 */
[----:B------:R-:W-:Y:S01]  /*d810*/  IADD3 R14, R14, c[0x0][0x180], RZ ;  /* 0x000060000e0e7a10 */ /* 0x000fe20007ffe0ff */
[----:B------:R-:W-:Y:S01]  /*d820*/  IMAD.IADD R2, R25, 0x1, R28 ;  /* 0x0000000119027824 */ /* 0x000fe200078e021c */
[----:B------:R-:W-:Y:S01]  /*d830*/  ISETP.GT.U32.AND P4, PT, R6, R24, PT ;  /* 0x000000180600720c */ /* 0x000fe20003f84070 */
[----:B------:R-:W-:Y:S01]  /*d840*/  STL [R1+0x1a90], R19 ;  /* 0x001a901301007387 */ /* 0x000fe20000100800 */
[----:B------:R-:W-:-:S03]  /*d850*/  ISETP.GE.AND P3, PT, R12, RZ, PT ;  /* 0x000000ff0c00720c */ /* 0x000fc60003f66270 */
[----:B------:R-:W-:Y:S04]  /*d860*/  STL [R1+0x1a94], R18 ;  /* 0x001a941201007387 */ /* 0x000fe80000100800 */
[----:B------:R0:W-:Y:S04]  /*d870*/  STL [R1+0x1740], R3 ;  /* 0x0017400301007387 */ /* 0x0001e80000100800 */
[----:B------:R-:W-:Y:S01]  /*d880*/  STL [R1+0x1a98], R17 ;  /* 0x001a981101007387 */ /* 0x000fe20000100800 */
[----:B------:R-:W-:Y:S01]  /*d890*/  @!P4 IMAD.IADD R24, R24, 0x1, -R6 ;  /* 0x000000011818c824 */ /* 0x000fe200078e0a06 */
[----:B------:R-:W-:-:S02]  /*d8a0*/  ISETP.GT.U32.AND P4, PT, R6, R27, PT ;  /* 0x0000001b0600720c */ /* 0x000fc40003f84070 */
[----:B------:R1:W-:Y:S01]  /*d8b0*/  STL [R1+0x1738], R11 ;  /* 0x0017380b01007387 */ /* 0x0003e20000100800 */
[----:B0-----:R-:W-:-:S03]  /*d8c0*/  SHF.R.S32.HI R3, RZ, 0x1f, R14 ;  /* 0x0000001fff037819 */ /* 0x001fc6000001140e */
[----:B------:R-:W-:Y:S01]  /*d8d0*/  STL [R1+0x1854], R29 ;  /* 0x0018541d01007387 */ /* 0x000fe20000100800 */
[----:B------:R-:W-:Y:S02]  /*d8e0*/  ISETP.GT.U32.AND P2, PT, R6, R24, PT ;  /* 0x000000180600720c */ /* 0x000fe40003f44070 */
[----:B------:R-:W-:Y:S01]  /*d8f0*/  LEA.HI R3, R3, R14, RZ, 0x7 ;  /* 0x0000000e03037211 */ /* 0x000fe200078f38ff */
[----:B------:R-:W2:Y:S03]  /*d900*/  LDL.LU R18, [R1+0xb8] ;  /* 0x0000b80001127983 */ /* 0x000ea60000300800 */
[----:B------:R-:W-:Y:S01]  /*d910*/  @!P4 IMAD.IADD R27, R27, 0x1, -R6 ;  /* 0x000000011b1bc824 */ /* 0x000fe200078e0a06 */
[----:B------:R-:W3:Y:S01]  /*d920*/  LDL.LU R19, [R1+0x74] ;  /* 0x0000740001137983 */ /* 0x000ee20000300800 */
[----:B------:R-:W-:-:S03]  /*d930*/  ISETP.GE.AND P4, PT, R7, RZ, PT ;  /* 0x000000ff0700720c */ /* 0x000fc60003f86270 */
[----:B------:R0:W-:Y:S04]  /*d940*/  STL [R1+0x508], R2 ;  /* 0x0005080201007387 */ /* 0x0001e80000100800 */
[----:B------:R-:W4:Y:S04]  /*d950*/  LDL.LU R20, [R1+0x50] ;  /* 0x0000500001147983 */ /* 0x000f280000300800 */
        /* <DEDUP_REMOVED lines=8> */
[----:B-1----:R-:W4:Y:S04]  /*d9e0*/  LDL.LU R11, [R1+0x3a8] ;  /* 0x0003a800010b7983 */ /* 0x002f280000300800 */
[----:B0-----:R-:W4:Y:S01]  /*d9f0*/  LDL.LU R2, [R1+0x3ac] ;  /* 0x0003ac0001027983 */ /* 0x001f220000300800 */
[----:B------:R-:W-:-:S03]  /*da00*/  @!P3 IMAD.MOV R5, RZ, RZ, -R5 ;  /* 0x000000ffff05b224 */ /* 0x000fc600078e0a05 */
[----:B------:R-:W4:Y:S01]  /*da10*/  LDL.LU R3, [R1+0x3b0] ;  /* 0x0003b00001037983 */ /* 0x000f220000300800 */
[----:B------:R-:W-:Y:S02]  /*da20*/  @!P1 IMAD.MOV R4, RZ, RZ, -R4 ;  /* 0x000000ffff049224 */ /* 0x000fe400078e0a04 */
[----:B------:R-:W-:Y:S01]  /*da30*/  @!P2 IMAD.IADD R24, R24, 0x1, -R6 ;  /* 0x000000011818a824 */ /* 0x000fe200078e0a06 */
[----:B------:R-:W4:Y:S01]  /*da40*/  LDL.LU R15, [R1+0x3b4] ;  /* 0x0003b400010f7983 */ /* 0x000f220000300800 */
[----:B------:R-:W-:Y:S02]  /*da50*/  ISETP.NE.AND P2, PT, RZ, c[0x0][0x17c], PT ;  /* 0x00005f00ff007a0c */ /* 0x000fe40003f45270 */
[----:B------:R-:W-:Y:S01]  /*da60*/  LOP3.LUT R6, RZ, c[0x0][0x17c], RZ, 0x33, !PT ;  /* 0x00005f00ff067a12 */ /* 0x000fe200078e33ff */
[----:B------:R-:W-:Y:S01]  /*da70*/  STL [R1+0x1a9c], R5 ;  /* 0x001a9c0501007387 */ /* 0x000fe20000100800 */
[----:B------:R-:W-:Y:S02]  /*da80*/  @!P0 IMAD.MOV R0, RZ, RZ, -R0 ;  /* 0x000000ffff008224 */ /* 0x000fe400078e0a00 */
[----:B------:R-:W-:Y:S01]  /*da90*/  @!P6 IMAD.MOV R26, RZ, RZ, -R26 ;  /* 0x000000ffff1ae224 */ /* 0x000fe200078e0a1a */
[----:B------:R2:W-:Y:S04]  /*daa0*/  STL [R1+0x1aa0], R4 ;  /* 0x001aa00401007387 */ /* 0x0005e80000100800 */
[----:B------:R-:W-:Y:S04]  /*dab0*/  STL [R1+0x1aa4], R0 ;  /* 0x001aa40001007387 */ /* 0x000fe80000100800 */
[----:B------:R-:W-:Y:S01]  /*dac0*/  STL [R1+0x1aa8], R26 ;  /* 0x001aa81a01007387 */ /* 0x000fe20000100800 */
[----:B--2---:R-:W-:-:S02]  /*dad0*/  SEL R4, R6, R18, !P2 ;  /* 0x0000001206047207 */ /* 0x004fc40005000000 */
[----:B---3--:R-:W-:-:S03]  /*dae0*/  SEL R5, R6, R19, !P2 ;  /* 0x0000001306057207 */ /* 0x008fc60005000000 */
[----:B------:R4:W-:Y:S04]  /*daf0*/  STL [R1+0x3fc], R4 ;  /* 0x0003fc0401007387 */ /* 0x0009e80000100800 */
[----:B------:R0:W-:Y:S01]  /*db00*/  STL [R1+0x3f8], R5 ;  /* 0x0003f80501007387 */ /* 0x0001e20000100800 */
[----:B----4-:R-:W-:-:S03]  /*db10*/  SEL R4, R6, R14, !P2 ;  /* 0x0000000e06047207 */ /* 0x010fc60005000000 */
[----:B------:R-:W2:Y:S01]  /*db20*/  LDL.LU R14, [R1+0x3b8] ;  /* 0x0003b800010e7983 */ /* 0x000ea20000300800 */
[----:B------:R-:W-:-:S05]  /*db30*/  SEL R0, R6, R20, !P2 ;  /* 0x0000001406007207 */ /* 0x000fca0005000000 */
[----:B------:R1:W-:Y:S01]  /*db40*/  STL [R1+0x3f4], R0 ;  /* 0x0003f40001007387 */ /* 0x0003e20000100800 */
[----:B0-----:R-:W-:-:S03]  /*db50*/  SEL R5, R6, R22, !P2 ;  /* 0x0000001606057207 */ /* 0x001fc60005000000 */
[----:B------:R0:W-:Y:S01]  /*db60*/  STL [R1+0x3f0], R4 ;  /* 0x0003f00401007387 */ /* 0x0001e20000100800 */
[C---:B-1----:R-:W-:Y:S02]  /*db70*/  SEL R0, R6.reuse, R21, !P2 ;  /* 0x0000001506007207 */ /* 0x042fe40005000000 */
[----:B0-----:R-:W-:-:S03]  /*db80*/  SEL R4, R6, R23, !P2 ;  /* 0x0000001706047207 */ /* 0x001fc60005000000 */
[----:B------:R0:W-:Y:S04]  /*db90*/  STL [R1+0x3ec], R0 ;  /* 0x0003ec0001007387 */ /* 0x0001e80000100800 */
[----:B------:R-:W-:Y:S04]  /*dba0*/  STL [R1+0x3e8], R5 ;  /* 0x0003e80501007387 */ /* 0x000fe80000100800 */
[----:B------:R-:W3:Y:S01]  /*dbb0*/  LDL.LU R26, [R1+0x10] ;  /* 0x00001000011a7983 */ /* 0x000ee20000300800 */
[----:B0-----:R-:W-:-:S03]  /*dbc0*/  SEL R0, R6, R7, !P2 ;  /* 0x0000000706007207 */ /* 0x001fc60005000000 */
[----:B------:R0:W-:Y:S04]  /*dbd0*/  STL [R1+0x3e4], R4 ;  /* 0x0003e40401007387 */ /* 0x0001e80000100800 */
[----:B------:R1:W-:Y:S01]  /*dbe0*/  STL [R1+0x3e0], R0 ;  /* 0x0003e00001007387 */ /* 0x0003e20000100800 */
[----:B0-----:R-:W-:-:S03]  /*dbf0*/  SEL R4, R6, R13, !P2 ;  /* 0x0000000d06047207 */ /* 0x001fc60005000000 */
[----:B------:R-:W4:Y:S01]  /*dc00*/  LDL.LU R13, [R1+0x390] ;  /* 0x00039000010d7983 */ /* 0x000f220000300800 */
[----:B-1----:R-:W-:-:S03]  /*dc10*/  SEL R0, R6, R12, !P2 ;  /* 0x0000000c06007207 */ /* 0x002fc60005000000 */
[----:B------:R0:W-:Y:S01]  /*dc20*/  STL [R1+0x3dc], R4 ;  /* 0x0003dc0401007387 */ /* 0x0001e20000100800 */
[----:B------:R-:W-:-:S03]  /*dc30*/  SEL R5, R6, R11, !P2 ;  /* 0x0000000b06057207 */ /* 0x000fc60005000000 */
[----:B------:R1:W-:Y:S01]  /*dc40*/  STL [R1+0x3d8], R0 ;  /* 0x0003d80001007387 */ /* 0x0003e20000100800 */
[----:B0-----:R-:W-:-:S03]  /*dc50*/  SEL R4, R6, R16, !P2 ;  /* 0x0000001006047207 */ /* 0x001fc60005000000 */
[----:B-1----:R-:W4:Y:S04]  /*dc60*/  LDL.LU R0, [R1+0x324] ;  /* 0x0003240001007983 */ /* 0x002f280000300800 */
[----:B------:R0:W-:Y:S04]  /*dc70*/  STL [R1+0x3d4], R4 ;  /* 0x0003d40401007387 */ /* 0x0001e80000100800 */
[----:B0-----:R-:W4:Y:S04]  /*dc80*/  LDL.LU R4, [R1+0x330] ;  /* 0x0003300001047983 */ /* 0x001f280000300800 */
[----:B------:R0:W-:Y:S04]  /*dc90*/  STL [R1+0x3d0], R5 ;  /* 0x0003d00501007387 */ /* 0x0001e80000100800 */
[----:B0-----:R-:W4:Y:S04]  /*dca0*/  LDL.LU R5, [R1+0x374] ;  /* 0x0003740001057983 */ /* 0x001f280000300800 */
[----:B------:R-:W4:Y:S04]  /*dcb0*/  LDL.LU R25, [R1+0x378] ;  /* 0x0003780001197983 */ /* 0x000f280000300800 */
[----:B------:R-:W4:Y:S04]  /*dcc0*/  LDL.LU R28, [R1+0x380] ;  /* 0x00038000011c7983 */ /* 0x000f280000300800 */
[----:B------:R-:W4:Y:S01]  /*dcd0*/  LDL.LU R29, [R1+0x38c] ;  /* 0x00038c00011d7983 */ /* 0x000f220000300800 */
[----:B------:R-:W-:-:S03]  /*dce0*/  SEL R2, R6, R2, !P2 ;  /* 0x0000000206027207 */ /* 0x000fc60005000000 */
[----:B------:R-:W4:Y:S04]  /*dcf0*/  LDL.LU R11, [R1+0x388] ;  /* 0x00038800010b7983 */ /* 0x000f280000300800 */
[----:B------:R-:W4:Y:S04]  /*dd00*/  LDL.LU R17, [R1+0x384] ;  /* 0x0003840001117983 */ /* 0x000f280000300800 */
[----:B------:R-:W4:Y:S04]  /*dd10*/  LDL.LU R18, [R1+0x37c] ;  /* 0x00037c0001127983 */ /* 0x000f280000300800 */
[----:B------:R0:W-:Y:S04]  /*dd20*/  STL [R1+0x3cc], R2 ;  /* 0x0003cc0201007387 */ /* 0x0001e80000100800 */
[----:B------:R-:W4:Y:S04]  /*dd30*/  LDL.LU R19, [R1+0x360] ;  /* 0x0003600001137983 */ /* 0x000f280000300800 */
[----:B------:R-:W4:Y:S04]  /*dd40*/  LDL.LU R20, [R1+0x368] ;  /* 0x0003680001147983 */ /* 0x000f280000300800 */
[----:B0-----:R-:W4:Y:S01]  /*dd50*/  LDL.LU R2, [R1+0x36c] ;  /* 0x00036c0001027983 */ /* 0x001f220000300800 */
[----:B------:R-:W-:-:S03]  /*dd60*/  SEL R12, R6, R3, !P2 ;  /* 0x00000003060c7207 */ /* 0x000fc60005000000 */
[----:B------:R-:W4:Y:S01]  /*dd70*/  LDL.LU R3, [R1+0x370] ;  /* 0x0003700001037983 */ /* 0x000f220000300800 */
[----:B------:R-:W-:-:S03]  /*dd80*/  SEL R7, R6, R15, !P2 ;  /* 0x0000000f06077207 */ /* 0x000fc60005000000 */
[----:B------:R-:W-:Y:S04]  /*dd90*/  STL [R1+0x3c8], R12 ;  /* 0x0003c80c01007387 */ /* 0x000fe80000100800 */
[----:B------:R-:W4:Y:S04]  /*dda0*/  LDL.LU R21, [R1+0x364] ;  /* 0x0003640001157983 */ /* 0x000f280000300800 */
[----:B------:R-:W4:Y:S04]  /*ddb0*/  LDL.LU R22, [R1+0x354] ;  /* 0x0003540001167983 */ /* 0x000f280000300800 */
[----:B------:R0:W-:Y:S04]  /*ddc0*/  STL [R1+0x3c4], R7 ;  /* 0x0003c40701007387 */ /* 0x0001e80000100800 */
[----:B------:R-:W4:Y:S04]  /*ddd0*/  LDL.LU R23, [R1+0x358] ;  /* 0x0003580001177983 */ /* 0x000f280000300800 */
[----:B------:R-:W4:Y:S04]  /*dde0*/  LDL.LU R15, [R1+0x35c] ;  /* 0x00035c00010f7983 */ /* 0x000f280000300800 */
[----:B0-----:R-:W4:Y:S04]  /*ddf0*/  LDL.LU R7, [R1+0x350] ;  /* 0x0003500001077983 */ /* 0x001f280000300800 */
[----:B------:R-:W4:Y:S01]  /*de00*/  LDL.LU R12, [R1+0x34c] ;  /* 0x00034c00010c7983 */ /* 0x000f220000300800 */
[----:B--2---:R-:W-:-:S05]  /*de10*/  SEL R14, R6, R14, !P2 ;  /* 0x0000000e060e7207 */ /* 0x004fca0005000000 */
[----:B------:R0:W-:Y:S04]  /*de20*/  STL [R1+0x3c0], R14 ;  /* 0x0003c00e01007387 */ /* 0x0001e80000100800 */
[----:B------:R-:W2:Y:S04]  /*de30*/  LDL.LU R16, [R1+0x348] ;  /* 0x0003480001107983 */ /* 0x000ea80000300800 */
[----:B0-----:R-:W2:Y:S01]  /*de40*/  LDL.LU R14, [R1+0x344] ;  /* 0x00034400010e7983 */ /* 0x001ea20000300800 */
[C---:B------:R-:W-:Y:S02]  /*de50*/  SEL R8, R6.reuse, R8, !P2 ;  /* 0x0000000806087207 */ /* 0x040fe40005000000 */
[----:B------:R-:W-:-:S02]  /*de60*/  SEL R9, R6, R9, !P2 ;  /* 0x0000000906097207 */ /* 0x000fc40005000000 */
[----:B---3--:R-:W-:-:S05]  /*de70*/  SEL R26, R6, R26, !P2 ;  /* 0x0000001a061a7207 */ /* 0x008fca0005000000 */
[----:B------:R-:W-:Y:S04]  /*de80*/  STL [R1+0x3bc], R26 ;  /* 0x0003bc1a01007387 */ /* 0x000fe80000100800 */
[----:B------:R0:W-:Y:S01]  /*de90*/  STL [R1+0x3b8], R8 ;  /* 0x0003b80801007387 */ /* 0x0001e20000100800 */
[C---:B----4-:R-:W-:Y:S02]  /*dea0*/  SEL R13, R6.reuse, R13, !P2 ;  /* 0x0000000d060d7207 */ /* 0x050fe40005000000 */
[----:B0-----:R-:W-:-:S03]  /*deb0*/  SEL R8, R6, R10, !P2 ;  /* 0x0000000a06087207 */ /* 0x001fc60005000000 */
[----:B------:R0:W-:Y:S04]  /*dec0*/  STL [R1+0x3b4], R13 ;  /* 0x0003b40d01007387 */ /* 0x0001e80000100800 */
[----:B0-----:R-:W3:Y:S04]  /*ded0*/  LDL.LU R13, [R1+0x340] ;  /* 0x00034000010d7983 */ /* 0x001ee80000300800 */
[----:B------:R0:W-:Y:S04]  /*dee0*/  STL [R1+0x3b0], R9 ;  /* 0x0003b00901007387 */ /* 0x0001e80000100800 */
[----:B------:R1:W-:Y:S01]  /*def0*/  STL [R1+0x3ac], R8 ;  /* 0x0003ac0801007387 */ /* 0x0003e20000100800 */
[----:B0-----:R-:W-:-:S02]  /*df00*/  SEL R9, R6, R0, !P2 ;  /* 0x0000000006097207 */ /* 0x001fc40005000000 */
[----:B-1----:R-:W-:-:S03]  /*df10*/  SEL R8, R6, R4, !P2 ;  /* 0x0000000406087207 */ /* 0x002fc60005000000 */
[----:B------:R-:W-:Y:S04]  /*df20*/  STL [R1+0x3a8], R9 ;  /* 0x0003a80901007387 */ /* 0x000fe80000100800 */
[----:B------:R-:W-:Y:S01]  /*df30*/  STL [R1+0x3a4], R8 ;  /* 0x0003a40801007387 */ /* 0x000fe20000100800 */
[C---:B------:R-:W-:Y:S02]  /*df40*/  SEL R0, R6.reuse, R5, !P2 ;  /* 0x0000000506007207 */ /* 0x040fe40005000000 */
[----:B------:R-:W-:-:S03]  /*df50*/  SEL R4, R6, R25, !P2 ;  /* 0x0000001906047207 */ /* 0x000fc60005000000 */
[----:B------:R0:W-:Y:S01]  /*df60*/  STL [R1+0x3a0], R0 ;  /* 0x0003a00001007387 */ /* 0x0001e20000100800 */
[----:B------:R-:W-:-:S03]  /*df70*/  SEL R5, R6, R28, !P2 ;  /* 0x0000001c06057207 */ /* 0x000fc60005000000 */
[----:B------:R1:W-:Y:S01]  /*df80*/  STL [R1+0x39c], R4 ;  /* 0x00039c0401007387 */ /* 0x0003e20000100800 */
[----:B0-----:R-:W-:-:S03]  /*df90*/  SEL R0, R6, R29, !P2 ;  /* 0x0000001d06007207 */ /* 0x001fc60005000000 */
[----:B------:R-:W-:Y:S01]  /*dfa0*/  STL [R1+0x398], R5 ;  /* 0x0003980501007387 */ /* 0x000fe20000100800 */
[----:B-1----:R-:W-:-:S03]  /*dfb0*/  SEL R4, R6, R11, !P2 ;  /* 0x0000000b06047207 */ /* 0x002fc60005000000 */
[----:B------:R-:W4:Y:S04]  /*dfc0*/  LDL.LU R11, [R1+0x33c] ;  /* 0x00033c00010b7983 */ /* 0x000f280000300800 */
[----:B------:R0:W-:Y:S04]  /*dfd0*/  STL [R1+0x394], R0 ;  /* 0x0003940001007387 */ /* 0x0001e80000100800 */
[----:B------:R1:W-:Y:S01]  /*dfe0*/  STL [R1+0x390], R4 ;  /* 0x0003900401007387 */ /* 0x0003e20000100800 */
[C---:B0-----:R-:W-:Y:S02]  /*dff0*/  SEL R0, R6.reuse, R17, !P2 ;  /* 0x0000001106007207 */ /* 0x041fe40005000000 */
[----:B-1----:R-:W-:-:S03]  /*e000*/  SEL R4, R6, R18, !P2 ;  /* 0x0000001206047207 */ /* 0x002fc60005000000 */
        /* <DEDUP_REMOVED lines=9> */
[----:B0-----:R-:W-:-:S03]  /*e0a0*/  SEL R0, R6, R3, !P2 ;  /* 0x0000000306007207 */ /* 0x001fc60005000000 */
[----:B------:R-:W4:Y:S01]  /*e0b0*/  LDL.LU R3, [R1+0x334] ;  /* 0x0003340001037983 */ /* 0x000f220000300800 */
[C---:B------:R-:W-:Y:S02]  /*e0c0*/  SEL R5, R6.reuse, R22, !P2 ;  /* 0x0000001606057207 */ /* 0x040fe40005000000 */
[C---:B-1----:R-:W-:Y:S01]  /*e0d0*/  SEL R4, R6.reuse, R21, !P2 ;  /* 0x0000001506047207 */ /* 0x042fe20005000000 */
[----:B------:R0:W-:Y:S04]  /*e0e0*/  STL [R1+0x378], R0 ;  /* 0x0003780001007387 */ /* 0x0001e80000100800 */
[----:B------:R1:W-:Y:S04]  /*e0f0*/  STL [R1+0x374], R4 ;  /* 0x0003740401007387 */ /* 0x0003e80000100800 */
[----:B------:R1:W-:Y:S01]  /*e100*/  STL [R1+0x370], R5 ;  /* 0x0003700501007387 */ /* 0x0003e20000100800 */
[----:B0-----:R-:W-:-:S02]  /*e110*/  SEL R0, R6, R23, !P2 ;  /* 0x0000001706007207 */ /* 0x001fc40005000000 */
[C---:B-1----:R-:W-:Y:S02]  /*e120*/  SEL R4, R6.reuse, R15, !P2 ;  /* 0x0000000f06047207 */ /* 0x042fe40005000000 */
[----:B------:R-:W4:Y:S01]  /*e130*/  LDL.LU R15, [R1+0x32c] ;  /* 0x00032c00010f7983 */ /* 0x000f220000300800 */
[----:B------:R-:W-:-:S03]  /*e140*/  SEL R5, R6, R12, !P2 ;  /* 0x0000000c06057207 */ /* 0x000fc60005000000 */
[----:B------:R0:W-:Y:S04]  /*e150*/  STL [R1+0x36c], R0 ;  /* 0x00036c0001007387 */ /* 0x0001e80000100800 */
[----:B------:R2:W-:Y:S01]  /*e160*/  STL [R1+0x368], R4 ;  /* 0x0003680401007387 */ /* 0x0005e20000100800 */
[----:B0-----:R-:W-:-:S05]  /*e170*/  SEL R0, R6, R7, !P2 ;  /* 0x0000000706007207 */ /* 0x001fca0005000000 */
[----:B------:R0:W-:Y:S04]  /*e180*/  STL [R1+0x364], R0 ;  /* 0x0003640001007387 */ /* 0x0001e80000100800 */
[----:B------:R-:W-:Y:S04]  /*e190*/  STL [R1+0x360], R5 ;  /* 0x0003600501007387 */ /* 0x000fe80000100800 */
[----:B------:R-:W4:Y:S01]  /*e1a0*/  LDL.LU R10, [R1+0x328] ;  /* 0x00032800010a7983 */ /* 0x000f220000300800 */
[C---:B--2---:R-:W-:Y:S02]  /*e1b0*/  SEL R4, R6.reuse, R16, !P2 ;  /* 0x0000001006047207 */ /* 0x044fe40005000000 */
[----:B0-----:R-:W-:-:S03]  /*e1c0*/  SEL R0, R6, R14, !P2 ;  /* 0x0000000e06007207 */ /* 0x001fc60005000000 */
[----:B------:R-:W-:Y:S04]  /*e1d0*/  STL [R1+0x35c], R4 ;  /* 0x00035c0401007387 */ /* 0x000fe80000100800 */
[----:B------:R-:W2:Y:S04]  /*e1e0*/  LDL.LU R9, [R1+0x2f8] ;  /* 0x0002f80001097983 */ /* 0x000ea80000300800 */
[----:B------:R0:W-:Y:S04]  /*e1f0*/  STL [R1+0x358], R0 ;  /* 0x0003580001007387 */ /* 0x0001e80000100800 */
[----:B------:R-:W2:Y:S04]  /*e200*/  LDL.LU R8, [R1+0x308] ;  /* 0x0003080001087983 */ /* 0x000ea80000300800 */
[----:B------:R-:W2:Y:S04]  /*e210*/  LDL.LU R26, [R1+0x30c] ;  /* 0x00030c00011a7983 */ /* 0x000ea80000300800 */
[----:B------:R-:W2:Y:S04]  /*e220*/  LDL.LU R14, [R1+0x310] ;  /* 0x00031000010e7983 */ /* 0x000ea80000300800 */
[----:B0-----:R-:W2:Y:S04]  /*e230*/  LDL.LU R0, [R1+0x314] ;  /* 0x0003140001007983 */ /* 0x001ea80000300800 */
[----:B------:R-:W2:Y:S01]  /*e240*/  LDL.LU R4, [R1+0x318] ;  /* 0x0003180001047983 */ /* 0x000ea20000300800 */
[----:B---3--:R-:W-:-:S05]  /*e250*/  SEL R5, R6, R13, !P2 ;  /* 0x0000000d06057207 */ /* 0x008fca0005000000 */
[----:B------:R0:W-:Y:S04]  /*e260*/  STL [R1+0x354], R5 ;  /* 0x0003540501007387 */ /* 0x0001e80000100800 */
[----:B0-----:R-:W3:Y:S04]  /*e270*/  LDL.LU R5, [R1+0x320] ;  /* 0x0003200001057983 */ /* 0x001ee80000300800 */
[----:B------:R-:W3:Y:S04]  /*e280*/  LDL.LU R25, [R1+0x31c] ;  /* 0x00031c0001197983 */ /* 0x000ee80000300800 */
[----:B------:R-:W3:Y:S04]  /*e290*/  LDL.LU R28, [R1+0x414] ;  /* 0x00041400011c7983 */ /* 0x000ee80000300800 */
[----:B------:R-:W3:Y:S04]  /*e2a0*/  LDL.LU R29, [R1+0x304] ;  /* 0x00030400011d7983 */ /* 0x000ee80000300800 */
[----:B------:R-:W3:Y:S04]  /*e2b0*/  LDL.LU R13, [R1+0x2fc] ;  /* 0x0002fc00010d7983 */ /* 0x000ee80000300800 */
[----:B------:R-:W3:Y:S04]  /*e2c0*/  LDL.LU R17, [R1+0x2c0] ;  /* 0x0002c00001117983 */ /* 0x000ee80000300800 */
[----:B------:R-:W3:Y:S01]  /*e2d0*/  LDL.LU R18, [R1+0x2f0] ;  /* 0x0002f00001127983 */ /* 0x000ee20000300800 */
[----:B----4-:R-:W-:-:S05]  /*e2e0*/  SEL R7, R6, R11, !P2 ;  /* 0x0000000b06077207 */ /* 0x010fca0005000000 */
[----:B------:R0:W-:Y:S04]  /*e2f0*/  STL [R1+0x350], R7 ;  /* 0x0003500701007387 */ /* 0x0001e80000100800 */
[----:B------:R-:W4:Y:S04]  /*e300*/  LDL.LU R19, [R1+0x2f4] ;  /* 0x0002f40001137983 */ /* 0x000f280000300800 */
[----:B------:R-:W4:Y:S04]  /*e310*/  LDL.LU R20, [R1+0x2d0] ;  /* 0x0002d00001147983 */ /* 0x000f280000300800 */
[----:B------:R-:W4:Y:S01]  /*e320*/  LDL.LU R11, [R1+0x2ec] ;  /* 0x0002ec00010b7983 */ /* 0x000f220000300800 */
[----:B0-----:R-:W-:-:S03]  /*e330*/  SEL R7, R6, R2, !P2 ;  /* 0x0000000206077207 */ /* 0x001fc60005000000 */
[----:B------:R-:W4:Y:S04]  /*e340*/  LDL.LU R2, [R1+0x2d8] ;  /* 0x0002d80001027983 */ /* 0x000f280000300800 */
[----:B------:R-:W-:Y:S04]  /*e350*/  STL [R1+0x34c], R7 ;  /* 0x00034c0701007387 */ /* 0x000fe80000100800 */
[----:B------:R-:W4:Y:S04]  /*e360*/  LDL.LU R21, [R1+0x2e8] ;  /* 0x0002e80001157983 */ /* 0x000f280000300800 */
[----:B------:R-:W4:Y:S01]  /*e370*/  LDL.LU R22, [R1+0x2dc] ;  /* 0x0002dc0001167983 */ /* 0x000f220000300800 */
[----:B------:R-:W-:-:S05]  /*e380*/  SEL R3, R6, R3, !P2 ;  /* 0x0000000306037207 */ /* 0x000fca0005000000 */
[----:B------:R0:W-:Y:S04]  /*e390*/  STL [R1+0x348], R3 ;  /* 0x0003480301007387 */ /* 0x0001e80000100800 */
[----:B------:R-:W4:Y:S04]  /*e3a0*/  LDL.LU R23, [R1+0x2e4] ;  /* 0x0002e40001177983 */ /* 0x000f280000300800 */
[----:B0-----:R-:W4:Y:S04]  /*e3b0*/  LDL.LU R3, [R1+0x2e0] ;  /* 0x0002e00001037983 */ /* 0x001f280000300800 */
[----:B------:R-:W4:Y:S01]  /*e3c0*/  LDL.LU R7, [R1+0x2d4] ;  /* 0x0002d40001077983 */ /* 0x000f220000300800 */
[----:B------:R-:W-:-:S03]  /*e3d0*/  SEL R15, R6, R15, !P2 ;  /* 0x0000000f060f7207 */ /* 0x000fc60005000000 */
[----:B------:R-:W4:Y:S04]  /*e3e0*/  LDL.LU R12, [R1+0x2cc] ;  /* 0x0002cc00010c7983 */ /* 0x000f280000300800 */
[----:B------:R0:W-:Y:S04]  /*e3f0*/  STL [R1+0x344], R15 ;  /* 0x0003440f01007387 */ /* 0x0001e80000100800 */
[----:B------:R-:W4:Y:S04]  /*e400*/  LDL.LU R16, [R1+0x2bc] ;  /* 0x0002bc0001107983 */ /* 0x000f280000300800 */
[----:B0-----:R-:W4:Y:S01]  /*e410*/  LDL.LU R15, [R1+0x2b8] ;  /* 0x0002b800010f7983 */ /* 0x001f220000300800 */
[----:B------:R-:W-:-:S05]  /*e420*/  SEL R10, R6, R10, !P2 ;  /* 0x0000000a060a7207 */ /* 0x000fca0005000000 */
[----:B------:R0:W-:Y:S01]  /*e430*/  STL [R1+0x340], R10 ;  /* 0x0003400a01007387 */ /* 0x0001e20000100800 */
[C---:B--2---:R-:W-:Y:S02]  /*e440*/  SEL R9, R6.reuse, R9, !P2 ;  /* 0x0000000906097207 */ /* 0x044fe40005000000 */
[----:B0-----:R-:W-:-:S03]  /*e450*/  SEL R10, R6, R8, !P2 ;  /* 0x00000008060a7207 */ /* 0x001fc60005000000 */
[----:B------:R0:W-:Y:S04]  /*e460*/  STL [R1+0x33c], R9 ;  /* 0x00033c0901007387 */ /* 0x0001e80000100800 */
[----:B------:R-:W-:Y:S01]  /*e470*/  STL [R1+0x338], R10 ;  /* 0x0003380a01007387 */ /* 0x000fe20000100800 */
[----:B------:R-:W-:-:S03]  /*e480*/  SEL R8, R6, R14, !P2 ;  /* 0x0000000e06087207 */ /* 0x000fc60005000000 */
[----:B------:R-:W2:Y:S01]  /*e490*/  LDL.LU R14, [R1+0x2b4] ;  /* 0x0002b400010e7983 */ /* 0x000ea20000300800 */
[----:B0-----:R-:W-:-:S05]  /*e4a0*/  SEL R9, R6, R26, !P2 ;  /* 0x0000001a06097207 */ /* 0x001fca0005000000 */
[----:B------:R0:W-:Y:S04]  /*e4b0*/  STL [R1+0x334], R9 ;  /* 0x0003340901007387 */ /* 0x0001e80000100800 */
[----:B------:R1:W-:Y:S01]  /*e4c0*/  STL [R1+0x330], R8 ;  /* 0x0003300801007387 */ /* 0x0003e20000100800 */
[C---:B0-----:R-:W-:Y:S02]  /*e4d0*/  SEL R9, R6.reuse, R0, !P2 ;  /* 0x0000000006097207 */ /* 0x041fe40005000000 */
[----:B-1----:R-:W-:-:S03]  /*e4e0*/  SEL R8, R6, R4, !P2 ;  /* 0x0000000406087207 */ /* 0x002fc60005000000 */
[----:B------:R-:W-:Y:S04]  /*e4f0*/  STL [R1+0x32c], R9 ;  /* 0x00032c0901007387 */ /* 0x000fe80000100800 */
[----:B------:R-:W-:Y:S01]  /*e500*/  STL [R1+0x328], R8 ;  /* 0x0003280801007387 */ /* 0x000fe20000100800 */
[C---:B---3--:R-:W-:Y:S02]  /*e510*/  SEL R0, R6.reuse, R5, !P2 ;  /* 0x0000000506007207 */ /* 0x048fe40005000000 */
[----:B------:R-:W-:-:S03]  /*e520*/  SEL R4, R6, R25, !P2 ;  /* 0x0000001906047207 */ /* 0x000fc60005000000 */
[----:B------:R0:W-:Y:S01]  /*e530*/  STL [R1+0x324], R0 ;  /* 0x0003240001007387 */ /* 0x0001e20000100800 */
[----:B------:R-:W-:-:S03]  /*e540*/  SEL R5, R6, R28, !P2 ;  /* 0x0000001c06057207 */ /* 0x000fc60005000000 */
[----:B------:R1:W-:Y:S01]  /*e550*/  STL [R1+0x320], R4 ;  /* 0x0003200401007387 */ /* 0x0003e20000100800 */
[----:B0-----:R-:W-:-:S03]  /*e560*/  SEL R0, R6, R29, !P2 ;  /* 0x0000001d06007207 */ /* 0x001fc60005000000 */
[----:B------:R-:W-:Y:S01]  /*e570*/  STL [R1+0x31c], R5 ;  /* 0x00031c0501007387 */ /* 0x000fe20000100800 */
[----:B-1----:R-:W-:-:S03]  /*e580*/  SEL R4, R6, R13, !P2 ;  /* 0x0000000d06047207 */ /* 0x002fc60005000000 */
[----:B------:R-:W3:Y:S04]  /*e590*/  LDL.LU R13, [R1+0x2b0] ;  /* 0x0002b000010d7983 */ /* 0x000ee80000300800 */
[----:B------:R0:W-:Y:S04]  /*e5a0*/  STL [R1+0x318], R0 ;  /* 0x0003180001007387 */ /* 0x0001e80000100800 */
[----:B------:R1:W-:Y:S01]  /*e5b0*/  STL [R1+0x314], R4 ;  /* 0x0003140401007387 */ /* 0x0003e20000100800 */
[C---:B0-----:R-:W-:Y:S02]  /*e5c0*/  SEL R0, R6.reuse, R17, !P2 ;  /* 0x0000001106007207 */ /* 0x041fe40005000000 */
[----:B-1----:R-:W-:-:S03]  /*e5d0*/  SEL R4, R6, R18, !P2 ;  /* 0x0000001206047207 */ /* 0x002fc60005000000 */
[----:B------:R0:W-:Y:S04]  /*e5e0*/  STL [R1+0x310], R0 ;  /* 0x0003100001007387 */ /* 0x0001e80000100800 */
[----:B------:R1:W-:Y:S01]  /*e5f0*/  STL [R1+0x30c], R4 ;  /* 0x00030c0401007387 */ /* 0x0003e20000100800 */
[C---:B----4-:R-:W-:Y:S02]  /*e600*/  SEL R5, R6.reuse, R19, !P2 ;  /* 0x0000001306057207 */ /* 0x050fe40005000000 */
[----:B0-----:R-:W-:-:S03]  /*e610*/  SEL R0, R6, R20, !P2 ;  /* 0x0000001406007207 */ /* 0x001fc60005000000 */
[----:B------:R-:W-:Y:S01]  /*e620*/  STL [R1+0x308], R5 ;  /* 0x0003080501007387 */ /* 0x000fe20000100800 */
[----:B-1----:R-:W-:-:S03]  /*e630*/  SEL R4, R6, R11, !P2 ;  /* 0x0000000b06047207 */ /* 0x002fc60005000000 */
[----:B------:R-:W4:Y:S04]  /*e640*/  LDL.LU R11, [R1+0x2ac] ;  /* 0x0002ac00010b7983 */ /* 0x000f280000300800 */
[----:B------:R0:W-:Y:S04]  /*e650*/  STL [R1+0x304], R0 ;  /* 0x0003040001007387 */ /* 0x0001e80000100800 */
[----:B------:R1:W-:Y:S01]  /*e660*/  STL [R1+0x2fc], R4 ;  /* 0x0002fc0401007387 */ /* 0x0003e20000100800 */
[----:B0-----:R-:W-:-:S03]  /*e670*/  SEL R0, R6, R2, !P2 ;  /* 0x0000000206007207 */ /* 0x001fc60005000000 */
[----:B------:R-:W4:Y:S04]  /*e680*/  LDL.LU R2, [R1+0x2a8] ;  /* 0x0002a80001027983 */ /* 0x000f280000300800 */
[----:B------:R0:W-:Y:S01]  /*e690*/  STL [R1+0x2f8], R0 ;  /* 0x0002f80001007387 */ /* 0x0001e20000100800 */
[C---:B-1----:R-:W-:Y:S02]  /*e6a0*/  SEL R4, R6.reuse, R21, !P2 ;  /* 0x0000001506047207 */ /* 0x042fe40005000000 */
[----:B------:R-:W-:-:S03]  /*e6b0*/  SEL R5, R6, R22, !P2 ;  /* 0x0000001606057207 */ /* 0x000fc60005000000 */
[----:B------:R1:W-:Y:S04]  /*e6c0*/  STL [R1+0x2f4], R4 ;  /* 0x0002f40401007387 */ /* 0x0003e80000100800 */
[----:B------:R1:W-:Y:S01]  /*e6d0*/  STL [R1+0x2f0], R5 ;  /* 0x0002f00501007387 */ /* 0x0003e20000100800 */
[C---:B0-----:R-:W-:Y:S02]  /*e6e0*/  SEL R0, R6.reuse, R23, !P2 ;  /* 0x0000001706007207 */ /* 0x041fe40005000000 */
[C---:B-1----:R-:W-:Y:S02]  /*e6f0*/  SEL R4, R6.reuse, R3, !P2 ;  /* 0x0000000306047207 */ /* 0x042fe40005000000 */
[----:B------:R-:W4:Y:S04]  /*e700*/  LDL.LU R3, [R1+0x2a4] ;  /* 0x0002a40001037983 */ /* 0x000f280000300800 */
[----:B------:R0:W-:Y:S01]  /*e710*/  STL [R1+0x2ec], R0 ;  /* 0x0002ec0001007387 */ /* 0x0001e20000100800 */
[----:B------:R-:W-:-:S03]  /*e720*/  SEL R5, R6, R12, !P2 ;  /* 0x0000000c06057207 */ /* 0x000fc60005000000 */
[----:B------:R1:W-:Y:S01]  /*e730*/  STL [R1+0x2e8], R4 ;  /* 0x0002e80401007387 */ /* 0x0003e20000100800 */
[C---:B0-----:R-:W-:Y:S02]  /*e740*/  SEL R0, R6.reuse, R7, !P2 ;  /* 0x0000000706007207 */ /* 0x041fe40005000000 */
[----:B-1----:R-:W-:-:S03]  /*e750*/  SEL R4, R6, R16, !P2 ;  /* 0x0000001006047207 */ /* 0x002fc60005000000 */
[----:B------:R0:W-:Y:S04]  /*e760*/  STL [R1+0x2e4], R0 ;  /* 0x0002e40001007387 */ /* 0x0001e80000100800 */
[----:B------:R-:W-:Y:S04]  /*e770*/  STL [R1+0x2e0], R5 ;  /* 0x0002e00501007387 */ /* 0x000fe80000100800 */
[----:B------:R-:W4:Y:S01]  /*e780*/  LDL.LU R10, [R1+0x2a0] ;  /* 0x0002a000010a7983 */ /* 0x000f220000300800 */
[----:B0-----:R-:W-:-:S03]  /*e790*/  SEL R0, R6, R15, !P2 ;  /* 0x0000000f06007207 */ /* 0x001fc60005000000 */
[----:B------:R-:W-:Y:S04]  /*e7a0*/  STL [R1+0x2dc], R4 ;  /* 0x0002dc0401007387 */ /* 0x000fe80000100800 */
[----:B------:R-:W4:Y:S04]  /*e7b0*/  LDL.LU R9, [R1+0x29c] ;  /* 0x00029c0001097983 */ /* 0x000f280000300800 */
[----:B------:R0:W-:Y:S04]  /*e7c0*/  STL [R1+0x2d8], R0 ;  /* 0x0002d80001007387 */ /* 0x0001e80000100800 */
[----:B------:R-:W4:Y:S04]  /*e7d0*/  LDL.LU R8, [R1+0x298] ;  /* 0x0002980001087983 */ /* 0x000f280000300800 */
[----:B------:R-:W4:Y:S04]  /*e7e0*/  LDL.LU R26, [R1+0x27c] ;  /* 0x00027c00011a7983 */ /* 0x000f280000300800 */
[----:B------:R-:W4:Y:S04]  /*e7f0*/  LDL.LU R15, [R1+0x280] ;  /* 0x00028000010f7983 */ /* 0x000f280000300800 */
[----:B0-----:R-:W4:Y:S04]  /*e800*/  LDL.LU R0, [R1+0x284] ;  /* 0x0002840001007983 */ /* 0x001f280000300800 */
[----:B------:R-:W4:Y:S01]  /*e810*/  LDL.LU R4, [R1+0x28c] ;  /* 0x00028c0001047983 */ /* 0x000f220000300800 */
[----:B--2---:R-:W-:-:S05]  /*e820*/  SEL R5, R6, R14, !P2 ;  /* 0x0000000e06057207 */ /* 0x004fca0005000000 */
[----:B------:R0:W-:Y:S04]  /*e830*/  STL [R1+0x2d4], R5 ;  /* 0x0002d40501007387 */ /* 0x0001e80000100800 */
[----:B0-----:R-:W2:Y:S04]  /*e840*/  LDL.LU R5, [R1+0x290] ;  /* 0x0002900001057983 */ /* 0x001ea80000300800 */
[----:B------:R-:W2:Y:S04]  /*e850*/  LDL.LU R25, [R1+0x294] ;  /* 0x0002940001197983 */ /* 0x000ea80000300800 */
[----:B------:R-:W2:Y:S04]  /*e860*/  LDL.LU R28, [R1+0x288] ;  /* 0x00028800011c7983 */ /* 0x000ea80000300800 */
[----:B------:R-:W2:Y:S04]  /*e870*/  LDL.LU R29, [R1+0x278] ;  /* 0x00027800011d7983 */ /* 0x000ea80000300800 */
[----:B------:R-:W2:Y:S04]  /*e880*/  LDL.LU R14, [R1+0x274] ;  /* 0x00027400010e7983 */ /* 0x000ea80000300800 */
[----:B------:R-:W2:Y:S04]  /*e890*/  LDL.LU R17, [R1+0x270] ;  /* 0x0002700001117983 */ /* 0x000ea80000300800 */
[----:B------:R-:W2:Y:S01]  /*e8a0*/  LDL.LU R18, [R1+0x26c] ;  /* 0x00026c0001127983 */ /* 0x000ea20000300800 */
[----:B---3--:R-:W-:-:S05]  /*e8b0*/  SEL R7, R6, R13, !P2 ;  /* 0x0000000d06077207 */ /* 0x008fca0005000000 */
[----:B------:R4:W-:Y:S04]  /*e8c0*/  STL [R1+0x2d0], R7 ;  /* 0x0002d00701007387 */ /* 0x0009e80000100800 */
[----:B------:R-:W3:Y:S04]  /*e8d0*/  LDL.LU R19, [R1+0x268] ;  /* 0x0002680001137983 */ /* 0x000ee80000300800 */
[----:B------:R-:W3:Y:S04]  /*e8e0*/  LDL.LU R20, [R1+0x264] ;  /* 0x0002640001147983 */ /* 0x000ee80000300800 */
[----:B------:R-:W3:Y:S01]  /*e8f0*/  LDL.LU R13, [R1+0x260] ;  /* 0x00026000010d7983 */ /* 0x000ee20000300800 */
[----:B----4-:R-:W-:-:S03]  /*e900*/  SEL R7, R6, R11, !P2 ;  /* 0x0000000b06077207 */ /* 0x010fc60005000000 */
        /* <DEDUP_REMOVED lines=8> */
[----:B------:R-:W4:Y:S04]  /*e990*/  LDL.LU R7, [R1+0x258] ;  /* 0x0002580001077983 */ /* 0x000f280000300800 */
[----:B------:R-:W4:Y:S01]  /*e9a0*/  LDL.LU R12, [R1+0x254] ;  /* 0x00025400010c7983 */ /* 0x000f220000300800 */
[----:B------:R-:W-:-:S05]  /*e9b0*/  SEL R3, R6, R3, !P2 ;  /* 0x0000000306037207 */ /* 0x000fca0005000000 */
[----:B------:R0:W-:Y:S04]  /*e9c0*/  STL [R1+0x2bc], R3 ;  /* 0x0002bc0301007387 */ /* 0x0001e80000100800 */
[----:B------:R-:W4:Y:S04]  /*e9d0*/  LDL.LU R16, [R1+0x250] ;  /* 0x0002500001107983 */ /* 0x000f280000300800 */
[----:B0-----:R-:W4:Y:S01]  /*e9e0*/  LDL.LU R3, [R1+0x22c] ;  /* 0x00022c0001037983 */ /* 0x001f220000300800 */
[----:B------:R-:W-:-:S05]  /*e9f0*/  SEL R10, R6, R10, !P2 ;  /* 0x0000000a060a7207 */ /* 0x000fca0005000000 */
[----:B------:R0:W-:Y:S01]  /*ea00*/  STL [R1+0x2b8], R10 ;  /* 0x0002b80a01007387 */ /* 0x0001e20000100800 */
[C---:B------:R-:W-:Y:S02]  /*ea10*/  SEL R9, R6.reuse, R9, !P2 ;  /* 0x0000000906097207 */ /* 0x040fe40005000000 */
[----:B0-----:R-:W-:-:S03]  /*ea20*/  SEL R10, R6, R8, !P2 ;  /* 0x00000008060a7207 */ /* 0x001fc60005000000 */
[----:B------:R0:W-:Y:S04]  /*ea30*/  STL [R1+0x2b4], R9 ;  /* 0x0002b40901007387 */ /* 0x0001e80000100800 */
[----:B------:R-:W-:Y:S01]  /*ea40*/  STL [R1+0x2b0], R10 ;  /* 0x0002b00a01007387 */ /* 0x000fe20000100800 */
[----:B------:R-:W-:-:S03]  /*ea50*/  SEL R8, R6, R15, !P2 ;  /* 0x0000000f06087207 */ /* 0x000fc60005000000 */
[----:B------:R-:W4:Y:S01]  /*ea60*/  LDL.LU R15, [R1+0x230] ;  /* 0x00023000010f7983 */ /* 0x000f220000300800 */
[----:B0-----:R-:W-:-:S05]  /*ea70*/  SEL R9, R6, R26, !P2 ;  /* 0x0000001a06097207 */ /* 0x001fca0005000000 */
[----:B------:R0:W-:Y:S04]  /*ea80*/  STL [R1+0x2ac], R9 ;  /* 0x0002ac0901007387 */ /* 0x0001e80000100800 */
[----:B------:R1:W-:Y:S01]  /*ea90*/  STL [R1+0x2a8], R8 ;  /* 0x0002a80801007387 */ /* 0x0003e20000100800 */
[C---:B0-----:R-:W-:Y:S02]  /*eaa0*/  SEL R9, R6.reuse, R0, !P2 ;  /* 0x0000000006097207 */ /* 0x041fe40005000000 */
[----:B-1----:R-:W-:-:S03]  /*eab0*/  SEL R8, R6, R4, !P2 ;  /* 0x0000000406087207 */ /* 0x002fc60005000000 */
[----:B------:R-:W-:Y:S04]  /*eac0*/  STL [R1+0x2a4], R9 ;  /* 0x0002a40901007387 */ /* 0x000fe80000100800 */
[----:B------:R-:W-:Y:S01]  /*ead0*/  STL [R1+0x2a0], R8 ;  /* 0x0002a00801007387 */ /* 0x000fe20000100800 */
[C---:B--2---:R-:W-:Y:S02]  /*eae0*/  SEL R0, R6.reuse, R5, !P2 ;  /* 0x0000000506007207 */ /* 0x044fe40005000000 */
[----:B------:R-:W-:-:S03]  /*eaf0*/  SEL R4, R6, R25, !P2 ;  /* 0x0000001906047207 */ /* 0x000fc60005000000 */
[----:B------:R-:W-:Y:S01]  /*eb00*/  STL [R1+0x29c], R0 ;  /* 0x00029c0001007387 */ /* 0x000fe20000100800 */
[----:B------:R-:W-:-:S03]  /*eb10*/  SEL R5, R6, R28, !P2 ;  /* 0x0000001c06057207 */ /* 0x000fc60005000000 */
[----:B------:R0:W-:Y:S04]  /*eb20*/  STL [R1+0x298], R4 ;  /* 0x0002980401007387 */ /* 0x0001e80000100800 */
[----:B------:R-:W-:Y:S01]  /*eb30*/  STL [R1+0x294], R5 ;  /* 0x0002940501007387 */ /* 0x000fe20000100800 */
[----:B0-----:R-:W-:-:S03]  /*eb40*/  SEL R4, R6, R14, !P2 ;  /* 0x0000000e06047207 */ /* 0x001fc60005000000 */
[----:B------:R-:W2:Y:S01]  /*eb50*/  LDL.LU R14, [R1+0x234] ;  /* 0x00023400010e7983 */ /* 0x000ea20000300800 */
[----:B------:R-:W-:-:S05]  /*eb60*/  SEL R0, R6, R29, !P2 ;  /* 0x0000001d06007207 */ /* 0x000fca0005000000 */
[----:B------:R0:W-:Y:S04]  /*eb70*/  STL [R1+0x290], R0 ;  /* 0x0002900001007387 */ /* 0x0001e80000100800 */
[----:B------:R1:W-:Y:S01]  /*eb80*/  STL [R1+0x28c], R4 ;  /* 0x00028c0401007387 */ /* 0x0003e20000100800 */
[C---:B0-----:R-:W-:Y:S02]  /*eb90*/  SEL R0, R6.reuse, R17, !P2 ;  /* 0x0000001106007207 */ /* 0x041fe40005000000 */
[----:B-1----:R-:W-:-:S03]  /*eba0*/  SEL R4, R6, R18, !P2 ;  /* 0x0000001206047207 */ /* 0x002fc60005000000 */
[----:B------:R0:W-:Y:S04]  /*ebb0*/  STL [R1+0x288], R0 ;  /* 0x0002880001007387 */ /* 0x0001e80000100800 */
[----:B------:R1:W-:Y:S01]  /*ebc0*/  STL [R1+0x284], R4 ;  /* 0x0002840401007387 */ /* 0x0003e20000100800 */
[C---:B---3--:R-:W-:Y:S02]  /*ebd0*/  SEL R5, R6.reuse, R19, !P2 ;  /* 0x0000001306057207 */ /* 0x048fe40005000000 */
[----:B0-----:R-:W-:-:S03]  /*ebe0*/  SEL R0, R6, R20, !P2 ;  /* 0x0000001406007207 */ /* 0x001fc60005000000 */
[----:B------:R-:W-:Y:S01]  /*ebf0*/  STL [R1+0x280], R5 ;  /* 0x0002800501007387 */ /* 0x000fe20000100800 */
[----:B-1----:R-:W-:-:S03]  /*ec00*/  SEL R4, R6, R13, !P2 ;  /* 0x0000000d06047207 */ /* 0x002fc60005000000 */
[----:B------:R-:W3:Y:S04]  /*ec10*/  LDL.LU R13, [R1+0x238] ;  /* 0x00023800010d7983 */ /* 0x000ee80000300800 */
[----:B------:R4:W-:Y:S04]  /*ec20*/  STL [R1+0x27c], R0 ;  /* 0x00027c0001007387 */ /* 0x0009e80000100800 */
[----:B------:R0:W-:Y:S01]  /*ec30*/  STL [R1+0x278], R4 ;  /* 0x0002780401007387 */ /* 0x0001e20000100800 */
[----:B----4-:R-:W-:-:S03]  /*ec40*/  SEL R0, R6, R11, !P2 ;  /* 0x0000000b06007207 */ /* 0x010fc60005000000 */
[----:B------:R-:W4:Y:S04]  /*ec50*/  LDL.LU R11, [R1+0x23c] ;  /* 0x00023c00010b7983 */ /* 0x000f280000300800 */
[----:B------:R1:W-:Y:S01]  /*ec60*/  STL [R1+0x274], R0 ;  /* 0x0002740001007387 */ /* 0x0003e20000100800 */
[C---:B0-----:R-:W-:Y:S02]  /*ec70*/  SEL R4, R6.reuse, R21, !P2 ;  /* 0x0000001506047207 */ /* 0x041fe40005000000 */
[----:B------:R-:W-:-:S03]  /*ec80*/  SEL R5, R6, R22, !P2 ;  /* 0x0000001606057207 */ /* 0x000fc60005000000 */
[----:B------:R0:W-:Y:S04]  /*ec90*/  STL [R1+0x270], R4 ;  /* 0x0002700401007387 */ /* 0x0001e80000100800 */
[----:B------:R0:W-:Y:S01]  /*eca0*/  STL [R1+0x26c], R5 ;  /* 0x00026c0501007387 */ /* 0x0001e20000100800 */
[C---:B-1----:R-:W-:Y:S02]  /*ecb0*/  SEL R0, R6.reuse, R23, !P2 ;  /* 0x0000001706007207 */ /* 0x042fe40005000000 */
[C---:B0-----:R-:W-:Y:S02]  /*ecc0*/  SEL R4, R6.reuse, R2, !P2 ;  /* 0x0000000206047207 */ /* 0x041fe40005000000 */
[----:B------:R-:W4:Y:S04]  /*ecd0*/  LDL.LU R2, [R1+0x1c4] ;  /* 0x0001c40001027983 */ /* 0x000f280000300800 */
[----:B------:R0:W-:Y:S01]  /*ece0*/  STL [R1+0x268], R0 ;  /* 0x0002680001007387 */ /* 0x0001e20000100800 */
[----:B------:R-:W-:-:S03]  /*ecf0*/  SEL R5, R6, R12, !P2 ;  /* 0x0000000c06057207 */ /* 0x000fc60005000000 */
[----:B------:R1:W-:Y:S01]  /*ed00*/  STL [R1+0x264], R4 ;  /* 0x0002640401007387 */ /* 0x0003e20000100800 */
[----:B0-----:R-:W-:-:S05]  /*ed10*/  SEL R0, R6, R7, !P2 ;  /* 0x0000000706007207 */ /* 0x001fca0005000000 */
[----:B------:R0:W-:Y:S01]  /*ed20*/  STL [R1+0x260], R0 ;  /* 0x0002600001007387 */ /* 0x0001e20000100800 */
[----:B-1----:R-:W-:-:S03]  /*ed30*/  SEL R4, R6, R16, !P2 ;  /* 0x0000001006047207 */ /* 0x002fc60005000000 */
        /* <DEDUP_REMOVED lines=11> */
[----:B------:R-:W-:-:S05]  /*edf0*/  SEL R5, R6, R15, !P2 ;  /* 0x0000000f06057207 */ /* 0x000fca0005000000 */
[----:B------:R0:W-:Y:S04]  /*ee00*/  STL [R1+0x250], R5 ;  /* 0x0002500501007387 */ /* 0x0001e80000100800 */
[----:B0-----:R-:W4:Y:S04]  /*ee10*/  LDL.LU R5, [R1+0x208] ;  /* 0x0002080001057983 */ /* 0x001f280000300800 */
[----:B------:R-:W4:Y:S04]  /*ee20*/  LDL.LU R25, [R1+0x218] ;  /* 0x0002180001197983 */ /* 0x000f280000300800 */
[----:B------:R-:W4:Y:S04]  /*ee30*/  LDL.LU R28, [R1+0x214] ;  /* 0x00021400011c7983 */ /* 0x000f280000300800 */
[----:B------:R-:W4:Y:S04]  /*ee40*/  LDL.LU R29, [R1+0x210] ;  /* 0x00021000011d7983 */ /* 0x000f280000300800 */
[----:B------:R-:W4:Y:S04]  /*ee50*/  LDL.LU R15, [R1+0x410] ;  /* 0x00041000010f7983 */ /* 0x000f280000300800 */
[----:B------:R-:W4:Y:S04]  /*ee60*/  LDL.LU R17, [R1+0x20c] ;  /* 0x00020c0001117983 */ /* 0x000f280000300800 */
[----:B------:R-:W4:Y:S01]  /*ee70*/  LDL.LU R18, [R1+0x200] ;  /* 0x0002000001127983 */ /* 0x000f220000300800 */
[----:B--2---:R-:W-:-:S05]  /*ee80*/  SEL R7, R6, R14, !P2 ;  /* 0x0000000e06077207 */ /* 0x004fca0005000000 */
[----:B------:R4:W-:Y:S04]  /*ee90*/  STL [R1+0x24c], R7 ;  /* 0x00024c0701007387 */ /* 0x0009e80000100800 */
[----:B------:R-:W2:Y:S04]  /*eea0*/  LDL.LU R19, [R1+0x1fc] ;  /* 0x0001fc0001137983 */ /* 0x000ea80000300800 */
[----:B------:R-:W2:Y:S04]  /*eeb0*/  LDL.LU R20, [R1+0x1f8] ;  /* 0x0001f80001147983 */ /* 0x000ea80000300800 */
[----:B------:R-:W2:Y:S01]  /*eec0*/  LDL.LU R14, [R1+0x1f4] ;  /* 0x0001f400010e7983 */ /* 0x000ea20000300800 */
[----:B---3--:R-:W-:-:S03]  /*eed0*/  SEL R12, R6, R13, !P2 ;  /* 0x0000000d060c7207 */ /* 0x008fc60005000000 */
[----:B------:R-:W3:Y:S04]  /*eee0*/  LDL.LU R13, [R1+0x1e0] ;  /* 0x0001e000010d7983 */ /* 0x000ee80000300800 */
[----:B------:R-:W-:Y:S04]  /*eef0*/  STL [R1+0x248], R12 ;  /* 0x0002480c01007387 */ /* 0x000fe80000100800 */
[----:B------:R-:W3:Y:S04]  /*ef00*/  LDL.LU R21, [R1+0x1ec] ;  /* 0x0001ec0001157983 */ /* 0x000ee80000300800 */
[----:B------:R-:W3:Y:S01]  /*ef10*/  LDL.LU R22, [R1+0x1f0] ;  /* 0x0001f00001167983 */ /* 0x000ee20000300800 */
[----:B----4-:R-:W-:-:S05]  /*ef20*/  SEL R7, R6, R11, !P2 ;  /* 0x0000000b06077207 */ /* 0x010fca0005000000 */
[----:B------:R0:W-:Y:S04]  /*ef30*/  STL [R1+0x244], R7 ;  /* 0x0002440701007387 */ /* 0x0001e80000100800 */
[----:B------:R-:W4:Y:S04]  /*ef40*/  LDL.LU R23, [R1+0x1e4] ;  /* 0x0001e40001177983 */ /* 0x000f280000300800 */
[----:B------:R-:W4:Y:S04]  /*ef50*/  LDL.LU R11, [R1+0x1e8] ;  /* 0x0001e800010b7983 */ /* 0x000f280000300800 */
[----:B0-----:R-:W4:Y:S04]  /*ef60*/  LDL.LU R7, [R1+0x1d8] ;  /* 0x0001d80001077983 */ /* 0x001f280000300800 */
[----:B------:R-:W4:Y:S01]  /*ef70*/  LDL.LU R12, [R1+0x1d0] ;  /* 0x0001d000010c7983 */ /* 0x000f220000300800 */
[----:B------:R-:W-:-:S05]  /*ef80*/  SEL R2, R6, R2, !P2 ;  /* 0x0000000206027207 */ /* 0x000fca0005000000 */
[----:B------:R0:W-:Y:S04]  /*ef90*/  STL [R1+0x240], R2 ;  /* 0x0002400201007387 */ /* 0x0001e80000100800 */
[----:B------:R-:W4:Y:S04]  /*efa0*/  LDL.LU R16, [R1+0x1cc] ;  /* 0x0001cc0001107983 */ /* 0x000f280000300800 */
[----:B0-----:R-:W4:Y:S01]  /*efb0*/  LDL.LU R2, [R1+0x1c0] ;  /* 0x0001c00001027983 */ /* 0x001f220000300800 */
[----:B------:R-:W-:-:S05]  /*efc0*/  SEL R10, R6, R10, !P2 ;  /* 0x0000000a060a7207 */ /* 0x000fca0005000000 */
[----:B------:R0:W-:Y:S01]  /*efd0*/  STL [R1+0x23c], R10 ;  /* 0x00023c0a01007387 */ /* 0x0001e20000100800 */
[----:B------:R-:W-:-:S05]  /*efe0*/  SEL R9, R6, R9, !P2 ;  /* 0x0000000906097207 */ /* 0x000fca0005000000 */
[----:B------:R1:W-:Y:S01]  /*eff0*/  STL [R1+0x238], R9 ;  /* 0x0002380901007387 */ /* 0x0003e20000100800 */
[----:B0-----:R-:W-:-:S05]  /*f000*/  SEL R10, R6, R8, !P2 ;  /* 0x00000008060a7207 */ /* 0x001fca0005000000 */
[----:B------:R-:W-:Y:S01]  /*f010*/  STL [R1+0x234], R10 ;  /* 0x0002340a01007387 */ /* 0x000fe20000100800 */
[C---:B-1----:R-:W-:Y:S02]  /*f020*/  SEL R9, R6.reuse, R26, !P2 ;  /* 0x0000001a06097207 */ /* 0x042fe40005000000 */
[C---:B------:R-:W-:Y:S02]  /*f030*/  SEL R8, R6.reuse, R3, !P2 ;  /* 0x0000000306087207 */ /* 0x040fe40005000000 */
[----:B------:R-:W4:Y:S04]  /*f040*/  LDL.LU R3, [R1+0x1bc] ;  /* 0x0001bc0001037983 */ /* 0x000f280000300800 */
[----:B------:R0:W-:Y:S04]  /*f050*/  STL [R1+0x230], R9 ;  /* 0x0002300901007387 */ /* 0x0001e80000100800 */
[----:B------:R1:W-:Y:S01]  /*f060*/  STL [R1+0x22c], R8 ;  /* 0x00022c0801007387 */ /* 0x0003e20000100800 */
[----:B0-----:R-:W-:-:S02]  /*f070*/  SEL R9, R6, R0, !P2 ;  /* 0x0000000006097207 */ /* 0x001fc40005000000 */
[----:B-1----:R-:W-:-:S03]  /*f080*/  SEL R8, R6, R4, !P2 ;  /* 0x0000000406087207 */ /* 0x002fc60005000000 */
[----:B------:R-:W-:Y:S01]  /*f090*/  STL [R1+0x228], R9 ;  /* 0x0002280901007387 */ /* 0x000fe20000100800 */
[----:B------:R-:W-:-:S03]  /*f0a0*/  SEL R0, R6, R5, !P2 ;  /* 0x0000000506007207 */ /* 0x000fc60005000000 */
[----:B------:R-:W-:Y:S01]  /*f0b0*/  STL [R1+0x224], R8 ;  /* 0x0002240801007387 */ /* 0x000fe20000100800 */
[----:B------:R-:W-:-:S03]  /*f0c0*/  SEL R4, R6, R25, !P2 ;  /* 0x0000001906047207 */ /* 0x000fc60005000000 */
[----:B------:R0:W-:Y:S01]  /*f0d0*/  STL [R1+0x220], R0 ;  /* 0x0002200001007387 */ /* 0x0001e20000100800 */
[----:B------:R-:W-:-:S03]  /*f0e0*/  SEL R5, R6, R28, !P2 ;  /* 0x0000001c06057207 */ /* 0x000fc60005000000 */
[----:B------:R1:W-:Y:S04]  /*f0f0*/  STL [R1+0x21c], R4 ;  /* 0x00021c0401007387 */ /* 0x0003e80000100800 */
[----:B------:R-:W-:Y:S01]  /*f100*/  STL [R1+0x218], R5 ;  /* 0x0002180501007387 */ /* 0x000fe20000100800 */
[C---:B0-----:R-:W-:Y:S02]  /*f110*/  SEL R0, R6.reuse, R29, !P2 ;  /* 0x0000001d06007207 */ /* 0x041fe40005000000 */
[C---:B-1----:R-:W-:Y:S02]  /*f120*/  SEL R4, R6.reuse, R15, !P2 ;  /* 0x0000000f06047207 */ /* 0x042fe40005000000 */
[----:B------:R-:W4:Y:S04]  /*f130*/  LDL.LU R15, [R1+0x1b8] ;  /* 0x0001b800010f7983 */ /* 0x000f280000300800 */
[----:B------:R0:W-:Y:S04]  /*f140*/  STL [R1+0x214], R0 ;  /* 0x0002140001007387 */ /* 0x0001e80000100800 */
[----:B------:R1:W-:Y:S01]  /*f150*/  STL [R1+0x210], R4 ;  /* 0x0002100401007387 */ /* 0x0003e20000100800 */
[----:B0-----:R-:W-:-:S02]  /*f160*/  SEL R0, R6, R17, !P2 ;  /* 0x0000001106007207 */ /* 0x001fc40005000000 */
[----:B-1----:R-:W-:-:S03]  /*f170*/  SEL R4, R6, R18, !P2 ;  /* 0x0000001206047207 */ /* 0x002fc60005000000 */
[----:B------:R-:W-:Y:S04]  /*f180*/  STL [R1+0x20c], R0 ;  /* 0x00020c0001007387 */ /* 0x000fe80000100800 */
[----:B------:R0:W-:Y:S01]  /*f190*/  STL [R1+0x208], R4 ;  /* 0x0002080401007387 */ /* 0x0001e20000100800 */
[----:B--2---:R-:W-:-:S05]  /*f1a0*/  SEL R5, R6, R19, !P2 ;  /* 0x0000001306057207 */ /* 0x004fca0005000000 */
[----:B------:R-:W-:Y:S01]  /*f1b0*/  STL [R1+0x204], R5 ;  /* 0x0002040501007387 */ /* 0x000fe20000100800 */
[----:B0-----:R-:W-:-:S03]  /*f1c0*/  SEL R4, R6, R14, !P2 ;  /* 0x0000000e06047207 */ /* 0x001fc60005000000 */
[----:B------:R-:W2:Y:S01]  /*f1d0*/  LDL.LU R14, [R1+0x1b4] ;  /* 0x0001b400010e7983 */ /* 0x000ea20000300800 */
[----:B------:R-:W-:-:S05]  /*f1e0*/  SEL R0, R6, R20, !P2 ;  /* 0x0000001406007207 */ /* 0x000fca0005000000 */
[----:B------:R3:W-:Y:S04]  /*f1f0*/  STL [R1+0x200], R0 ;  /* 0x0002000001007387 */ /* 0x0007e80000100800 */
[----:B------:R0:W-:Y:S01]  /*f200*/  STL [R1+0x1fc], R4 ;  /* 0x0001fc0401007387 */ /* 0x0001e20000100800 */
[----:B---3--:R-:W-:-:S03]  /*f210*/  SEL R0, R6, R13, !P2 ;  /* 0x0000000d06007207 */ /* 0x008fc60005000000 */
[----:B------:R-:W3:Y:S04]  /*f220*/  LDL.LU R13, [R1+0x1b0] ;  /* 0x0001b000010d7983 */ /* 0x000ee80000300800 */
[----:B------:R4:W-:Y:S01]  /*f230*/  STL [R1+0x1f8], R0 ;  /* 0x0001f80001007387 */ /* 0x0009e20000100800 */
[C---:B0-----:R-:W-:Y:S02]  /*f240*/  SEL R4, R6.reuse, R21, !P2 ;  /* 0x0000001506047207 */ /* 0x041fe40005000000 */
[----:B------:R-:W-:-:S03]  /*f250*/  SEL R5, R6, R22, !P2 ;  /* 0x0000001606057207 */ /* 0x000fc60005000000 */
[----:B------:R0:W-:Y:S04]  /*f260*/  STL [R1+0x1f4], R4 ;  /* 0x0001f40401007387 */ /* 0x0001e80000100800 */
[----:B------:R1:W-:Y:S01]  /*f270*/  STL [R1+0x1f0], R5 ;  /* 0x0001f00501007387 */ /* 0x0003e20000100800 */
[C---:B----4-:R-:W-:Y:S02]  /*f280*/  SEL R0, R6.reuse, R23, !P2 ;  /* 0x0000001706007207 */ /* 0x050fe40005000000 */
[C---:B0-----:R-:W-:Y:S02]  /*f290*/  SEL R4, R6.reuse, R11, !P2 ;  /* 0x0000000b06047207 */ /* 0x041fe40005000000 */
[----:B------:R-:W4:Y:S04]  /*f2a0*/  LDL.LU R11, [R1+0x1a8] ;  /* 0x0001a800010b7983 */ /* 0x000f280000300800 */
[----:B------:R0:W-:Y:S01]  /*f2b0*/  STL [R1+0x1ec], R0 ;  /* 0x0001ec0001007387 */ /* 0x0001e20000100800 */
[----:B-1----:R-:W-:-:S03]  /*f2c0*/  SEL R5, R6, R12, !P2 ;  /* 0x0000000c06057207 */ /* 0x002fc60005000000 */
[----:B------:R1:W-:Y:S01]  /*f2d0*/  STL [R1+0x1e8], R4 ;  /* 0x0001e80401007387 */ /* 0x0003e20000100800 */
[----:B0-----:R-:W-:-:S05]  /*f2e0*/  SEL R0, R6, R7, !P2 ;  /* 0x0000000706007207 */ /* 0x001fca0005000000 */
[----:B------:R0:W-:Y:S04]  /*f2f0*/  STL [R1+0x1e4], R0 ;  /* 0x0001e40001007387 */ /* 0x0001e80000100800 */
[----:B------:R-:W-:Y:S01]  /*f300*/  STL [R1+0x1e0], R5 ;  /* 0x0001e00501007387 */ /* 0x000fe20000100800 */
[----:B-1----:R-:W-:-:S03]  /*f310*/  SEL R4, R6, R16, !P2 ;  /* 0x0000001006047207 */ /* 0x002fc60005000000 */
        /* <DEDUP_REMOVED lines=12> */
[----:B------:R-:W4:Y:S04]  /*f3e0*/  LDL.LU R5, [R1+0x188] ;  /* 0x0001880001057983 */ /* 0x000f280000300800 */
[----:B------:R-:W4:Y:S04]  /*f3f0*/  LDL.LU R25, [R1+0x18c] ;  /* 0x00018c0001197983 */ /* 0x000f280000300800 */
[----:B------:R-:W4:Y:S04]  /*f400*/  LDL.LU R28, [R1+0x180] ;  /* 0x00018000011c7983 */ /* 0x000f280000300800 */
[----:B------:R-:W4:Y:S04]  /*f410*/  LDL.LU R29, [R1+0x170] ;  /* 0x00017000011d7983 */ /* 0x000f280000300800 */
[----:B0-----:R-:W4:Y:S04]  /*f420*/  LDL.LU R3, [R1+0x174] ;  /* 0x0001740001037983 */ /* 0x001f280000300800 */
[----:B------:R-:W4:Y:S04]  /*f430*/  LDL.LU R17, [R1+0x178] ;  /* 0x0001780001117983 */ /* 0x000f280000300800 */
[----:B------:R-:W4:Y:S01]  /*f440*/  LDL.LU R18, [R1+0x16c] ;  /* 0x00016c0001127983 */ /* 0x000f220000300800 */
[----:B------:R-:W-:-:S05]  /*f450*/  SEL R7, R6, R15, !P2 ;  /* 0x0000000f06077207 */ /* 0x000fca0005000000 */
[----:B------:R3:W-:Y:S04]  /*f460*/  STL [R1+0x1cc], R7 ;  /* 0x0001cc0701007387 */ /* 0x0007e80000100800 */
[----:B------:R-:W4:Y:S04]  /*f470*/  LDL.LU R19, [R1+0x168] ;  /* 0x0001680001137983 */ /* 0x000f280000300800 */
[----:B------:R-:W4:Y:S04]  /*f480*/  LDL.LU R20, [R1+0x164] ;  /* 0x0001640001147983 */ /* 0x000f280000300800 */
[----:B------:R-:W4:Y:S01]  /*f490*/  LDL.LU R15, [R1+0x160] ;  /* 0x00016000010f7983 */ /* 0x000f220000300800 */
[----:B--2---:R-:W-:-:S03]  /*f4a0*/  SEL R12, R6, R14, !P2 ;  /* 0x0000000e060c7207 */ /* 0x004fc60005000000 */
[----:B------:R-:W2:Y:S04]  /*f4b0*/  LDL.LU R14, [R1+0x150] ;  /* 0x00015000010e7983 */ /* 0x000ea80000300800 */
[----:B------:R-:W-:Y:S04]  /*f4c0*/  STL [R1+0x1c8], R12 ;  /* 0x0001c80c01007387 */ /* 0x000fe80000100800 */
[----:B------:R-:W2:Y:S04]  /*f4d0*/  LDL.LU R21, [R1+0x120] ;  /* 0x0001200001157983 */ /* 0x000ea80000300800 */
[----:B------:R-:W2:Y:S01]  /*f4e0*/  LDL.LU R22, [R1+0x12c] ;  /* 0x00012c0001167983 */ /* 0x000ea20000300800 */
[----:B---3--:R-:W-:-:S05]  /*f4f0*/  SEL R7, R6, R13, !P2 ;  /* 0x0000000d06077207 */ /* 0x008fca0005000000 */
[----:B------:R0:W-:Y:S04]  /*f500*/  STL [R1+0x1c4], R7 ;  /* 0x0001c40701007387 */ /* 0x0001e80000100800 */
[----:B------:R-:W3:Y:S04]  /*f510*/  LDL.LU R23, [R1+0x158] ;  /* 0x0001580001177983 */ /* 0x000ee80000300800 */
[----:B------:R-:W3:Y:S04]  /*f520*/  LDL.LU R13, [R1+0x154] ;  /* 0x00015400010d7983 */ /* 0x000ee80000300800 */
[----:B0-----:R-:W3:Y:S04]  /*f530*/  LDL.LU R7, [R1+0x140] ;  /* 0x0001400001077983 */ /* 0x001ee80000300800 */
[----:B------:R-:W3:Y:S01]  /*f540*/  LDL.LU R12, [R1+0x134] ;  /* 0x00013400010c7983 */ /* 0x000ee20000300800 */
[----:B----4-:R-:W-:-:S05]  /*f550*/  SEL R11, R6, R11, !P2 ;  /* 0x0000000b060b7207 */ /* 0x010fca0005000000 */
        /* <DEDUP_REMOVED lines=40> */
[----:B--2---:R-:W-:-:S03]  /*f7e0*/  SEL R0, R6, R14, !P2 ;  /* 0x0000000e06007207 */ /* 0x004fc60005000000 */
[----:B------:R-:W2:Y:S04]  /*f7f0*/  LDL.LU R14, [R1+0x128] ;  /* 0x00012800010e7983 */ /* 0x000ea80000300800 */
[----:B------:R3:W-:Y:S01]  /*f800*/  STL [R1+0x168], R0 ;  /* 0x0001680001007387 */ /* 0x0007e20000100800 */
[C---:B0-----:R-:W-:Y:S02]  /*f810*/  SEL R4, R6.reuse, R21, !P2 ;  /* 0x0000001506047207 */ /* 0x041fe40005000000 */
[----:B------:R-:W-:-:S03]  /*f820*/  SEL R5, R6, R22, !P2 ;  /* 0x0000001606057207 */ /* 0x000fc60005000000 */
[----:B------:R0:W-:Y:S04]  /*f830*/  STL [R1+0x164], R4 ;  /* 0x0001640401007387 */ /* 0x0001e80000100800 */
[----:B------:R1:W-:Y:S01]  /*f840*/  STL [R1+0x160], R5 ;  /* 0x0001600501007387 */ /* 0x0003e20000100800 */
[C---:B---3--:R-:W-:Y:S02]  /*f850*/  SEL R0, R6.reuse, R23, !P2 ;  /* 0x0000001706007207 */ /* 0x048fe40005000000 */
[C---:B0-----:R-:W-:Y:S02]  /*f860*/  SEL R4, R6.reuse, R13, !P2 ;  /* 0x0000000d06047207 */ /* 0x041fe40005000000 */
[----:B------:R-:W3:Y:S04]  /*f870*/  LDL.LU R13, [R1+0x124] ;  /* 0x00012400010d7983 */ /* 0x000ee80000300800 */
[----:B------:R0:W-:Y:S01]  /*f880*/  STL [R1+0x15c], R0 ;  /* 0x00015c0001007387 */ /* 0x0001e20000100800 */
[----:B-1----:R-:W-:-:S03]  /*f890*/  SEL R5, R6, R12, !P2 ;  /* 0x0000000c06057207 */ /* 0x002fc60005000000 */
[----:B------:R4:W-:Y:S01]  /*f8a0*/  STL [R1+0x158], R4 ;  /* 0x0001580401007387 */ /* 0x0009e20000100800 */
[----:B0-----:R-:W-:-:S05]  /*f8b0*/  SEL R0, R6, R7, !P2 ;  /* 0x0000000706007207 */ /* 0x001fca0005000000 */
[----:B------:R0:W-:Y:S01]  /*f8c0*/  STL [R1+0x154], R0 ;  /* 0x0001540001007387 */ /* 0x0001e20000100800 */
[----:B----4-:R-:W-:-:S03]  /*f8d0*/  SEL R4, R6, R16, !P2 ;  /* 0x0000001006047207 */ /* 0x010fc60005000000 */
        /* <DEDUP_REMOVED lines=24> */
[----:B0-----:R-:W4:Y:S01]  /*fa60*/  LDL.LU R3, [R1+0xcc] ;  /* 0x0000cc0001037983 */ /* 0x001f220000300800 */
[----:B------:R-:W-:-:S03]  /*fa70*/  SEL R12, R6, R15, !P2 ;  /* 0x0000000f060c7207 */ /* 0x000fc60005000000 */
[----:B------:R-:W4:Y:S04]  /*fa80*/  LDL.LU R15, [R1+0xc4] ;  /* 0x0000c400010f7983 */ /* 0x000f280000300800 */
[----:B------:R-:W-:Y:S04]  /*fa90*/  STL [R1+0x130], R12 ;  /* 0x0001300c01007387 */ /* 0x000fe80000100800 */
[----:B------:R-:W4:Y:S04]  /*faa0*/  LDL.LU R21, [R1+0xc0] ;  /* 0x0000c00001157983 */ /* 0x000f280000300800 */
[----:B------:R-:W4:Y:S01]  /*fab0*/  LDL.LU R22, [R1+0xbc] ;  /* 0x0000bc0001167983 */ /* 0x000f220000300800 */
[----:B--2---:R-:W-:-:S05]  /*fac0*/  SEL R7, R6, R14, !P2 ;  /* 0x0000000e06077207 */ /* 0x004fca0005000000 */
[----:B------:R0:W-:Y:S04]  /*fad0*/  STL [R1+0x12c], R7 ;  /* 0x00012c0701007387 */ /* 0x0001e80000100800 */
[----:B------:R-:W2:Y:S04]  /*fae0*/  LDL.LU R23, [R1+0xb4] ;  /* 0x0000b40001177983 */ /* 0x000ea80000300800 */
[----:B------:R-:W2:Y:S04]  /*faf0*/  LDL.LU R14, [R1+0xb0] ;  /* 0x0000b000010e7983 */ /* 0x000ea80000300800 */
[----:B0-----:R-:W2:Y:S04]  /*fb00*/  LDL.LU R7, [R1+0x98] ;  /* 0x0000980001077983 */ /* 0x001ea80000300800 */
[----:B------:R-:W2:Y:S01]  /*fb10*/  LDL.LU R12, [R1+0xa8] ;  /* 0x0000a800010c7983 */ /* 0x000ea20000300800 */
[----:B---3--:R-:W-:-:S05]  /*fb20*/  SEL R13, R6, R13, !P2 ;  /* 0x0000000d060d7207 */ /* 0x008fca0005000000 */
[----:B------:R0:W-:Y:S04]  /*fb30*/  STL [R1+0x128], R13 ;  /* 0x0001280d01007387 */ /* 0x0001e80000100800 */
[----:B------:R-:W3:Y:S04]  /*fb40*/  LDL.LU R16, [R1+0xac] ;  /* 0x0000ac0001107983 */ /* 0x000ee80000300800 */
[----:B0-----:R-:W3:Y:S01]  /*fb50*/  LDL.LU R13, [R1+0xa0] ;  /* 0x0000a000010d7983 */ /* 0x001ee20000300800 */
[----:B----4-:R-:W-:-:S05]  /*fb60*/  SEL R10, R6, R10, !P2 ;  /* 0x0000000a060a7207 */ /* 0x010fca0005000000 */
[----:B------:R0:W-:Y:S01]  /*fb70*/  STL [R1+0x124], R10 ;  /* 0x0001240a01007387 */ /* 0x0001e20000100800 */
[----:B------:R-:W-:-:S05]  /*fb80*/  SEL R9, R6, R9, !P2 ;  /* 0x0000000906097207 */ /* 0x000fca0005000000 */
[----:B------:R1:W-:Y:S01]  /*fb90*/  STL [R1+0x120], R9 ;  /* 0x0001200901007387 */ /* 0x0003e20000100800 */
[C---:B0-----:R-:W-:Y:S02]  /*fba0*/  SEL R10, R6.reuse, R8, !P2 ;  /* 0x00000008060a7207 */ /* 0x041fe40005000000 */
[C---:B-1----:R-:W-:Y:S02]  /*fbb0*/  SEL R9, R6.reuse, R26, !P2 ;  /* 0x0000001a06097207 */ /* 0x042fe40005000000 */
[C---:B------:R-:W-:Y:S01]  /*fbc0*/  SEL R8, R6.reuse, R11, !P2 ;  /* 0x0000000b06087207 */ /* 0x040fe20005000000 */
[----:B------:R-:W-:Y:S01]  /*fbd0*/  STL [R1+0x11c], R10 ;  /* 0x00011c0a01007387 */ /* 0x000fe20000100800 */
[----:B------:R-:W-:-:S03]  /*fbe0*/  SEL R0, R6, R0, !P2 ;  /* 0x0000000006007207 */ /* 0x000fc60005000000 */
[----:B------:R-:W4:Y:S04]  /*fbf0*/  LDL.LU R11, [R1+0xa4] ;  /* 0x0000a400010b7983 */ /* 0x000f280000300800 */
[----:B------:R-:W-:Y:S04]  /*fc00*/  STL [R1+0x118], R9 ;  /* 0x0001180901007387 */ /* 0x000fe80000100800 */
[----:B------:R0:W-:Y:S04]  /*fc10*/  STL [R1+0x108], R8 ;  /* 0x0001080801007387 */ /* 0x0001e80000100800 */
[----:B------:R1:W-:Y:S01]  /*fc20*/  STL [R1+0x104], R0 ;  /* 0x0001040001007387 */ /* 0x0003e20000100800 */
[----:B0-----:R-:W-:-:S02]  /*fc30*/  SEL R8, R6, R4, !P2 ;  /* 0x0000000406087207 */ /* 0x001fc40005000000 */
[----:B------:R-:W-:-:S03]  /*fc40*/  SEL R4, R6, R5, !P2 ;  /* 0x0000000506047207 */ /* 0x000fc60005000000 */
[----:B------:R-:W-:Y:S01]  /*fc50*/  STL [R1+0xfc], R8 ;  /* 0x0000fc0801007387 */ /* 0x000fe20000100800 */
        /* <DEDUP_REMOVED lines=23> */
[----:B-1----:R-:W-:-:S03]  /*fdd0*/  SEL R0, R6, R21, !P2 ;  /* 0x0000001506007207 */ /* 0x002fc60005000000 */
[----:B------:R-:W-:Y:S01]  /*fde0*/  STL [R1+0xcc], R4 ;  /* 0x0000cc0401007387 */ /* 0x000fe20000100800 */
[----:B------:R-:W-:-:S03]  /*fdf0*/  SEL R5, R6, R22, !P2 ;  /* 0x0000001606057207 */ /* 0x000fc60005000000 */
[----:B------:R2:W-:Y:S04]  /*fe00*/  STL [R1+0xc4], R0 ;  /* 0x0000c40001007387 */ /* 0x0005e80000100800 */
[----:B------:R0:W-:Y:S01]  /*fe10*/  STL [R1+0xc0], R5 ;  /* 0x0000c00501007387 */ /* 0x0001e20000100800 */
[----:B--2---:R-:W-:-:S03]  /*fe20*/  SEL R0, R6, R14, !P2 ;  /* 0x0000000e06007207 */ /* 0x004fc60005000000 */
[----:B------:R-:W2:Y:S01]  /*fe30*/  LDL.LU R14, [R1+0x90] ;  /* 0x00009000010e7983 */ /* 0x000ea20000300800 */
[----:B------:R-:W-:-:S05]  /*fe40*/  SEL R4, R6, R23, !P2 ;  /* 0x0000001706047207 */ /* 0x000fca0005000000 */
[----:B------:R1:W-:Y:S01]  /*fe50*/  STL [R1+0xbc], R4 ;  /* 0x0000bc0401007387 */ /* 0x0003e20000100800 */
[----:B0-----:R-:W-:-:S03]  /*fe60*/  SEL R5, R6, R12, !P2 ;  /* 0x0000000c06057207 */ /* 0x001fc60005000000 */
[----:B------:R3:W-:Y:S01]  /*fe70*/  STL [R1+0xb8], R0 ;  /* 0x0000b80001007387 */ /* 0x0007e20000100800 */
[----:B-1----:R-:W-:-:S05]  /*fe80*/  SEL R4, R6, R7, !P2 ;  /* 0x0000000706047207 */ /* 0x002fca0005000000 */
[----:B------:R0:W-:Y:S04]  /*fe90*/  STL [R1+0xb4], R4 ;  /* 0x0000b40401007387 */ /* 0x0001e80000100800 */
[----:B------:R-:W-:Y:S04]  /*fea0*/  STL [R1], R5 ;  /* 0x0000000501007387 */ /* 0x000fe80000100800 */
[----:B------:R-:W2:Y:S01]  /*feb0*/  LDL.LU R26, [R1+0x7c] ;  /* 0x00007c00011a7983 */ /* 0x000ea20000300800 */
[C---:B---3--:R-:W-:Y:S02]  /*fec0*/  SEL R0, R6.reuse, R16, !P2 ;  /* 0x0000001006007207 */ /* 0x048fe40005000000 */
[----:B0-----:R-:W-:-:S03]  /*fed0*/  SEL R4, R6, R13, !P2 ;  /* 0x0000000d06047207 */ /* 0x001fc60005000000 */
[----:B------:R0:W-:Y:S04]  /*fee0*/  STL [R1+0xb0], R0 ;  /* 0x0000b00001007387 */ /* 0x0001e80000100800 */
[----:B0-----:R-:W3:Y:S04]  /*fef0*/  LDL.LU R0, [R1+0x80] ;  /* 0x0000800001007983 */ /* 0x001ee80000300800 */
[----:B------:R0:W-:Y:S04]  /*ff00*/  STL [R1+0xac], R4 ;  /* 0x0000ac0401007387 */ /* 0x0001e80000100800 */
[----:B0-----:R-:W3:Y:S04]  /*ff10*/  LDL.LU R4, [R1+0x84] ;  /* 0x0000840001047983 */ /* 0x001ee80000300800 */
        /* <DEDUP_REMOVED lines=8> */
[----:B------:R-:W4:Y:S04]  /*ffa0*/  LDL.LU R21, [R1+0x60] ;  /* 0x0000600001157983 */ /* 0x000f280000300800 */
[----:B------:R-:W4:Y:S04]  /*ffb0*/  LDL.LU R22, [R1+0x5c] ;  /* 0x00005c0001167983 */ /* 0x000f280000300800 */
[----:B------:R-:W4:Y:S04]  /*ffc0*/  LDL.LU R25, [R1+0x58] ;  /* 0x0000580001197983 */ /* 0x000f280000300800 */
[----:B------:R-:W4:Y:S04]  /*ffd0*/  LDL.LU R23, [R1+0x54] ;  /* 0x0000540001177983 */ /* 0x000f280000300800 */
[----:B0-----:R-:W4:Y:S01]  /*ffe0*/  LDL.LU R7, [R1+0x3c] ;  /* 0x00003c0001077983 */ /* 0x001f220000300800 */
[----:B------:R-:W-:-:S05]  /*fff0*/  SEL R2, R6, R2, !P2 ;  /* 0x0000000206027207 */ /* 0x000fca0005000000 */
[----:B------:R0:W-:Y:S04]  /*10000*/  STL [R1+0xa4], R2 ;  /* 0x0000a40201007387 */ /* 0x0001e80000100800 */
[----:B------:R-:W4:Y:S04]  /*10010*/  LDL.LU R12, [R1+0x40] ;  /* 0x00004000010c7983 */ /* 0x000f280000300800 */
[----:B------:R-:W4:Y:S04]  /*10020*/  LDL.LU R16, [R1+0x48] ;  /* 0x0000480001107983 */ /* 0x000f280000300800 */
[----:B------:R-:W4:Y:S04]  /*10030*/  LDL.LU R9, [R1+0x19c] ;  /* 0x00019c0001097983 */ /* 0x000f280000300800 */
[----:B------:R-:W4:Y:S01]  /*10040*/  LDL.LU R8, [R1+0x1a4] ;  /* 0x0001a40001087983 */ /* 0x000f220000300800 */
[----:B------:R-:W-:-:S05]  /*10050*/  SEL R3, R6, R3, !P2 ;  /* 0x0000000306037207 */ /* 0x000fca0005000000 */
[----:B------:R-:W-:Y:S04]  /*10060*/  STL [R1+0xa0], R3 ;  /* 0x0000a00301007387 */ /* 0x000fe80000100800 */
[----:B------:R-:W4:Y:S04]  /*10070*/  LDL.LU R13, [R1+0x1d4] ;  /* 0x0001d400010d7983 */ /* 0x000f280000300800 */
[----:B------:R-:W4:Y:S01]  /*10080*/  LDL.LU R11, [R1+0x1ac] ;  /* 0x0001ac00010b7983 */ /* 0x000f220000300800 */
[----:B0-----:R-:W-:-:S05]  /*10090*/  SEL R2, R6, R15, !P2 ;  /* 0x0000000f06027207 */ /* 0x001fca0005000000 */
[----:B------:R0:W-:Y:S04]  /*100a0*/  STL [R1+0x9c], R2 ;  /* 0x00009c0201007387 */ /* 0x0001e80000100800 */
[----:B0-----:R-:W4:Y:S04]  /*100b0*/  LDL.LU R2, [R1+0x194] ;  /* 0x0001940001027983 */ /* 0x001f280000300800 */
[----:B------:R-:W4:Y:S04]  /*100c0*/  LDL.LU R10, [R1+0x144] ;  /* 0x00014400010a7983 */ /* 0x000f280000300800 */
[----:B------:R-:W4:Y:S04]  /*100d0*/  LDL.LU R3, [R1+0x148] ;  /* 0x0001480001037983 */ /* 0x000f280000300800 */
[----:B------:R-:W4:Y:S01]  /*100e0*/  LDL.LU R15, [R1+0x14c] ;  /* 0x00014c00010f7983 */ /* 0x000f220000300800 */
[----:B--2---:R-:W-:-:S05]  /*100f0*/  SEL R14, R6, R14, !P2 ;  /* 0x0000000e060e7207 */ /* 0x004fca0005000000 */
[----:B------:R0:W-:Y:S04]  /*10100*/  STL [R1+0x98], R14 ;  /* 0x0000980e01007387 */ /* 0x0001e80000100800 */
[----:B0-----:R-:W2:Y:S04]  /*10110*/  LDL.LU R14, [R1+0x114] ;  /* 0x00011400010e7983 */ /* 0x001ea80000300800 */
[----:B------:R-:W2:Y:S01]  /*10120*/  LDL.LU R28, [R1+0x110] ;  /* 0x00011000011c7983 */ /* 0x000ea20000300800 */
[----:B------:R-:W-:-:S05]  /*10130*/  SEL R26, R6, R26, !P2 ;  /* 0x0000001a061a7207 */ /* 0x000fca0005000000 */
[----:B------:R0:W-:Y:S04]  /*10140*/  STL [R1+0x94], R26 ;  /* 0x0000941a01007387 */ /* 0x0001e80000100800 */
[----:B0-----:R-:W2:Y:S01]  /*10150*/  LDL.LU R26, [R1+0x1aa8] ;  /* 0x001aa800011a7983 */ /* 0x001ea20000300800 */
[----:B---3--:R-:W-:-:S05]  /*10160*/  SEL R0, R6, R0, !P2 ;  /* 0x0000000006007207 */ /* 0x008fca0005000000 */
[----:B------:R0:W-:Y:S01]  /*10170*/  STL [R1+0x90], R0 ;  /* 0x0000900001007387 */ /* 0x0001e20000100800 */
[----:B------:R-:W-:-:S03]  /*10180*/  SEL R4, R6, R4, !P2 ;  /* 0x0000000406047207 */ /* 0x000fc60005000000 */
[----:B0-----:R-:W3:Y:S01]  /*10190*/  LDL.LU R0, [R1+0x1aa4] ;  /* 0x001aa40001007983 */ /* 0x001ee20000300800 */
[----:B------:R-:W-:-:S03]  /*101a0*/  SEL R5, R6, R5, !P2 ;  /* 0x0000000506057207 */ /* 0x000fc60005000000 */
[----:B------:R0:W-:Y:S01]  /*101b0*/  STL [R1+0x8c], R4 ;  /* 0x00008c0401007387 */ /* 0x0001e20000100800 */
[C---:B------:R-:W-:Y:S02]  /*101c0*/  SEL R29, R6.reuse, R29, !P2 ;  /* 0x0000001d061d7207 */ /* 0x040fe40005000000 */
[C---:B------:R-:W-:Y:S01]  /*101d0*/  SEL R17, R6.reuse, R17, !P2 ;  /* 0x0000001106117207 */ /* 0x040fe20005000000 */
[----:B0-----:R-:W3:Y:S01]  /*101e0*/  LDL.LU R4, [R1+0x1aa0] ;  /* 0x001aa00001047983 */ /* 0x001ee20000300800 */
[----:B------:R-:W-:-:S03]  /*101f0*/  SEL R18, R6, R18, !P2 ;  /* 0x0000001206127207 */ /* 0x000fc60005000000 */
[----:B------:R0:W-:Y:S04]  /*10200*/  STL [R1+0x84], R5 ;  /* 0x0000840501007387 */ /* 0x0001e80000100800 */
[----:B0-----:R-:W3:Y:S01]  /*10210*/  LDL.LU R5, [R1+0x1a9c] ;  /* 0x001a9c0001057983 */ /* 0x001ee20000300800 */
[----:B----4-:R-:W-:-:S03]  /*10220*/  SEL R19, R6, R19, !P2 ;  /* 0x0000001306137207 */ /* 0x010fc60005000000 */
[----:B------:R0:W-:Y:S01]  /*10230*/  STL [R1+0x80], R29 ;  /* 0x0000801d01007387 */ /* 0x0001e20000100800 */
[C---:B------:R-:W-:Y:S02]  /*10240*/  SEL R20, R6.reuse, R20, !P2 ;  /* 0x0000001406147207 */ /* 0x040fe40005000000 */
[C---:B------:R-:W-:Y:S01]  /*10250*/  SEL R21, R6.reuse, R21, !P2 ;  /* 0x0000001506157207 */ /* 0x040fe20005000000 */
[----:B0-----:R-:W4:Y:S04]  /*10260*/  LDL.LU R29, [R1+0xd8] ;  /* 0x0000d800011d7983 */ /* 0x001f280000300800 */
[----:B------:R0:W-:Y:S01]  /*10270*/  STL [R1+0x7c], R17 ;  /* 0x00007c1101007387 */ /* 0x0001e20000100800 */
[C---:B------:R-:W-:Y:S02]  /*10280*/  SEL R22, R6.reuse, R22, !P2 ;  /* 0x0000001606167207 */ /* 0x040fe40005000000 */
[C---:B------:R-:W-:Y:S01]  /*10290*/  SEL R25, R6.reuse, R25, !P2 ;  /* 0x0000001906197207 */ /* 0x040fe20005000000 */
[----:B0-----:R-:W3:Y:S04]  /*102a0*/  LDL.LU R17, [R1+0x1a98] ;  /* 0x001a980001117983 */ /* 0x001ee80000300800 */
[----:B------:R0:W-:Y:S01]  /*102b0*/  STL [R1+0x74], R18 ;  /* 0x0000741201007387 */ /* 0x0001e20000100800 */
[----:B------:R-:W-:-:S03]  /*102c0*/  SEL R23, R6, R23, !P2 ;  /* 0x0000001706177207 */ /* 0x000fc60005000000 */
        /* <DEDUP_REMOVED lines=34> */
[----:B------:R0:W-:Y:S04]  /*104f0*/  STL [R1+0x3c], R13 ;  /* 0x00003c0d01007387 */ /* 0x0001e80000100800 */
[----:B0-----:R-:W3:Y:S04]  /*10500*/  LDL.LU R13, [R1+0x1a70] ;  /* 0x001a7000010d7983 */ /* 0x001ee80000300800 */
[----:B------:R0:W-:Y:S04]  /*10510*/  STL [R1+0x38], R11 ;  /* 0x0000380b01007387 */ /* 0x0001e80000100800 */
[----:B0-----:R-:W3:Y:S01]  /*10520*/  LDL.LU R11, [R1+0x1a6c] ;  /* 0x001a6c00010b7983 */ /* 0x001ee20000300800 */
[----:B--2---:R-:W-:-:S03]  /*10530*/  SEL R14, R6, R14, !P2 ;  /* 0x0000000e060e7207 */ /* 0x004fc60005000000 */
[----:B------:R0:W-:Y:S04]  /*10540*/  STL [R1+0x34], R2 ;  /* 0x0000340201007387 */ /* 0x0001e80000100800 */
[----:B0-----:R-:W2:Y:S04]  /*10550*/  LDL.LU R2, [R1+0x1a68] ;  /* 0x001a680001027983 */ /* 0x001ea80000300800 */
[----:B------:R0:W-:Y:S04]  /*10560*/  STL [R1+0x30], R10 ;  /* 0x0000300a01007387 */ /* 0x0001e80000100800 */
[----:B0-----:R-:W2:Y:S04]  /*10570*/  LDL.LU R10, [R1+0x24] ;  /* 0x00002400010a7983 */ /* 0x001ea80000300800 */
[----:B------:R0:W-:Y:S04]  /*10580*/  STL [R1+0x2c], R3 ;  /* 0x00002c0301007387 */ /* 0x0001e80000100800 */
[----:B0-----:R-:W2:Y:S04]  /*10590*/  LDL.LU R3, [R1+0x1a64] ;  /* 0x001a640001037983 */ /* 0x001ea80000300800 */
[----:B------:R0:W-:Y:S04]  /*105a0*/  STL [R1+0x28], R15 ;  /* 0x0000280f01007387 */ /* 0x0001e80000100800 */
[----:B0-----:R-:W2:Y:S04]  /*105b0*/  LDL.LU R15, [R1+0x1a60] ;  /* 0x001a6000010f7983 */ /* 0x001ea80000300800 */
[----:B------:R0:W-:Y:S04]  /*105c0*/  STL [R1+0x1c], R14 ;  /* 0x00001c0e01007387 */ /* 0x0001e80000100800 */
[----:B0-----:R-:W2:Y:S01]  /*105d0*/  LDL.LU R14, [R1+0x1a5c] ;  /* 0x001a5c00010e7983 */ /* 0x001ea20000300800 */
[----:B------:R-:W-:-:S02]  /*105e0*/  SEL R28, R6, R28, !P2 ;  /* 0x0000001c061c7207 */ /* 0x000fc40005000000 */
[----:B--2---:R-:W-:-:S05]  /*105f0*/  SEL R14, R6, R14, !P2 ;  /* 0x0000000e060e7207 */ /* 0x004fca0005000000 */
[----:B------:R0:W-:Y:S04]  /*10600*/  STL [R1+0x19b0], R14 ;  /* 0x0019b00e01007387 */ /* 0x0001e80000100800 */
[----:B------:R3:W-:Y:S04]  /*10610*/  STL [R1+0x18], R28 ;  /* 0x0000181c01007387 */ /* 0x0007e80000100800 */
[----:B0-----:R-:W2:Y:S01]  /*10620*/  LDL.LU R14, [R1+0x20] ;  /* 0x00002000010e7983 */ /* 0x001ea20000300800 */
[C---:B------:R-:W-:Y:S02]  /*10630*/  SEL R15, R6.reuse, R15, !P2 ;  /* 0x0000000f060f7207 */ /* 0x040fe40005000000 */
[----:B----4-:R-:W-:-:S02]  /*10640*/  SEL R29, R6, R29, !P2 ;  /* 0x0000001d061d7207 */ /* 0x010fc40005000000 */
[C---:B------:R-:W-:Y:S02]  /*10650*/  SEL R3, R6.reuse, R3, !P2 ;  /* 0x0000000306037207 */ /* 0x040fe40005000000 */
[C---:B------:R-:W-:Y:S01]  /*10660*/  SEL R2, R6.reuse, R2, !P2 ;  /* 0x0000000206027207 */ /* 0x040fe20005000000 */
[----:B------:R-:W-:Y:S01]  /*10670*/  STL [R1+0x19b4], R15 ;  /* 0x0019b40f01007387 */ /* 0x000fe20000100800 */
[C---:B---3--:R-:W-:Y:S02]  /*10680*/  SEL R28, R6.reuse, R11, !P2 ;  /* 0x0000000b061c7207 */ /* 0x048fe40005000000 */
[C---:B------:R-:W-:Y:S01]  /*10690*/  SEL R25, R6.reuse, R25, !P2 ;  /* 0x0000001906197207 */ /* 0x040fe20005000000 */
[----:B------:R-:W-:Y:S01]  /*106a0*/  STL [R1+0x19b8], R29 ;  /* 0x0019b81d01007387 */ /* 0x000fe20000100800 */
[C---:B------:R-:W-:Y:S02]  /*106b0*/  SEL R13, R6.reuse, R13, !P2 ;  /* 0x0000000d060d7207 */ /* 0x040fe40005000000 */
[C---:B------:R-:W-:Y:S01]  /*106c0*/  SEL R16, R6.reuse, R16, !P2 ;  /* 0x0000001006107207 */ /* 0x040fe20005000000 */
[----:B------:R-:W-:Y:S01]  /*106d0*/  STL [R1+0x19bc], R3 ;  /* 0x0019bc0301007387 */ /* 0x000fe20000100800 */
[----:B------:R-:W-:-:S02]  /*106e0*/  SEL R9, R6, R9, !P2 ;  /* 0x0000000906097207 */ /* 0x000fc40005000000 */
[C---:B------:R-:W-:Y:S01]  /*106f0*/  SEL R8, R6.reuse, R8, !P2 ;  /* 0x0000000806087207 */ /* 0x040fe20005000000 */
[----:B------:R-:W-:Y:S01]  /*10700*/  STL [R1+0x19c0], R2 ;  /* 0x0019c00201007387 */ /* 0x000fe20000100800 */
[----:B------:R-:W-:-:S03]  /*10710*/  SEL R12, R6, R12, !P2 ;  /* 0x0000000c060c7207 */ /* 0x000fc60005000000 */
[----:B------:R-:W-:Y:S04]  /*10720*/  STL [R1+0x19c4], R28 ;  /* 0x0019c41c01007387 */ /* 0x000fe80000100800 */
[----:B------:R-:W-:Y:S04]  /*10730*/  STL [R1+0x19c8], R25 ;  /* 0x0019c81901007387 */ /* 0x000fe80000100800 */
[----:B------:R-:W-:Y:S04]  /*10740*/  STL [R1+0x19cc], R13 ;  /* 0x0019cc0d01007387 */ /* 0x000fe80000100800 */
[----:B------:R-:W-:Y:S04]  /*10750*/  STL [R1+0x19d0], R16 ;  /* 0x0019d01001007387 */ /* 0x000fe80000100800 */
[----:B------:R-:W-:Y:S04]  /*10760*/  STL [R1+0x19d4], R9 ;  /* 0x0019d40901007387 */ /* 0x000fe80000100800 */
[----:B------:R0:W-:Y:S04]  /*10770*/  STL [R1+0x19d8], R8 ;  /* 0x0019d80801007387 */ /* 0x0001e80000100800 */
[----:B------:R-:W-:Y:S01]  /*10780*/  STL [R1+0x19dc], R12 ;  /* 0x0019dc0c01007387 */ /* 0x000fe20000100800 */
[----:B--2---:R-:W-:-:S05]  /*10790*/  SEL R11, R6, R14, !P2 ;  /* 0x0000000e060b7207 */ /* 0x004fca0005000000 */
[----:B------:R-:W-:Y:S04]  /*107a0*/  STL [R1+0x19e0], R11 ;  /* 0x0019e00b01007387 */ /* 0x000fe80000100800 */
[----:B0-----:R-:W2:Y:S04]  /*107b0*/  LDL.LU R8, [R1+0x3fc] ;  /* 0x0003fc0001087983 */ /* 0x001ea80000300800 */
[----:B------:R-:W3:Y:S04]  /*107c0*/  LDL.LU R9, [R1+0x3f8] ;  /* 0x0003f80001097983 */ /* 0x000ee80000300800 */
[----:B------:R-:W4:Y:S04]  /*107d0*/  LDL.LU R16, [R1+0x3f4] ;  /* 0x0003f40001107983 */ /* 0x000f280000300800 */
[----:B------:R-:W4:Y:S04]  /*107e0*/  LDL.LU R13, [R1+0x3f0] ;  /* 0x0003f000010d7983 */ /* 0x000f280000300800 */
[----:B------:R-:W4:Y:S04]  /*107f0*/  LDL.LU R25, [R1+0x3ec] ;  /* 0x0003ec0001197983 */ /* 0x000f280000300800 */
[----:B------:R-:W4:Y:S04]  /*10800*/  LDL.LU R28, [R1+0x3e8] ;  /* 0x0003e800011c7983 */ /* 0x000f280000300800 */
[----:B------:R-:W4:Y:S04]  /*10810*/  LDL.LU R2, [R1+0x3e4] ;  /* 0x0003e40001027983 */ /* 0x000f280000300800 */
[----:B------:R-:W4:Y:S04]  /*10820*/  LDL.LU R3, [R1+0x3e0] ;  /* 0x0003e00001037983 */ /* 0x000f280000300800 */
[----:B------:R-:W4:Y:S01]  /*10830*/  LDL.LU R29, [R1+0x3dc] ;  /* 0x0003dc00011d7983 */ /* 0x000f220000300800 */
[----:B------:R-:W-:-:S02]  /*10840*/  SEL R10, R6, R10, !P2 ;  /* 0x0000000a060a7207 */ /* 0x000fc40005000000 */
[C---:B------:R-:W-:Y:S01]  /*10850*/  SEL R7, R6.reuse, R7, !P2 ;  /* 0x0000000706077207 */ /* 0x040fe20005000000 */
[----:B------:R-:W4:Y:S01]  /*10860*/  LDL.LU R15, [R1+0x3d8] ;  /* 0x0003d800010f7983 */ /* 0x000f220000300800 */
[C---:B------:R-:W-:Y:S02]  /*10870*/  SEL R23, R6.reuse, R23, !P2 ;  /* 0x0000001706177207 */ /* 0x040fe40005000000 */
[C---:B------:R-:W-:Y:S01]  /*10880*/  SEL R22, R6.reuse, R22, !P2 ;  /* 0x0000001606167207 */ /* 0x040fe20005000000 */
[----:B------:R-:W4:Y:S01]  /*10890*/  LDL.LU R14, [R1+0x3d4] ;  /* 0x0003d400010e7983 */ /* 0x000f220000300800 */
[C---:B------:R-:W-:Y:S02]  /*108a0*/  SEL R21, R6.reuse, R21, !P2 ;  /* 0x0000001506157207 */ /* 0x040fe40005000000 */
[C---:B------:R-:W-:Y:S01]  /*108b0*/  SEL R20, R6.reuse, R20, !P2 ;  /* 0x0000001406147207 */ /* 0x040fe20005000000 */
[----:B------:R-:W-:Y:S01]  /*108c0*/  STL [R1+0x19e4], R10 ;  /* 0x0019e40a01007387 */ /* 0x000fe20000100800 */
[----:B------:R-:W-:-:S02]  /*108d0*/  SEL R19, R6, R19, !P2 ;  /* 0x0000001306137207 */ /* 0x000fc40005000000 */
[C---:B------:R-:W-:Y:S01]  /*108e0*/  SEL R18, R6.reuse, R18, !P2 ;  /* 0x0000001206127207 */ /* 0x040fe20005000000 */
[----:B------:R-:W-:Y:S01]  /*108f0*/  STL [R1+0x19e8], R7 ;  /* 0x0019e80701007387 */ /* 0x000fe20000100800 */
[C---:B------:R-:W-:Y:S01]  /*10900*/  SEL R17, R6.reuse, R17, !P2 ;  /* 0x0000001106117207 */ /* 0x040fe20005000000 */
[----:B------:R-:W-:Y:S02]  /*10910*/  @!P5 IMAD.MOV R27, RZ, RZ, -R27 ;  /* 0x000000ffff1bd224 */ /* 0x000fe400078e0a1b */
[----:B------:R-:W-:Y:S01]  /*10920*/  STL [R1+0x19ec], R23 ;  /* 0x0019ec1701007387 */ /* 0x000fe20000100800 */
[C---:B------:R-:W-:Y:S01]  /*10930*/  SEL R5, R6.reuse, R5, !P2 ;  /* 0x0000000506057207 */ /* 0x040fe20005000000 */
[----:B------:R-:W-:Y:S02]  /*10940*/  @!P4 IMAD.MOV R24, RZ, RZ, -R24 ;  /* 0x000000ffff18c224 */ /* 0x000fe400078e0a18 */
[----:B------:R-:W-:Y:S01]  /*10950*/  STL [R1+0x19f0], R22 ;  /* 0x0019f01601007387 */ /* 0x000fe20000100800 */
[----:B------:R-:W-:-:S03]  /*10960*/  SEL R4, R6, R4, !P2 ;  /* 0x0000000406047207 */ /* 0x000fc60005000000 */
        /* <DEDUP_REMOVED lines=8> */
[----:B------:R-:W-:Y:S04]  /*109f0*/  STL [R1+0x1a04], R17 ;  /* 0x001a041101007387 */ /* 0x000fe80000100800 */
[----:B------:R-:W-:Y:S04]  /*10a00*/  STL [R1+0x1a08], R5 ;  /* 0x001a080501007387 */ /* 0x000fe80000100800 */
[----:B------:R-:W-:Y:S04]  /*10a10*/  STL [R1+0x1a0c], R4 ;  /* 0x001a0c0401007387 */ /* 0x000fe80000100800 */
[----:B------:R3:W-:Y:S04]  /*10a20*/  STL [R1+0x1a10], R0 ;  /* 0x001a100001007387 */ /* 0x0007e80000100800 */
[----:B------:R-:W-:Y:S04]  /*10a30*/  STL [R1+0x1a14], R26 ;  /* 0x001a141a01007387 */ /* 0x000fe80000100800 */
[----:B------:R-:W-:Y:S04]  /*10a40*/  STL [R1+0x1a18], R27 ;  /* 0x001a181b01007387 */ /* 0x000fe80000100800 */
[----:B------:R-:W-:Y:S01]  /*10a50*/  STL [R1+0x1a1c], R6 ;  /* 0x001a1c0601007387 */ /* 0x000fe20000100800 */
[----:B--2---:R-:W-:-:S02]  /*10a60*/  IMAD R24, R8, c[0x0][0x190], RZ ;  /* 0x0000640008187a24 */ /* 0x004fc400078e02ff */
[----:B---3--:R-:W-:-:S03]  /*10a70*/  IMAD R0, R9, c[0x0][0x190], RZ ;  /* 0x0000640009007a24 */ /* 0x008fc600078e02ff */
[----:B------:R-:W-:Y:S01]  /*10a80*/  STL [R1+0x1a20], R24 ;  /* 0x001a201801007387 */ /* 0x000fe20000100800 */
[----:B----4-:R-:W-:-:S03]  /*10a90*/  IMAD R4, R16, c[0x0][0x190], RZ ;  /* 0x0000640010047a24 */ /* 0x010fc600078e02ff */
[----:B------:R0:W-:Y:S01]  /*10aa0*/  STL [R1+0x20], R0 ;  /* 0x0000200001007387 */ /* 0x0001e20000100800 */
[----:B------:R-:W-:-:S03]  /*10ab0*/  IMAD R5, R13, c[0x0][0x190], RZ ;  /* 0x000064000d057a24 */ /* 0x000fc600078e02ff */
[----:B------:R1:W-:Y:S01]  /*10ac0*/  STL [R1+0x100], R4 ;  /* 0x0001000401007387 */ /* 0x0003e20000100800 */
[----:B0-----:R-:W-:-:S03]  /*10ad0*/  IMAD R0, R25, c[0x0][0x190], RZ ;  /* 0x0000640019007a24 */ /* 0x001fc600078e02ff */
[----:B------:R-:W-:Y:S01]  /*10ae0*/  STL [R1+0x110], R5 ;  /* 0x0001100501007387 */ /* 0x000fe20000100800 */
[----:B-1----:R-:W-:-:S03]  /*10af0*/  IMAD R4, R28, c[0x0][0x190], RZ ;  /* 0x000064001c047a24 */ /* 0x002fc600078e02ff */
[----:B------:R0:W-:Y:S01]  /*10b00*/  STL [R1+0x114], R0 ;  /* 0x0001140001007387 */ /* 0x0001e20000100800 */
[----:B------:R-:W-:-:S03]  /*10b10*/  IMAD R2, R2, c[0x0][0x190], RZ ;  /* 0x0000640002027a24 */ /* 0x000fc600078e02ff */
[----:B------:R-:W-:Y:S01]  /*10b20*/  STL [R1+0x1a4], R4 ;  /* 0x0001a40401007387 */ /* 0x000fe20000100800 */
[----:B0-----:R-:W-:Y:S02]  /*10b30*/  IMAD R0, R3, c[0x0][0x190], RZ ;  /* 0x0000640003007a24 */ /* 0x001fe400078e02ff */
[----:B------:R-:W-:Y:S01]  /*10b40*/  IMAD R3, R29, c[0x0][0x190], RZ ;  /* 0x000064001d037a24 */ /* 0x000fe200078e02ff */
[----:B------:R0:W-:Y:S04]  /*10b50*/  STL [R1+0x2c8], R2 ;  /* 0x0002c80201007387 */ /* 0x0001e80000100800 */
[----:B------:R1:W-:Y:S04]  /*10b60*/  STL [R1+0x3e0], R0 ;  /* 0x0003e00001007387 */ /* 0x0003e80000100800 */
[----:B------:R-:W-:Y:S04]  /*10b70*/  STL [R1+0x3e4], R3 ;  /* 0x0003e40301007387 */ /* 0x000fe80000100800 */
[----:B------:R-:W2:Y:S01]  /*10b80*/  LDL.LU R24, [R1+0x3c8] ;  /* 0x0003c80001187983 */ /* 0x000ea20000300800 */
[----:B0-----:R-:W-:-:S02]  /*10b90*/  IMAD R2, R15, c[0x0][0x190], RZ ;  /* 0x000064000f027a24 */ /* 0x001fc400078e02ff */
[----:B-1----:R-:W-:-:S03]  /*10ba0*/  IMAD R0, R14, c[0x0][0x190], RZ ;  /* 0x000064000e007a24 */ /* 0x002fc600078e02ff */
[----:B------:R-:W-:Y:S04]  /*10bb0*/  STL [R1+0x3f8], R2 ;  /* 0x0003f80201007387 */ /* 0x000fe80000100800 */
[----:B--2---:R0:W-:Y:S04]  /*10bc0*/  STL [R1+0x1a54], R24 ;  /* 0x001a541801007387 */ /* 0x0041e80000100800 */
[----:B------:R-:W-:Y:S04]  /*10bd0*/  STL [R1+0x3d4], R0 ;  /* 0x0003d40001007387 */ /* 0x000fe80000100800 */
[----:B0-----:R-:W2:Y:S04]  /*10be0*/  LDL.LU R24, [R1+0x3cc] ;  /* 0x0003cc0001187983 */ /* 0x001ea80000300800 */
[----:B--2---:R0:W-:Y:S04]  /*10bf0*/  STL [R1+0x1a58], R24 ;  /* 0x001a581801007387 */ /* 0x0041e80000100800 */
[----:B0-----:R-:W2:Y:S04]  /*10c00*/  LDL.LU R24, [R1+0x3d0] ;  /* 0x0003d00001187983 */ /* 0x001ea80000300800 */
[----:B------:R-:W3:Y:S04]  /*10c10*/  LDL.LU R6, [R1+0x3c4] ;  /* 0x0003c40001067983 */ /* 0x000ee80000300800 */
[----:B------:R-:W4:Y:S04]  /*10c20*/  LDL.LU R27, [R1+0x3c0] ;  /* 0x0003c000011b7983 */ /* 0x000f280000300800 */
[----:B------:R-:W3:Y:S04]  /*10c30*/  LDL.LU R26, [R1+0x3bc] ;  /* 0x0003bc00011a7983 */ /* 0x000ee80000300800 */
        /* <DEDUP_REMOVED lines=24> */
[----:B------:R-:W3:Y:S01]  /*10dc0*/  LDL.LU R14, [R1+0x358] ;  /* 0x00035800010e7983 */ /* 0x000ee20000300800 */
[----:B--2---:R-:W-:-:S05]  /*10dd0*/  IMAD R24, R24, c[0x0][0x190], RZ ;  /* 0x0000640018187a24 */ /* 0x004fca00078e02ff */
[----:B------:R0:W-:Y:S04]  /*10de0*/  STL [R1+0x3d0], R24 ;  /* 0x0003d01801007387 */ /* 0x0001e80000100800 */
[----:B0-----:R-:W2:Y:S02]  /*10df0*/  LDL.LU R24, [R1+0x1a58] ;  /* 0x001a580001187983 */ /* 0x001ea40000300800 */
[----:B--2---:R-:W-:-:S05]  /*10e00*/  IMAD R24, R24, c[0x0][0x190], RZ ;  /* 0x0000640018187a24 */ /* 0x004fca00078e02ff */
[----:B------:R0:W-:Y:S04]  /*10e10*/  STL [R1+0x3fc], R24 ;  /* 0x0003fc1801007387 */ /* 0x0001e80000100800 */
[----:B0-----:R-:W2:Y:S01]  /*10e20*/  LDL.LU R24, [R1+0x1a54] ;  /* 0x001a540001187983 */ /* 0x001ea20000300800 */
[----:B---3--:R-:W-:Y:S02]  /*10e30*/  IMAD R6, R6, c[0x0][0x190], RZ ;  /* 0x0000640006067a24 */ /* 0x008fe400078e02ff */
[----:B------:R-:W-:Y:S02]  /*10e40*/  IMAD R0, R0, c[0x0][0x190], RZ ;  /* 0x0000640000007a24 */ /* 0x000fe400078e02ff */
[----:B------:R-:W-:Y:S02]  /*10e50*/  IMAD R4, R4, c[0x0][0x190], RZ ;  /* 0x0000640004047a24 */ /* 0x000fe400078e02ff */
[----:B------:R-:W-:-:S02]  /*10e60*/  IMAD R5, R5, c[0x0][0x190], RZ ;  /* 0x0000640005057a24 */ /* 0x000fc400078e02ff */
[----:B------:R-:W-:Y:S02]  /*10e70*/  IMAD R2, R2, c[0x0][0x190], RZ ;  /* 0x0000640002027a24 */ /* 0x000fe400078e02ff */
[----:B--2---:R-:W-:-:S05]  /*10e80*/  IMAD R24, R24, c[0x0][0x190], RZ ;  /* 0x0000640018187a24 */ /* 0x004fca00078e02ff */
[----:B------:R4:W-:Y:S04]  /*10e90*/  STL [R1+0x408], R24 ;  /* 0x0004081801007387 */ /* 0x0009e80000100800 */
[----:B------:R0:W-:Y:S01]  /*10ea0*/  STL [R1+0x40c], R6 ;  /* 0x00040c0601007387 */ /* 0x0001e20000100800 */
[----:B----4-:R-:W-:Y:S02]  /*10eb0*/  IMAD R24, R27, c[0x0][0x190], RZ ;  /* 0x000064001b187a24 */ /* 0x010fe400078e02ff */
[----:B0-----:R-:W-:-:S03]  /*10ec0*/  IMAD R6, R26, c[0x0][0x190], RZ ;  /* 0x000064001a067a24 */ /* 0x001fc600078e02ff */
[----:B------:R-:W-:Y:S04]  /*10ed0*/  STL [R1+0x420], R24 ;  /* 0x0004201801007387 */ /* 0x000fe80000100800 */
[----:B------:R-:W-:Y:S04]  /*10ee0*/  STL [R1+0x3bc], R6 ;  /* 0x0003bc0601007387 */ /* 0x000fe80000100800 */
[----:B------:R0:W-:Y:S04]  /*10ef0*/  STL [R1+0x3b8], R0 ;  /* 0x0003b80001007387 */ /* 0x0001e80000100800 */
[----:B------:R1:W-:Y:S01]  /*10f00*/  STL [R1+0x424], R4 ;  /* 0x0004240401007387 */ /* 0x0003e20000100800 */
[----:B0-----:R-:W-:-:S03]  /*10f10*/  IMAD R0, R17, c[0x0][0x190], RZ ;  /* 0x0000640011007a24 */ /* 0x001fc600078e02ff */
[----:B------:R0:W-:Y:S01]  /*10f20*/  STL [R1+0x430], R5 ;  /* 0x0004300501007387 */ /* 0x0001e20000100800 */
[----:B-1----:R-:W-:-:S03]  /*10f30*/  IMAD R4, R18, c[0x0][0x190], RZ ;  /* 0x0000640012047a24 */ /* 0x002fc600078e02ff */
[----:B------:R1:W-:Y:S01]  /*10f40*/  STL [R1+0x3ac], R0 ;  /* 0x0003ac0001007387 */ /* 0x0003e20000100800 */
[----:B0-----:R-:W-:-:S03]  /*10f50*/  IMAD R5, R19, c[0x0][0x190], RZ ;  /* 0x0000640013057a24 */ /* 0x001fc600078e02ff */
[----:B------:R0:W-:Y:S01]  /*10f60*/  STL [R1+0x3a8], R4 ;  /* 0x0003a80401007387 */ /* 0x0001e20000100800 */
[----:B-1----:R-:W-:-:S03]  /*10f70*/  IMAD R0, R20, c[0x0][0x190], RZ ;  /* 0x0000640014007a24 */ /* 0x002fc600078e02ff */
[----:B------:R1:W-:Y:S04]  /*10f80*/  STL [R1+0x434], R5 ;  /* 0x0004340501007387 */ /* 0x0003e80000100800 */
[----:B------:R2:W-:Y:S01]  /*10f90*/  STL [R1+0x448], R0 ;  /* 0x0004480001007387 */ /* 0x0005e20000100800 */
[----:B0-----:R-:W-:Y:S02]  /*10fa0*/  IMAD R4, R21, c[0x0][0x190], RZ ;  /* 0x0000640015047a24 */ /* 0x001fe400078e02ff */
[----:B-1----:R-:W-:-:S03]  /*10fb0*/  IMAD R5, R22, c[0x0][0x190], RZ ;  /* 0x0000640016057a24 */ /* 0x002fc600078e02ff */
[----:B------:R0:W-:Y:S01]  /*10fc0*/  STL [R1+0x44c], R4 ;  /* 0x00044c0401007387 */ /* 0x0001e20000100800 */
[----:B--2---:R-:W-:-:S03]  /*10fd0*/  IMAD R0, R23, c[0x0][0x190], RZ ;  /* 0x0000640017007a24 */ /* 0x004fc600078e02ff */
        /* <DEDUP_REMOVED lines=18> */
[----:B------:R-:W-:Y:S04]  /*11100*/  STL [R1+0x484], R5 ;  /* 0x0004840501007387 */ /* 0x000fe80000100800 */
[----:B------:R1:W-:Y:S01]  /*11110*/  STL [R1+0x498], R0 ;  /* 0x0004980001007387 */ /* 0x0003e20000100800 */
[----:B0-----:R-:W-:-:S05]  /*11120*/  IMAD R4, R28, c[0x0][0x190], RZ ;  /* 0x000064001c047a24 */ /* 0x001fca00078e02ff */
[----:B------:R-:W-:Y:S01]  /*11130*/  STL [R1+0x36c], R4 ;  /* 0x00036c0401007387 */ /* 0x000fe20000100800 */
[----:B-1----:R-:W-:Y:S02]  /*11140*/  IMAD R0, R3, c[0x0][0x190], RZ ;  /* 0x0000640003007a24 */ /* 0x002fe400078e02ff */
        /* <DEDUP_REMOVED lines=426> */
[----:B------:R-:W3:Y:S04]  /*12bf0*/  LDL.LU R29, [R1] ;  /* 0x00000000011d7983 */ /* 0x000ee80000300800 */
        /* <DEDUP_REMOVED lines=106> */
[----:B----4-:R-:W-:Y:S02]  /*132a0*/  IMAD R27, R27, c[0x0][0x190], RZ ;  /* 0x000064001b1b7a24 */ /* 0x010fe400078e02ff */
[----:B------:R-:W-:Y:S02]  /*132b0*/  IMAD R26, R26, c[0x0][0x190], RZ ;  /* 0x000064001a1a7a24 */ /* 0x000fe400078e02ff */
[----:B------:R-:W-:-:S02]  /*132c0*/  IMAD R0, R0, c[0x0][0x190], RZ ;  /* 0x0000640000007a24 */ /* 0x000fc400078e02ff */
[----:B------:R-:W-:Y:S02]  /*132d0*/  IMAD R4, R4, c[0x0][0x190], RZ ;  /* 0x0000640004047a24 */ /* 0x000fe400078e02ff */
[----:B------:R-:W-:Y:S02]  /*132e0*/  IMAD R5, R5, c[0x0][0x190], RZ ;  /* 0x0000640005057a24 */ /* 0x000fe400078e02ff */
[----:B------:R-:W-:Y:S02]  /*132f0*/  IMAD R17, R17, c[0x0][0x190], RZ ;  /* 0x0000640011117a24 */ /* 0x000fe400078e02ff */
[----:B------:R-:W-:Y:S02]  /*13300*/  IMAD R18, R18, c[0x0][0x190], RZ ;  /* 0x0000640012127a24 */ /* 0x000fe400078e02ff */
        /* <DEDUP_REMOVED lines=20> */
[----:B--2---:R-:W-:-:S05]  /*13450*/  IMAD R24, R24, c[0x0][0x190], RZ ;  /* 0x0000640018187a24 */ /* 0x004fca00078e02ff */
[----:B------:R0:W-:Y:S04]  /*13460*/  STL [R1+0x43c], R24 ;  /* 0x00043c1801007387 */ /* 0x0001e80000100800 */
[----:B0-----:R-:W2:Y:S04]  /*13470*/  LDL.LU R24, [R1+0x1a20] ;  /* 0x001a200001187983 */ /* 0x001ea80000300800 */
[----:B------:R0:W-:Y:S04]  /*13480*/  STL [R1+0x438], R6 ;  /* 0x0004380601007387 */ /* 0x0001e80000100800 */
[----:B0-----:R-:W3:Y:S04]  /*13490*/  LDL.LU R6, [R1+0x1a1c] ;  /* 0x001a1c0001067983 */ /* 0x001ee80000300800 */
[----:B------:R0:W-:Y:S04]  /*134a0*/  STL [R1+0x414], R27 ;  /* 0x0004141b01007387 */ /* 0x0001e80000100800 */
[----:B0-----:R-:W4:Y:S04]  /*134b0*/  LDL.LU R27, [R1+0x1a18] ;  /* 0x001a1800011b7983 */ /* 0x001f280000300800 */
        /* <DEDUP_REMOVED lines=47> */
[----:B0-----:R-:W3:Y:S04]  /*137b0*/  LDL.LU R29, [R1+0x19b8] ;  /* 0x0019b800011d7983 */ /* 0x001ee80000300800 */
[----:B------:R0:W-:Y:S04]  /*137c0*/  STL [R1+0x21c], R15 ;  /* 0x00021c0f01007387 */ /* 0x0001e80000100800 */
[----:B0-----:R-:W4:Y:S04]  /*137d0*/  LDL.LU R15, [R1+0x19b4] ;  /* 0x0019b400010f7983 */ /* 0x001f280000300800 */
[----:B------:R0:W-:Y:S04]  /*137e0*/  STL [R1+0x218], R14 ;  /* 0x0002180e01007387 */ /* 0x0001e80000100800 */
[----:B0-----:R-:W4:Y:S01]  /*137f0*/  LDL.LU R14, [R1+0x19b0] ;  /* 0x0019b000010e7983 */ /* 0x001f220000300800 */
[----:B--2---:R-:W-:-:S02]  /*13800*/  IMAD R3, R3, c[0x0][0x190], RZ ;  /* 0x0000640003037a24 */ /* 0x004fc400078e02ff */
[----:B---3--:R-:W-:Y:S02]  /*13810*/  IMAD R29, R29, c[0x0][0x190], RZ ;  /* 0x000064001d1d7a24 */ /* 0x008fe400078e02ff */
[----:B----4-:R-:W-:Y:S02]  /*13820*/  IMAD R15, R15, c[0x0][0x190], RZ ;  /* 0x000064000f0f7a24 */ /* 0x010fe400078e02ff */
[----:B------:R-:W-:-:S05]  /*13830*/  IMAD R14, R14, c[0x0][0x190], RZ ;  /* 0x000064000e0e7a24 */ /* 0x000fca00078e02ff */
[----:B------:R0:W-:Y:S04]  /*13840*/  STL [R1+0x1f4], R14 ;  /* 0x0001f40e01007387 */ /* 0x0001e80000100800 */
[----:B0-----:R-:W2:Y:S04]  /*13850*/  LDL.LU R14, [R1+0x19ac] ;  /* 0x0019ac00010e7983 */ /* 0x001ea80000300800 */
[----:B------:R0:W-:Y:S04]  /*13860*/  STL [R1+0x1f0], R15 ;  /* 0x0001f00f01007387 */ /* 0x0001e80000100800 */
[----:B0-----:R-:W2:Y:S04]  /*13870*/  LDL.LU R15, [R1+0x19a8] ;  /* 0x0019a800010f7983 */ /* 0x001ea80000300800 */
[----:B------:R0:W-:Y:S04]  /*13880*/  STL [R1+0x1cc], R29 ;  /* 0x0001cc1d01007387 */ /* 0x0001e80000100800 */
[----:B------:R1:W-:Y:S01]  /*13890*/  STL [R1+0x1c8], R3 ;  /* 0x0001c80301007387 */ /* 0x0003e20000100800 */
[----:B0-----:R-:W-:-:S02]  /*138a0*/  IMAD R29, R2, c[0x0][0x190], RZ ;  /* 0x00006400021d7a24 */ /* 0x001fc400078e02ff */
[----:B-1----:R-:W-:-:S03]  /*138b0*/  IMAD R3, R28, c[0x0][0x190], RZ ;  /* 0x000064001c037a24 */ /* 0x002fc600078e02ff */
[----:B------:R-:W-:Y:S01]  /*138c0*/  STL [R1+0x194], R29 ;  /* 0x0001941d01007387 */ /* 0x000fe20000100800 */
[----:B------:R-:W-:-:S03]  /*138d0*/  IMAD R2, R25, c[0x0][0x190], RZ ;  /* 0x0000640019027a24 */ /* 0x000fc600078e02ff */
[----:B------:R-:W3:Y:S04]  /*138e0*/  LDL.LU R25, [R1+0x3b8] ;  /* 0x0003b80001197983 */ /* 0x000ee80000300800 */
[----:B------:R0:W-:Y:S04]  /*138f0*/  STL [R1+0x190], R3 ;  /* 0x0001900301007387 */ /* 0x0001e80000100800 */
[----:B------:R1:W-:Y:S01]  /*13900*/  STL [R1+0x16c], R2 ;  /* 0x00016c0201007387 */ /* 0x0003e20000100800 */
[----:B0-----:R-:W-:-:S03]  /*13910*/  IMAD R3, R13, c[0x0][0x190], RZ ;  /* 0x000064000d037a24 */ /* 0x001fc600078e02ff */
[----:B------:R-:W4:Y:S01]  /*13920*/  LDL.LU R13, [R1+0x3d0] ;  /* 0x0003d000010d7983 */ /* 0x000f220000300800 */
[----:B-1----:R-:W-:-:S03]  /*13930*/  IMAD R2, R16, c[0x0][0x190], RZ ;  /* 0x0000640010027a24 */ /* 0x002fc600078e02ff */
[----:B------:R0:W-:Y:S04]  /*13940*/  STL [R1+0x168], R3 ;  /* 0x0001680301007387 */ /* 0x0001e80000100800 */
[----:B------:R-:W2:Y:S01]  /*13950*/  LDL.LU R16, [R1+0x408] ;  /* 0x0004080001107983 */ /* 0x000ea20000300800 */
[----:B0-----:R-:W-:-:S03]  /*13960*/  IMAD R3, R9, c[0x0][0x190], RZ ;  /* 0x0000640009037a24 */ /* 0x001fc600078e02ff */
[----:B------:R0:W-:Y:S04]  /*13970*/  STL [R1+0x144], R2 ;  /* 0x0001440201007387 */ /* 0x0001e80000100800 */
[----:B------:R-:W2:Y:S04]  /*13980*/  LDL.LU R9, [R1+0x3f8] ;  /* 0x0003f80001097983 */ /* 0x000ea80000300800 */
[----:B------:R1:W-:Y:S01]  /*13990*/  STL [R1+0x140], R3 ;  /* 0x0001400301007387 */ /* 0x0003e20000100800 */
[----:B0-----:R-:W-:-:S03]  /*139a0*/  IMAD R2, R8, c[0x0][0x190], RZ ;  /* 0x0000640008027a24 */ /* 0x001fc600078e02ff */
[----:B------:R-:W2:Y:S01]  /*139b0*/  LDL.LU R8, [R1+0x3e4] ;  /* 0x0003e40001087983 */ /* 0x000ea20000300800 */
[----:B-1----:R-:W-:-:S03]  /*139c0*/  IMAD R3, R12, c[0x0][0x190], RZ ;  /* 0x000064000c037a24 */ /* 0x002fc600078e02ff */
        /* <DEDUP_REMOVED lines=18> */
[----:B--2---:R-:W-:Y:S04]  /*13af0*/  STL.64 [R1+0x19a0], R22 ;  /* 0x0019a01601007387 */ /* 0x004fe80000100a00 */
[----:B------:R0:W-:Y:S02]  /*13b00*/  STL [R1+0xec], R2 ;  /* 0x0000ec0201007387 */ /* 0x0001e40000100800 */
[----:B0-----:R-:W-:Y:S02]  /*13b10*/  IMAD R2, R21, c[0x0][0x190], RZ ;  /* 0x0000640015027a24 */ /* 0x001fe400078e02ff */
[----:B------:R-:W2:Y:S04]  /*13b20*/  LDL.LU R21, [R1+0x40c] ;  /* 0x00040c0001157983 */ /* 0x000ea80000300800 */
        /* <DEDUP_REMOVED lines=13> */
[----:B------:R-:W3:Y:S01]  /*13c00*/  LDL.LU R5, [R1+0x20] ;  /* 0x0000200001057983 */ /* 0x000ee20000300800 */
[----:B------:R-:W-:Y:S02]  /*13c10*/  IMAD R29, R4, c[0x0][0x190], RZ ;  /* 0x00006400041d7a24 */ /* 0x000fe400078e02ff */
[----:B------:R-:W-:Y:S02]  /*13c20*/  IMAD R28, R27, c[0x0][0x190], RZ ;  /* 0x000064001b1c7a24 */ /* 0x000fe400078e02ff */
[----:B-1----:R-:W-:Y:S01]  /*13c30*/  IMAD R2, R0, c[0x0][0x190], RZ ;  /* 0x0000640000027a24 */ /* 0x002fe200078e02ff */
[----:B------:R-:W-:Y:S01]  /*13c40*/  STL [R1+0xd4], R3 ;  /* 0x0000d40301007387 */ /* 0x000fe20000100800 */
[----:B------:R-:W-:Y:S02]  /*13c50*/  IMAD R26, R26, c[0x0][0x190], RZ ;  /* 0x000064001a1a7a24 */ /* 0x000fe400078e02ff */
[----:B------:R-:W-:Y:S01]  /*13c60*/  IMAD.WIDE R22, R24, 0x2, R14 ;  /* 0x0000000218167825 */ /* 0x000fe200078e020e */
[----:B------:R-:W-:Y:S04]  /*13c70*/  STL.64 [R1+0x1868], R28 ;  /* 0x0018681c01007387 */ /* 0x000fe80000100a00 */
[----:B------:R-:W-:Y:S04]  /*13c80*/  STL [R1+0xcc], R2 ;  /* 0x0000cc0201007387 */ /* 0x000fe80000100800 */
[----:B------:R-:W-:Y:S04]  /*13c90*/  STL [R1+0x1860], R2 ;  /* 0x0018600201007387 */ /* 0x000fe80000100800 */
[----:B------:R-:W-:Y:S04]  /*13ca0*/  STL [R1+0x1870], R3 ;  /* 0x0018700301007387 */ /* 0x000fe80000100800 */
[----:B------:R-:W-:Y:S04]  /*13cb0*/  STL [R1+0xc8], R26 ;  /* 0x0000c81a01007387 */ /* 0x000fe80000100800 */
[----:B------:R2:W-:Y:S01]  /*13cc0*/  STL.64 [R1+0xc0], R22 ;  /* 0x0000c01601007387 */ /* 0x0005e20000100a00 */
[----:B------:R-:W-:-:S02]  /*13cd0*/  IMAD R0, R6, c[0x0][0x190], RZ ;  /* 0x0000640006007a24 */ /* 0x000fc400078e02ff */
[----:B--2---:R-:W-:-:S04]  /*13ce0*/  IMAD.WIDE R22, R17, 0x2, R14 ;  /* 0x0000000211167825 */ /* 0x004fc800078e020e */
[--C-:B---3--:R-:W-:Y:S01]  /*13cf0*/  IMAD.WIDE R2, R5, 0x2, R14.reuse ;  /* 0x0000000205027825 */ /* 0x108fe200078e020e */
[----:B------:R0:W-:Y:S04]  /*13d00*/  STL [R1+0x18c8], R5 ;  /* 0x0018c80501007387 */ /* 0x0001e80000100800 */
[----:B------:R1:W-:Y:S04]  /*13d10*/  STL.64 [R1+0xb8], R2 ;  /* 0x0000b80201007387 */ /* 0x0003e80000100a00 */
[----:B------:R-:W-:Y:S01]  /*13d20*/  STL.64 [R1+0xb0], R22 ;  /* 0x0000b01601007387 */ /* 0x000fe20000100a00 */
[----:B0-----:R-:W-:-:S03]  /*13d30*/  IMAD.WIDE R4, R18, 0x2, R14 ;  /* 0x0000000212047825 */ /* 0x001fc600078e020e */
[----:B------:R0:W-:Y:S01]  /*13d40*/  STL.64 [R1+0x1878], R18 ;  /* 0x0018781201007387 */ /* 0x0001e20000100a00 */
[----:B-1----:R-:W-:-:S03]  /*13d50*/  IMAD.WIDE R2, R19, 0x2, R14 ;  /* 0x0000000213027825 */ /* 0x002fc600078e020e */
[----:B------:R1:W-:Y:S04]  /*13d60*/  STL.64 [R1+0xa8], R4 ;  /* 0x0000a80401007387 */ /* 0x0003e80000100a00 */
[----:B------:R2:W-:Y:S01]  /*13d70*/  STL.64 [R1+0xa0], R2 ;  /* 0x0000a00201007387 */ /* 0x0005e20000100a00 */
[----:B0-----:R-:W-:-:S04]  /*13d80*/  IMAD.WIDE R18, R7, 0x2, R14 ;  /* 0x0000000207127825 */ /* 0x001fc800078e020e */
[--C-:B-1----:R-:W-:Y:S01]  /*13d90*/  IMAD.WIDE R4, R10, 0x2, R14.reuse ;  /* 0x000000020a047825 */ /* 0x102fe200078e020e */
[----:B------:R0:W-:Y:S03]  /*13da0*/  STL.64 [R1+0x98], R18 ;  /* 0x0000981201007387 */ /* 0x0001e60000100a00 */
[----:B--2---:R-:W-:-:S04]  /*13db0*/  IMAD.WIDE R2, R11, 0x2, R14 ;  /* 0x000000020b027825 */ /* 0x004fc800078e020e */
[--C-:B------:R-:W-:Y:S01]  /*13dc0*/  IMAD.WIDE R22, R8, 0x2, R14.reuse ;  /* 0x0000000208167825 */ /* 0x100fe200078e020e */
[----:B0-----:R-:W2:Y:S04]  /*13dd0*/  LDL R18, [R1+0x448] ;  /* 0x0004480001127983 */ /* 0x001ea80000100800 */
[----:B------:R0:W-:Y:S04]  /*13de0*/  STL.64 [R1+0x90], R4 ;  /* 0x0000900401007387 */ /* 0x0001e80000100a00 */
[----:B------:R-:W3:Y:S04]  /*13df0*/  LDL R19, [R1+0x44c] ;  /* 0x00044c0001137983 */ /* 0x000ee80000100800 */
[----:B------:R1:W-:Y:S04]  /*13e00*/  STL.64 [R1+0x88], R2 ;  /* 0x0000880201007387 */ /* 0x0003e80000100a00 */
[----:B0-----:R-:W2:Y:S04]  /*13e10*/  LDL R5, [R1+0x458] ;  /* 0x0004580001057983 */ /* 0x001ea80000100800 */
[----:B------:R-:W2:Y:S04]  /*13e20*/  LDL R6, [R1+0x45c] ;  /* 0x00045c0001067983 */ /* 0x000ea80000100800 */
[----:B-1----:R-:W2:Y:S04]  /*13e30*/  LDL R3, [R1+0x394] ;  /* 0x0003940001037983 */ /* 0x002ea80000100800 */
[----:B------:R-:W2:Y:S04]  /*13e40*/  LDL R2, [R1+0x390] ;  /* 0x0003900001027983 */ /* 0x000ea80000100800 */
[----:B------:R-:W2:Y:S04]  /*13e50*/  LDL R28, [R1+0x470] ;  /* 0x00047000011c7983 */ /* 0x000ea80000100800 */
[----:B------:R-:W2:Y:S04]  /*13e60*/  LDL R29, [R1+0x384] ;  /* 0x00038400011d7983 */ /* 0x000ea80000100800 */
[----:B------:R-:W2:Y:S04]  /*13e70*/  LDL R27, [R1+0x380] ;  /* 0x00038000011b7983 */ /* 0x000ea80000100800 */
[----:B------:R-:W2:Y:S04]  /*13e80*/  LDL R4, [R1+0x474] ;  /* 0x0004740001047983 */ /* 0x000ea80000100800 */
[----:B------:R0:W-:Y:S04]  /*13e90*/  STL.64 [R1+0x1880], R10 ;  /* 0x0018800a01007387 */ /* 0x0001e80000100a00 */
[----:B0-----:R-:W2:Y:S04]  /*13ea0*/  LDL R10, [R1+0x3a8] ;  /* 0x0003a800010a7983 */ /* 0x001ea80000100800 */
[----:B------:R-:W2:Y:S04]  /*13eb0*/  LDL R11, [R1+0x434] ;  /* 0x00043400010b7983 */ /* 0x000ea80000100800 */
[----:B------:R0:W-:Y:S04]  /*13ec0*/  STL.64 [R1+0x80], R22 ;  /* 0x0000801601007387 */ /* 0x0001e80000100a00 */
[----:B------:R1:W-:Y:S01]  /*13ed0*/  STL.64 [R1+0x1888], R8 ;  /* 0x0018880801007387 */ /* 0x0003e20000100a00 */
[----:B0-----:R-:W-:-:S03]  /*13ee0*/  IMAD.WIDE R22, R9, 0x2, R14 ;  /* 0x0000000209167825 */ /* 0x001fc600078e020e */
[----:B-1----:R-:W2:Y:S04]  /*13ef0*/  LDL R8, [R1+0x430] ;  /* 0x0004300001087983 */ /* 0x002ea80000100800 */
[----:B------:R0:W-:Y:S04]  /*13f00*/  STL.64 [R1+0x78], R22 ;  /* 0x0000781601007387 */ /* 0x0001e80000100a00 */
[----:B------:R-:W2:Y:S01]  /*13f10*/  LDL R9, [R1+0x3ac] ;  /* 0x0003ac0001097983 */ /* 0x000ea20000100800 */
[----:B0-----:R-:W-:-:S05]  /*13f20*/  IMAD.WIDE R22, R12, 0x2, R14 ;  /* 0x000000020c167825 */ /* 0x001fca00078e020e */
[----:B------:R0:W-:Y:S04]  /*13f30*/  STL.64 [R1+0x70], R22 ;  /* 0x0000701601007387 */ /* 0x0001e80000100a00 */
[----:B----4-:R1:W-:Y:S01]  /*13f40*/  STL.64 [R1+0x1890], R12 ;  /* 0x0018900c01007387 */ /* 0x0103e20000100a00 */
[----:B0-----:R-:W-:-:S03]  /*13f50*/  IMAD.WIDE R22, R13, 0x2, R14 ;  /* 0x000000020d167825 */ /* 0x001fc600078e020e */
[----:B-1----:R-:W4:Y:S04]  /*13f60*/  LDL R13, [R1+0x424] ;  /* 0x00042400010d7983 */ /* 0x002f280000100800 */
[----:B------:R0:W-:Y:S02]  /*13f70*/  STL.64 [R1+0x68], R22 ;  /* 0x0000681601007387 */ /* 0x0001e40000100a00 */
[----:B0-----:R-:W-:-:S05]  /*13f80*/  IMAD.WIDE R22, R20, 0x2, R14 ;  /* 0x0000000214167825 */ /* 0x001fca00078e020e */
[----:B------:R0:W-:Y:S02]  /*13f90*/  STL.64 [R1+0x60], R22 ;  /* 0x0000601601007387 */ /* 0x0001e40000100a00 */
[----:B0-----:R-:W-:-:S05]  /*13fa0*/  IMAD.WIDE R22, R16, 0x2, R14 ;  /* 0x0000000210167825 */ /* 0x001fca00078e020e */
[----:B------:R0:W-:Y:S04]  /*13fb0*/  STL.64 [R1+0x58], R22 ;  /* 0x0000581601007387 */ /* 0x0001e80000100a00 */
[----:B0-----:R-:W2:Y:S04]  /*13fc0*/  LDL.LU.64 R22, [R1+0x19a0] ;  /* 0x0019a00001167983 */ /* 0x001ea80000300a00 */
[----:B------:R0:W-:Y:S04]  /*13fd0*/  STL.64 [R1+0x1898], R16 ;  /* 0x0018981001007387 */ /* 0x0001e80000100a00 */
[----:B------:R2:W-:Y:S01]  /*13fe0*/  STL.64 [R1+0x18a0], R20 ;  /* 0x0018a01401007387 */ /* 0x0005e20000100a00 */
[----:B0-----:R-:W-:-:S05]  /*13ff0*/  IMAD.WIDE R16, R21, 0x2, R14 ;  /* 0x0000000215107825 */ /* 0x001fca00078e020e */
[----:B------:R0:W-:Y:S01]  /*14000*/  STL.64 [R1+0x50], R16 ;  /* 0x0000501001007387 */ /* 0x0001e20000100a00 */
[----:B--2---:R-:W-:-:S03]  /*14010*/  IMAD.WIDE R20, R22, 0x2, R14 ;  /* 0x0000000216147825 */ /* 0x004fc600078e020e */
[----:B------:R-:W-:Y:S01]  /*14020*/  STL.64 [R1+0x18a8], R22 ;  /* 0x0018a81601007387 */ /* 0x000fe20000100a00 */
[----:B0-----:R-:W-:-:S03]  /*14030*/  IMAD.WIDE R16, R23, 0x2, R14 ;  /* 0x0000000217107825 */ /* 0x001fc600078e020e */
[----:B------:R0:W-:Y:S04]  /*14040*/  STL.64 [R1+0x48], R20 ;  /* 0x0000481401007387 */ /* 0x0001e80000100a00 */
[----:B------:R4:W-:Y:S04]  /*14050*/  STL.64 [R1+0x40], R16 ;  /* 0x0000401001007387 */ /* 0x0009e80000100a00 */
[----:B------:R-:W-:Y:S01]  /*14060*/  STL.64 [R1+0x18b0], R24 ;  /* 0x0018b01801007387 */ /* 0x000fe20000100a00 */
[----:B0-----:R-:W-:-:S04]  /*14070*/  IMAD.WIDE R20, R25, 0x2, R14 ;  /* 0x0000000219147825 */ /* 0x001fc800078e020e */
[--C-:B----4-:R-:W-:Y:S01]  /*14080*/  IMAD.WIDE R16, R13, 0x2, R14.reuse ;  /* 0x000000020d107825 */ /* 0x110fe200078e020e */
[----:B------:R0:W-:Y:S03]  /*14090*/  STL.64 [R1+0x38], R20 ;  /* 0x0000381401007387 */ /* 0x0001e60000100a00 */
[--C-:B------:R-:W-:Y:S01]  /*140a0*/  IMAD.WIDE R12, R9, 0x2, R14.reuse ;  /* 0x00000002090c7825 */ /* 0x100fe200078e020e */
[----:B------:R1:W-:Y:S03]  /*140b0*/  STL.64 [R1+0x30], R16 ;  /* 0x0000301001007387 */ /* 0x0003e60000100a00 */
[----:B0-----:R-:W-:-:S04]  /*140c0*/  IMAD.WIDE R20, R8, 0x2, R14 ;  /* 0x0000000208147825 */ /* 0x001fc800078e020e */
[--C-:B-1----:R-:W-:Y:S01]  /*140d0*/  IMAD.WIDE R16, R10, 0x2, R14.reuse ;  /* 0x000000020a107825 */ /* 0x102fe200078e020e */
[----:B------:R-:W-:Y:S03]  /*140e0*/  STL.64 [R1+0x108], R20 ;  /* 0x0001081401007387 */ /* 0x000fe60000100a00 */
[--C-:B------:R-:W-:Y:S01]  /*140f0*/  IMAD.WIDE R8, R11, 0x2, R14.reuse ;  /* 0x000000020b087825 */ /* 0x100fe200078e020e */
[----:B------:R0:W-:Y:S03]  /*14100*/  STL.64 [R1+0x120], R12 ;  /* 0x0001200c01007387 */ /* 0x0001e60000100a00 */
[--C-:B---3--:R-:W-:Y:S01]  /*14110*/  IMAD.WIDE R10, R19, 0x2, R14.reuse ;  /* 0x00000002130a7825 */ /* 0x108fe200078e020e */
[----:B------:R-:W-:Y:S04]  /*14120*/  STL.64 [R1+0x130], R16 ;  /* 0x0001301001007387 */ /* 0x000fe80000100a00 */
[----:B------:R1:W-:Y:S01]  /*14130*/  STL.64 [R1+0x148], R8 ;  /* 0x0001480801007387 */ /* 0x0003e20000100a00 */
[----:B0-----:R-:W-:-:S05]  /*14140*/  IMAD.WIDE R12, R18, 0x2, R14 ;  /* 0x00000002120c7825 */ /* 0x001fca00078e020e */
[----:B------:R0:W-:Y:S01]  /*14150*/  STL.64 [R1+0x158], R12 ;  /* 0x0001580c01007387 */ /* 0x0001e20000100a00 */
[----:B-1----:R-:W-:-:S03]  /*14160*/  IMAD.WIDE R8, R5, 0x2, R14 ;  /* 0x0000000205087825 */ /* 0x002fc600078e020e */
[----:B------:R1:W-:Y:S04]  /*14170*/  STL.64 [R1+0x170], R10 ;  /* 0x0001700a01007387 */ /* 0x0003e80000100a00 */
[----:B------:R2:W-:Y:S01]  /*14180*/  STL.64 [R1+0x180], R8 ;  /* 0x0001800801007387 */ /* 0x0005e20000100a00 */
[----:B0-----:R-:W-:-:S04]  /*14190*/  IMAD.WIDE R12, R3, 0x2, R14 ;  /* 0x00000002030c7825 */ /* 0x001fc800078e020e */
[--C-:B-1----:R-:W-:Y:S01]  /*141a0*/  IMAD.WIDE R10, R2, 0x2, R14.reuse ;  /* 0x00000002020a7825 */ /* 0x102fe200078e020e */
[----:B------:R-:W-:Y:S03]  /*141b0*/  STL.64 [R1+0x198], R12 ;  /* 0x0001980c01007387 */ /* 0x000fe60000100a00 */
[--C-:B--2---:R-:W-:Y:S01]  /*141c0*/  IMAD.WIDE R8, R6, 0x2, R14.reuse ;  /* 0x0000000206087825 */ /* 0x104fe200078e020e */
[----:B------:R0:W-:Y:S03]  /*141d0*/  STL.64 [R1+0x1a8], R10 ;  /* 0x0001a80a01007387 */ /* 0x0001e60000100a00 */
[--C-:B------:R-:W-:Y:S01]  /*141e0*/  IMAD.WIDE R2, R28, 0x2, R14.reuse ;  /* 0x000000021c027825 */ /* 0x100fe200078e020e */
[----:B------:R1:W-:Y:S04]  /*141f0*/  STL.64 [R1+0x1b8], R8 ;  /* 0x0001b80801007387 */ /* 0x0003e80000100a00 */
[----:B------:R2:W-:Y:S01]  /*14200*/  STL.64 [R1+0x1d0], R2 ;  /* 0x0001d00201007387 */ /* 0x0005e20000100a00 */
[----:B0-----:R-:W-:-:S04]  /*14210*/  IMAD.WIDE R10, R29, 0x2, R14 ;  /* 0x000000021d0a7825 */ /* 0x001fc800078e020e */
[--C-:B-1----:R-:W-:Y:S01]  /*14220*/  IMAD.WIDE R8, R27, 0x2, R14.reuse ;  /* 0x000000021b087825 */ /* 0x102fe200078e020e */
[----:B------:R-:W-:Y:S04]  /*14230*/  STL.64 [R1+0x1e0], R10 ;  /* 0x0001e00a01007387 */ /* 0x000fe80000100a00 */
[----:B------:R-:W3:Y:S04]  /*14240*/  LDL R24, [R1+0x35c] ;  /* 0x00035c0001187983 */ /* 0x000ee80000100800 */
[----:B------:R-:W-:Y:S04]  /*14250*/  STL.64 [R1+0x1f8], R8 ;  /* 0x0001f80801007387 */ /* 0x000fe80000100a00 */
[----:B------:R-:W4:Y:S01]  /*14260*/  LDL R25, [R1+0x358] ;  /* 0x0003580001197983 */ /* 0x000f220000100800 */
[----:B--2---:R-:W-:-:S05]  /*14270*/  IMAD.WIDE R2, R4, 0x2, R14 ;  /* 0x0000000204027825 */ /* 0x004fca00078e020e */
[----:B------:R-:W-:Y:S04]  /*14280*/  STL.64 [R1+0x208], R2 ;  /* 0x0002080201007387 */ /* 0x000fe80000100a00 */
[----:B----4-:R0:W-:Y:S04]  /*14290*/  STL [R1+0x197c], R25 ;  /* 0x00197c1901007387 */ /* 0x0101e80000100800 */
[----:B0-----:R-:W2:Y:S04]  /*142a0*/  LDL R25, [R1+0x4a8] ;  /* 0x0004a80001197983 */ /* 0x001ea80000100800 */
[----:B---3--:R0:W-:Y:S04]  /*142b0*/  STL [R1+0x1980], R24 ;  /* 0x0019801801007387 */ /* 0x0081e80000100800 */
[----:B0-----:R-:W3:Y:S04]  /*142c0*/  LDL R24, [R1+0x49c] ;  /* 0x00049c0001187983 */ /* 0x001ee80000100800 */
[----:B--2---:R0:W-:Y:S04]  /*142d0*/  STL [R1+0x1984], R25 ;  /* 0x0019841901007387 */ /* 0x0041e80000100800 */
        /* <DEDUP_REMOVED lines=10> */
[----:B------:R-:W3:Y:S04]  /*14380*/  LDL R22, [R1+0x4ac] ;  /* 0x0004ac0001167983 */ /* 0x000ee80000100800 */
[----:B------:R-:W4:Y:S04]  /*14390*/  LDL R23, [R1+0x4c0] ;  /* 0x0004c00001177983 */ /* 0x000f280000100800 */
[----:B------:R-:W3:Y:S04]  /*143a0*/  LDL R20, [R1+0x4c4] ;  /* 0x0004c40001147983 */ /* 0x000ee80000100800 */
        /* <DEDUP_REMOVED lines=18> */
[----:B------:R-:W3:Y:S01]  /*144d0*/  LDL R4, [R1+0x550] ;  /* 0x0005500001047983 */ /* 0x000ee20000100800 */
[----:B--2---:R-:W-:-:S05]  /*144e0*/  IMAD.WIDE R24, R25, 0x2, R14 ;  /* 0x0000000219187825 */ /* 0x004fca00078e020e */
[----:B------:R0:W-:Y:S04]  /*144f0*/  STL.64 [R1+0x220], R24 ;  /* 0x0002201801007387 */ /* 0x0001e80000100a00 */
[----:B0-----:R-:W2:Y:S02]  /*14500*/  LDL.LU R24, [R1+0x1998] ;  /* 0x0019980001187983 */ /* 0x001ea40000300800 */
        /* <DEDUP_REMOVED lines=22> */
[----:B------:R3:W-:Y:S02]  /*14670*/  STL.64 [R1+0x2c0], R24 ;  /* 0x0002c01801007387 */ /* 0x0007e40000100a00 */
[----:B---3--:R-:W-:-:S04]  /*14680*/  IMAD.WIDE R24, R22, 0x2, R14 ;  /* 0x0000000216187825 */ /* 0x008fc800078e020e */
[--C-:B----4-:R-:W-:Y:S01]  /*14690*/  IMAD.WIDE R22, R23, 0x2, R14.reuse ;  /* 0x0000000217167825 */ /* 0x110fe200078e020e */
[----:B------:R0:W-:Y:S04]  /*146a0*/  STL.64 [R1+0x2d0], R24 ;  /* 0x0002d01801007387 */ /* 0x0001e80000100a00 */
[----:B------:R1:W-:Y:S01]  /*146b0*/  STL.64 [R1+0x2e8], R22 ;  /* 0x0002e81601007387 */ /* 0x0003e20000100a00 */
[----:B0-----:R-:W-:-:S04]  /*146c0*/  IMAD.WIDE R24, R20, 0x2, R14 ;  /* 0x0000000214187825 */ /* 0x001fc800078e020e */
[--C-:B-1----:R-:W-:Y:S01]  /*146d0*/  IMAD.WIDE R22, R21, 0x2, R14.reuse ;  /* 0x0000000215167825 */ /* 0x102fe200078e020e */
        /* <DEDUP_REMOVED lines=8> */
[--C-:B------:R-:W-:Y:S01]  /*14760*/  IMAD.WIDE R12, R9, 0x2, R14.reuse ;  /* 0x00000002090c7825 */ /* 0x100fe200078e020e */
[----:B------:R-:W-:Y:S04]  /*14770*/  STL.64 [R1+0x350], R22 ;  /* 0x0003501601007387 */ /* 0x000fe80000100a00 */
[----:B------:R1:W-:Y:S01]  /*14780*/  STL.64 [R1+0x360], R16 ;  /* 0x0003601001007387 */ /* 0x0003e20000100a00 */
[----:B0-----:R-:W-:-:S04]  /*14790*/  IMAD.WIDE R20, R8, 0x2, R14 ;  /* 0x0000000208147825 */ /* 0x001fc800078e020e */
[--C-:B------:R-:W-:Y:S01]  /*147a0*/  IMAD.WIDE R8, R11, 0x2, R14.reuse ;  /* 0x000000020b087825 */ /* 0x100fe200078e020e */
[----:B------:R-:W-:Y:S03]  /*147b0*/  STL.64 [R1+0x378], R20 ;  /* 0x0003781401007387 */ /* 0x000fe60000100a00 */
[--C-:B-1----:R-:W-:Y:S01]  /*147c0*/  IMAD.WIDE R16, R10, 0x2, R14.reuse ;  /* 0x000000020a107825 */ /* 0x102fe200078e020e */
[----:B------:R0:W-:Y:S03]  /*147d0*/  STL.64 [R1+0x388], R12 ;  /* 0x0003880c01007387 */ /* 0x0001e60000100a00 */
[--C-:B------:R-:W-:Y:S01]  /*147e0*/  IMAD.WIDE R10, R19, 0x2, R14.reuse ;  /* 0x00000002130a7825 */ /* 0x100fe200078e020e */
        /* <DEDUP_REMOVED lines=562> */
[----:B------:R-:W-:Y:S03]  /*16b10*/  STL.64 [R1+0x1288], R10 ;  /* 0x0012880a01007387 */ /* 0x000fe60000100a00 */
[--C-:B--2---:R-:W-:Y:S01]  /*16b20*/  IMAD.WIDE R2, R4, 0x2, R14.reuse ;  /* 0x0000000204027825 */ /* 0x104fe200078e020e */
[----:B------:R-:W2:Y:S04]  /*16b30*/  LDL R5, [R1+0x268] ;  /* 0x0002680001057983 */ /* 0x000ea80000100800 */
[----:B------:R-:W-:Y:S04]  /*16b40*/  STL.64 [R1+0x1298], R8 ;  /* 0x0012980801007387 */ /* 0x000fe80000100a00 */
[----:B------:R-:W3:Y:S04]  /*16b50*/  LDL R4, [R1+0x244] ;  /* 0x0002440001047983 */ /* 0x000ee80000100800 */
[----:B------:R-:W-:Y:S04]  /*16b60*/  STL.64 [R1+0x12a8], R2 ;  /* 0x0012a80201007387 */ /* 0x000fe80000100a00 */
[----:B---3--:R0:W-:Y:S04]  /*16b70*/  STL [R1+0x18cc], R4 ;  /* 0x0018cc0401007387 */ /* 0x0081e80000100800 */
[----:B0-----:R-:W3:Y:S04]  /*16b80*/  LDL R4, [R1+0x26c] ;  /* 0x00026c0001047983 */ /* 0x001ee80000100800 */
[----:B--2---:R0:W-:Y:S04]  /*16b90*/  STL [R1+0x18d0], R5 ;  /* 0x0018d00501007387 */ /* 0x0041e80000100800 */
[----:B0-----:R-:W2:Y:S04]  /*16ba0*/  LDL R5, [R1+0x290] ;  /* 0x0002900001057983 */ /* 0x001ea80000100800 */
[----:B---3--:R0:W-:Y:S04]  /*16bb0*/  STL [R1+0x18d4], R4 ;  /* 0x0018d40401007387 */ /* 0x0081e80000100800 */
[----:B0-----:R-:W3:Y:S04]  /*16bc0*/  LDL R4, [R1+0x294] ;  /* 0x0002940001047983 */ /* 0x001ee80000100800 */
[----:B--2---:R-:W-:Y:S04]  /*16bd0*/  STL [R1+0x18d8], R5 ;  /* 0x0018d80501007387 */ /* 0x004fe80000100800 */
[----:B------:R-:W2:Y:S04]  /*16be0*/  LDL R25, [R1+0x1f0] ;  /* 0x0001f00001197983 */ /* 0x000ea80000100800 */
[----:B------:R-:W4:Y:S04]  /*16bf0*/  LDL R24, [R1+0x1f4] ;  /* 0x0001f40001187983 */ /* 0x000f280000100800 */
[----:B--2---:R0:W-:Y:S04]  /*16c00*/  STL [R1+0x18b8], R25 ;  /* 0x0018b81901007387 */ /* 0x0041e80000100800 */
[----:B0-----:R-:W2:Y:S04]  /*16c10*/  LDL R25, [R1+0x218] ;  /* 0x0002180001197983 */ /* 0x001ea80000100800 */
[----:B----4-:R0:W-:Y:S04]  /*16c20*/  STL [R1+0x18bc], R24 ;  /* 0x0018bc1801007387 */ /* 0x0101e80000100800 */
[----:B0-----:R-:W4:Y:S01]  /*16c30*/  LDL R24, [R1+0x21c] ;  /* 0x00021c0001187983 */ /* 0x001f220000100800 */
[----:B---3--:R-:W-:-:S03]  /*16c40*/  IMAD.WIDE R4, R4, 0x2, R14 ;  /* 0x0000000204047825 */ /* 0x008fc600078e020e */
[----:B--2---:R0:W-:Y:S04]  /*16c50*/  STL [R1+0x18c0], R25 ;  /* 0x0018c01901007387 */ /* 0x0041e80000100800 */
[----:B0-----:R-:W2:Y:S04]  /*16c60*/  LDL R25, [R1+0x240] ;  /* 0x0002400001197983 */ /* 0x001ea80000100800 */
[----:B----4-:R-:W-:Y:S04]  /*16c70*/  STL [R1+0x18c4], R24 ;  /* 0x0018c41801007387 */ /* 0x010fe80000100800 */
[----:B------:R-:W3:Y:S04]  /*16c80*/  LDL R22, [R1+0x1cc] ;  /* 0x0001cc0001167983 */ /* 0x000ee80000100800 */
[----:B------:R-:W4:Y:S04]  /*16c90*/  LDL R23, [R1+0x1c8] ;  /* 0x0001c80001177983 */ /* 0x000f280000100800 */
[----:B------:R-:W2:Y:S04]  /*16ca0*/  LDL R20, [R1+0x194] ;  /* 0x0001940001147983 */ /* 0x000ea80000100800 */
        /* <DEDUP_REMOVED lines=27> */
[----:B0-----:R-:W2:Y:S01]  /*16e60*/  LDL.LU R4, [R1+0x18cc] ;  /* 0x0018cc0001047983 */ /* 0x001ea20000300800 */
[----:B------:R-:W-:-:S04]  /*16e70*/  IMAD.WIDE R24, R25, 0x2, R14 ;  /* 0x0000000219187825 */ /* 0x000fc800078e020e */
[----:B--2---:R-:W-:-:S05]  /*16e80*/  IMAD.WIDE R4, R4, 0x2, R14 ;  /* 0x0000000204047825 */ /* 0x004fca00078e020e */
[----:B------:R0:W-:Y:S04]  /*16e90*/  STL.64 [R1+0x12f8], R4 ;  /* 0x0012f80401007387 */ /* 0x0001e80000100a00 */
[----:B0-----:R-:W2:Y:S04]  /*16ea0*/  LDL.LU R5, [R1+0x18c8] ;  /* 0x0018c80001057983 */ /* 0x001ea80000300800 */
        /* <DEDUP_REMOVED lines=17> */
[----:B0-----:R-:W2:Y:S04]  /*16fc0*/  LDL.LU.64 R24, [R1+0x18b0] ;  /* 0x0018b00001187983 */ /* 0x001ea80000300a00 */
[----:B------:R0:W-:Y:S02]  /*16fd0*/  STL.64 [R1+0x1368], R22 ;  /* 0x0013681601007387 */ /* 0x0001e40000100a00 */
[----:B0-----:R-:W-:-:S04]  /*16fe0*/  IMAD.WIDE R22, R20, 0x2, R14 ;  /* 0x0000000214167825 */ /* 0x001fc800078e020e */
[--C-:B------:R-:W-:Y:S01]  /*16ff0*/  IMAD.WIDE R20, R21, 0x2, R14.reuse ;  /* 0x0000000215147825 */ /* 0x100fe200078e020e */
[----:B------:R0:W-:Y:S04]  /*17000*/  STL.64 [R1+0x1378], R22 ;  /* 0x0013781601007387 */ /* 0x0001e80000100a00 */
[----:B0-----:R-:W3:Y:S04]  /*17010*/  LDL.LU.64 R22, [R1+0x18a8] ;  /* 0x0018a80001167983 */ /* 0x001ee80000300a00 */
[----:B------:R0:W-:Y:S02]  /*17020*/  STL.64 [R1+0x1388], R20 ;  /* 0x0013881401007387 */ /* 0x0001e40000100a00 */
[----:B0-----:R-:W-:-:S04]  /*17030*/  IMAD.WIDE R20, R16, 0x2, R14 ;  /* 0x0000000210147825 */ /* 0x001fc800078e020e */
[--C-:B------:R-:W-:Y:S01]  /*17040*/  IMAD.WIDE R16, R17, 0x2, R14.reuse ;  /* 0x0000000211107825 */ /* 0x100fe200078e020e */
[----:B------:R0:W-:Y:S04]  /*17050*/  STL.64 [R1+0x1398], R20 ;  /* 0x0013981401007387 */ /* 0x0001e80000100a00 */
[----:B0-----:R-:W4:Y:S04]  /*17060*/  LDL.LU.64 R20, [R1+0x18a0] ;  /* 0x0018a00001147983 */ /* 0x001f280000300a00 */
[----:B------:R0:W-:Y:S02]  /*17070*/  STL.64 [R1+0x13a8], R16 ;  /* 0x0013a81001007387 */ /* 0x0001e40000100a00 */
[----:B0-----:R-:W-:-:S04]  /*17080*/  IMAD.WIDE R16, R12, 0x2, R14 ;  /* 0x000000020c107825 */ /* 0x001fc800078e020e */
[--C-:B------:R-:W-:Y:S01]  /*17090*/  IMAD.WIDE R12, R13, 0x2, R14.reuse ;  /* 0x000000020d0c7825 */ /* 0x100fe200078e020e */
[----:B------:R0:W-:Y:S04]  /*170a0*/  STL.64 [R1+0x13b8], R16 ;  /* 0x0013b81001007387 */ /* 0x0001e80000100a00 */
[----:B0-----:R-:W2:Y:S04]  /*170b0*/  LDL.LU.64 R16, [R1+0x1898] ;  /* 0x0018980001107983 */ /* 0x001ea80000300a00 */
        /* <DEDUP_REMOVED lines=21> */
[----:B0-----:R-:W-:-:S05]  /*17210*/  IMAD.WIDE R2, R6, 0x2, R14 ;  /* 0x0000000206027825 */ /* 0x001fca00078e020e */
[----:B------:R0:W-:Y:S02]  /*17220*/  STL.64 [R1+0x1458], R2 ;  /* 0x0014580201007387 */ /* 0x0001e40000100a00 */
[----:B0-----:R-:W-:-:S04]  /*17230*/  IMAD.WIDE R2, R28, 0x2, R14 ;  /* 0x000000021c027825 */ /* 0x001fc800078e020e */
[--C-:B------:R-:W-:Y:S01]  /*17240*/  IMAD.WIDE R28, R29, 0x2, R14.reuse ;  /* 0x000000021d1c7825 */ /* 0x100fe200078e020e */
[----:B------:R0:W-:Y:S04]  /*17250*/  STL.64 [R1+0x1468], R2 ;  /* 0x0014680201007387 */ /* 0x0001e80000100a00 */
[----:B0-----:R-:W2:Y:S04]  /*17260*/  LDL.LU R3, [R1+0x1870] ;  /* 0x0018700001037983 */ /* 0x001ea80000300800 */
[----:B------:R0:W-:Y:S02]  /*17270*/  STL.64 [R1+0x1478], R28 ;  /* 0x0014781c01007387 */ /* 0x0001e40000100a00 */
[----:B0-----:R-:W-:-:S05]  /*17280*/  IMAD.WIDE R28, R27, 0x2, R14 ;  /* 0x000000021b1c7825 */ /* 0x001fca00078e020e */
[----:B------:R0:W-:Y:S04]  /*17290*/  STL.64 [R1+0x1488], R28 ;  /* 0x0014881c01007387 */ /* 0x0001e80000100a00 */
[----:B0-----:R-:W3:Y:S01]  /*172a0*/  LDL.LU.64 R28, [R1+0x1868] ;  /* 0x00186800011c7983 */ /* 0x001ee20000300a00 */
[----:B--2---:R-:W-:-:S05]  /*172b0*/  IMAD.WIDE R2, R3, 0x2, R14 ;  /* 0x0000000203027825 */ /* 0x004fca00078e020e */
[----:B------:R3:W-:Y:S02]  /*172c0*/  STL.64 [R1+0x1498], R2 ;  /* 0x0014980201007387 */ /* 0x0007e40000100a00 */
[----:B---3--:R-:W-:-:S05]  /*172d0*/  IMAD.WIDE R2, R29, 0x2, R14 ;  /* 0x000000021d027825 */ /* 0x008fca00078e020e */
[----:B------:R0:W-:Y:S04]  /*172e0*/  STL.64 [R1+0x14a8], R2 ;  /* 0x0014a80201007387 */ /* 0x0001e80000100a00 */
[----:B0-----:R-:W2:Y:S01]  /*172f0*/  LDL.LU R2, [R1+0x1860] ;  /* 0x0018600001027983 */ /* 0x001ea20000300800 */
[----:B------:R-:W-:-:S04]  /*17300*/  IMAD.WIDE R26, R26, 0x2, R14 ;  /* 0x000000021a1a7825 */ /* 0x000fc800078e020e */
[----:B--2---:R-:W-:-:S05]  /*17310*/  IMAD.WIDE R2, R2, 0x2, R14 ;  /* 0x0000000202027825 */ /* 0x004fca00078e020e */
[----:B------:R0:W-:Y:S04]  /*17320*/  STL.64 [R1+0x14b8], R2 ;  /* 0x0014b80201007387 */ /* 0x0001e80000100a00 */
[----:B0-----:R-:W2:Y:S04]  /*17330*/  LDL.LU.64 R2, [R1+0x1858] ;  /* 0x0018580001027983 */ /* 0x001ea80000300a00 */
[----:B------:R0:W-:Y:S02]  /*17340*/  STL.64 [R1+0x14c8], R26 ;  /* 0x0014c81a01007387 */ /* 0x0001e40000100a00 */
[----:B0-----:R-:W-:-:S05]  /*17350*/  IMAD.WIDE R26, R28, 0x2, R14 ;  /* 0x000000021c1a7825 */ /* 0x001fca00078e020e */
[----:B------:R0:W-:Y:S02]  /*17360*/  STL.64 [R1+0x14d8], R26 ;  /* 0x0014d81a01007387 */ /* 0x0001e40000100a00 */
[----:B0-----:R-:W-:-:S04]  /*17370*/  IMAD.WIDE R26, R4, 0x2, R14 ;  /* 0x00000002041a7825 */ /* 0x001fc800078e020e */
[----:B------:R-:W-:Y:S01]  /*17380*/  IMAD.WIDE R14, R0, 0x2, R14 ;  /* 0x00000002000e7825 */ /* 0x000fe200078e020e */
[----:B------:R2:W-:Y:S04]  /*17390*/  STL.64 [R1+0x14f8], R26 ;  /* 0x0014f81a01007387 */ /* 0x0005e80000100a00 */
[----:B------:R0:W-:Y:S01]  /*173a0*/  STL.64 [R1+0x14e8], R14 ;  /* 0x0014e80e01007387 */ /* 0x0001e20000100a00 */
[----:B--2---:R-:W-:-:S04]  /*173b0*/  IMAD.WIDE R26, R24, 0x2, R2 ;  /* 0x00000002181a7825 */ /* 0x004fc800078e0202 */
[--C-:B0-----:R-:W-:Y:S01]  /*173c0*/  IMAD.WIDE R14, R5, 0x2, R2.reuse ;  /* 0x00000002050e7825 */ /* 0x101fe200078e0202 */
[----:B------:R0:W-:Y:S03]  /*173d0*/  STL.64 [R1+0x28], R26 ;  /* 0x0000281a01007387 */ /* 0x0001e60000100a00 */
[--C-:B------:R-:W-:Y:S01]  /*173e0*/  IMAD.WIDE R4, R17, 0x2, R2.reuse ;  /* 0x0000000211047825 */ /* 0x100fe200078e0202 */
[----:B------:R1:W-:Y:S04]  /*173f0*/  STL.64 [R1+0x20], R14 ;  /* 0x0000200e01007387 */ /* 0x0003e80000100a00 */
[----:B------:R2:W-:Y:S01]  /*17400*/  STL.64 [R1+0x18], R4 ;  /* 0x0000180401007387 */ /* 0x0005e20000100a00 */
[----:B0-----:R-:W-:-:S04]  /*17410*/  IMAD.WIDE R26, R18, 0x2, R2 ;  /* 0x00000002121a7825 */ /* 0x001fc800078e0202 */
[--C-:B-1----:R-:W-:Y:S01]  /*17420*/  IMAD.WIDE R14, R19, 0x2, R2.reuse ;  /* 0x00000002130e7825 */ /* 0x102fe200078e0202 */
[----:B------:R0:W-:Y:S03]  /*17430*/  STL.64 [R1+0x10], R26 ;  /* 0x0000101a01007387 */ /* 0x0001e60000100a00 */
[--C-:B--2---:R-:W-:Y:S01]  /*17440*/  IMAD.WIDE R4, R7, 0x2, R2.reuse ;  /* 0x0000000207047825 */ /* 0x104fe200078e0202 */
[----:B------:R-:W-:Y:S03]  /*17450*/  STL.64 [R1+0x8], R14 ;  /* 0x0000080e01007387 */ /* 0x000fe60000100a00 */
[----:B0-----:R-:W-:-:S05]  /*17460*/  IMAD.WIDE R26, R10, 0x2, R2 ;  /* 0x000000020a1a7825 */ /* 0x001fca00078e0202 */
[----:B------:R-:W-:Y:S01]  /*17470*/  STL.64 [R1+0x1800], R26 ;  /* 0x0018001a01007387 */ /* 0x000fe20000100a00 */
[----:B------:R-:W-:-:S03]  /*17480*/  IMAD.WIDE R6, R8, 0x2, R2 ;  /* 0x0000000208067825 */ /* 0x000fc600078e0202 */
[----:B------:R0:W-:Y:S01]  /*17490*/  STL.64 [R1], R4 ;  /* 0x0000000401007387 */ /* 0x0001e20000100a00 */
[----:B------:R-:W-:-:S04]  /*174a0*/  IMAD.WIDE R8, R9, 0x2, R2 ;  /* 0x0000000209087825 */ /* 0x000fc800078e0202 */
[----:B0-----:R-:W-:-:S04]  /*174b0*/  IMAD.WIDE R4, R11, 0x2, R2 ;  /* 0x000000020b047825 */ /* 0x001fc800078e0202 */
[--C-:B------:R-:W-:Y:S01]  /*174c0*/  IMAD.WIDE R10, R12, 0x2, R2.reuse ;  /* 0x000000020c0a7825 */ /* 0x100fe200078e0202 */
[----:B------:R-:W-:Y:S03]  /*174d0*/  STL.64 [R1+0x17f8], R4 ;  /* 0x0017f80401007387 */ /* 0x000fe60000100a00 */
[--C-:B------:R-:W-:Y:S01]  /*174e0*/  IMAD.WIDE R12, R13, 0x2, R2.reuse ;  /* 0x000000020d0c7825 */ /* 0x100fe200078e0202 */
[----:B------:R0:W-:Y:S04]  /*174f0*/  STL.64 [R1+0x1808], R6 ;  /* 0x0018080601007387 */ /* 0x0001e80000100a00 */
[----:B------:R-:W-:Y:S01]  /*17500*/  STL.64 [R1+0x17f0], R8 ;  /* 0x0017f00801007387 */ /* 0x000fe20000100a00 */
[----:B----4-:R-:W-:-:S03]  /*17510*/  IMAD.WIDE R14, R20, 0x2, R2 ;  /* 0x00000002140e7825 */ /* 0x010fc600078e0202 */
[----:B0-----:R-:W2:Y:S04]  /*17520*/  LDL.LU R6, [R1+0x430] ;  /* 0x0004300001067983 */ /* 0x001ea80000300800 */
[----:B------:R-:W-:Y:S01]  /*17530*/  STL.64 [R1+0x1810], R10 ;  /* 0x0018100a01007387 */ /* 0x000fe20000100a00 */
[----:B------:R-:W-:-:S03]  /*17540*/  IMAD.WIDE R16, R16, 0x2, R2 ;  /* 0x0000000210107825 */ /* 0x000fc600078e0202 */
[----:B------:R-:W3:Y:S04]  /*17550*/  LDL.LU R7, [R1+0x3a8] ;  /* 0x0003a80001077983 */ /* 0x000ee80000300800 */
[----:B------:R0:W-:Y:S01]  /*17560*/  STL.64 [R1+0x1818], R12 ;  /* 0x0018180c01007387 */ /* 0x0001e20000100a00 */
[----:B------:R-:W-:-:S03]  /*17570*/  IMAD.WIDE R18, R21, 0x2, R2 ;  /* 0x0000000215127825 */ /* 0x000fc600078e0202 */
[----:B0-----:R-:W4:Y:S04]  /*17580*/  LDL.LU R12, [R1+0x424] ;  /* 0x00042400010c7983 */ /* 0x001f280000300800 */
[----:B------:R-:W3:Y:S04]  /*17590*/  LDL.LU R26, [R1+0x448] ;  /* 0x00044800011a7983 */ /* 0x000ee80000300800 */
[----:B------:R-:W3:Y:S04]  /*175a0*/  LDL.LU R27, [R1+0x44c] ;  /* 0x00044c00011b7983 */ /* 0x000ee80000300800 */
[----:B------:R-:W-:Y:S04]  /*175b0*/  STL.64 [R1+0x1820], R14 ;  /* 0x0018200e01007387 */ /* 0x000fe80000100a00 */
[----:B------:R-:W3:Y:S04]  /*175c0*/  LDL.LU R4, [R1+0x458] ;  /* 0x0004580001047983 */ /* 0x000ee80000300800 */
[----:B------:R-:W3:Y:S04]  /*175d0*/  LDL.LU R5, [R1+0x394] ;  /* 0x0003940001057983 */ /* 0x000ee80000300800 */
[----:B------:R0:W-:Y:S04]  /*175e0*/  STL.64 [R1+0x1828], R16 ;  /* 0x0018281001007387 */ /* 0x0001e80000100a00 */
[----:B0-----:R-:W3:Y:S04]  /*175f0*/  LDL.LU R16, [R1+0x434] ;  /* 0x0004340001107983 */ /* 0x001ee80000300800 */
[----:B------:R-:W3:Y:S04]  /*17600*/  LDL.LU R17, [R1+0x390] ;  /* 0x0003900001117983 */ /* 0x000ee80000300800 */
[----:B------:R-:W3:Y:S04]  /*17610*/  LDL.LU R13, [R1+0x45c] ;  /* 0x00045c00010d7983 */ /* 0x000ee80000300800 */
[----:B------:R-:W3:Y:S04]  /*17620*/  LDL.LU R14, [R1+0x470] ;  /* 0x00047000010e7983 */ /* 0x000ee80000300800 */
[----:B------:R-:W3:Y:S04]  /*17630*/  LDL.LU R10, [R1+0x384] ;  /* 0x00038400010a7983 */ /* 0x000ee80000300800 */
[----:B------:R0:W-:Y:S04]  /*17640*/  STL.64 [R1+0x1830], R18 ;  /* 0x0018301201007387 */ /* 0x0001e80000100a00 */
[----:B0-----:R-:W3:Y:S04]  /*17650*/  LDL.LU R19, [R1+0x3ac] ;  /* 0x0003ac0001137983 */ /* 0x001ee80000300800 */
[----:B------:R-:W3:Y:S04]  /*17660*/  LDL.LU R15, [R1+0x380] ;  /* 0x00038000010f7983 */ /* 0x000ee80000300800 */
[----:B------:R-:W3:Y:S01]  /*17670*/  LDL.LU R8, [R1+0x474] ;  /* 0x0004740001087983 */ /* 0x000ee20000300800 */
[----:B------:R-:W-:-:S05]  /*17680*/  IMAD.WIDE R20, R22, 0x2, R2 ;  /* 0x0000000216147825 */ /* 0x000fca00078e0202 */
[----:B------:R2:W-:Y:S01]  /*17690*/  STL.64 [R1+0x1838], R20 ;  /* 0x0018381401007387 */ /* 0x0005e20000100a00 */
[----:B------:R-:W-:-:S03]  /*176a0*/  IMAD.WIDE R22, R23, 0x2, R2 ;  /* 0x0000000217167825 */ /* 0x000fc600078e0202 */
[----:B------:R-:W3:Y:S01]  /*176b0*/  LDL.LU R9, [R1+0x480] ;  /* 0x0004800001097983 */ /* 0x000ee20000300800 */
[----:B------:R-:W-:-:S03]  /*176c0*/  IMAD.WIDE R24, R25, 0x2, R2 ;  /* 0x0000000219187825 */ /* 0x000fc600078e0202 */
[----:B------:R4:W-:Y:S04]  /*176d0*/  STL.64 [R1+0x1840], R22 ;  /* 0x0018401601007387 */ /* 0x0009e80000100a00 */
[----:B------:R-:W3:Y:S04]  /*176e0*/  LDL.LU R11, [R1+0x484] ;  /* 0x00048400010b7983 */ /* 0x000ee80000300800 */
[----:B------:R-:W-:Y:S01]  /*176f0*/  STL.64 [R1+0x1848], R24 ;  /* 0x0018481801007387 */ /* 0x000fe20000100a00 */
[----:B--2---:R-:W-:-:S04]  /*17700*/  IMAD.WIDE R20, R6, 0x2, R2 ;  /* 0x0000000206147825 */ /* 0x004fc800078e0202 */
[--C-:B----4-:R-:W-:Y:S02]  /*17710*/  IMAD.WIDE R22, R12, 0x2, R2.reuse ;  /* 0x000000020c167825 */ /* 0x110fe400078e0202 */
[----:B------:R-:W2:Y:S04]  /*17720*/  LDL.LU R12, [R1+0x498] ;  /* 0x00049800010c7983 */ /* 0x000ea80000300800 */
[----:B------:R-:W-:Y:S04]  /*17730*/  STL.64 [R1+0x100], R22 ;  /* 0x0001001601007387 */ /* 0x000fe80000100a00 */
[----:B------:R-:W4:Y:S04]  /*17740*/  LDL.LU R6, [R1+0x36c] ;  /* 0x00036c0001067983 */ /* 0x000f280000300800 */
[----:B------:R3:W-:Y:S02]  /*17750*/  STL.64 [R1+0x110], R20 ;  /* 0x0001101401007387 */ /* 0x0007e40000100a00 */
[----:B---3--:R-:W-:-:S02]  /*17760*/  IMAD.WIDE R20, R7, 0x2, R2 ;  /* 0x0000000207147825 */ /* 0x008fc400078e0202 */
[----:B------:R-:W3:Y:S02]  /*17770*/  LDL.LU R7, [R1+0x368] ;  /* 0x0003680001077983 */ /* 0x000ee40000300800 */
[----:B------:R-:W-:-:S05]  /*17780*/  IMAD.WIDE R18, R19, 0x2, R2 ;  /* 0x0000000213127825 */ /* 0x000fca00078e0202 */
[----:B------:R0:W-:Y:S04]  /*17790*/  STL.64 [R1+0x128], R18 ;  /* 0x0001281201007387 */ /* 0x0001e80000100a00 */
[----:B------:R1:W-:Y:S01]  /*177a0*/  STL.64 [R1+0x138], R20 ;  /* 0x0001381401007387 */ /* 0x0003e20000100a00 */
[----:B0-----:R-:W-:-:S04]  /*177b0*/  IMAD.WIDE R18, R16, 0x2, R2 ;  /* 0x0000000210127825 */ /* 0x001fc800078e0202 */
[--C-:B-1----:R-:W-:Y:S02]  /*177c0*/  IMAD.WIDE R20, R26, 0x2, R2.reuse ;  /* 0x000000021a147825 */ /* 0x102fe400078e0202 */
[----:B------:R-:W3:Y:S04]  /*177d0*/  LDL.LU R26, [R1+0x49c] ;  /* 0x00049c00011a7983 */ /* 0x000ee80000300800 */
[----:B------:R0:W-:Y:S04]  /*177e0*/  STL.64 [R1+0x150], R18 ;  /* 0x0001501201007387 */ /* 0x0001e80000100a00 */
[----:B------:R1:W-:Y:S01]  /*177f0*/  STL.64 [R1+0x160], R20 ;  /* 0x0001601401007387 */ /* 0x0003e20000100a00 */
[----:B0-----:R-:W-:-:S03]  /*17800*/  IMAD.WIDE R18, R27, 0x2, R2 ;  /* 0x000000021b127825 */ /* 0x001fc600078e0202 */
[----:B------:R-:W3:Y:S01]  /*17810*/  LDL.LU R27, [R1+0x4a8] ;  /* 0x0004a800011b7983 */ /* 0x000ee20000300800 */
[----:B-1----:R-:W-:-:S03]  /*17820*/  IMAD.WIDE R20, R4, 0x2, R2 ;  /* 0x0000000204147825 */ /* 0x002fc600078e0202 */
[----:B------:R0:W-:Y:S04]  /*17830*/  STL.64 [R1+0x178], R18 ;  /* 0x0001781201007387 */ /* 0x0001e80000100a00 */
[----:B------:R-:W3:Y:S01]  /*17840*/  LDL.LU R4, [R1+0x35c] ;  /* 0x00035c0001047983 */ /* 0x000ee20000300800 */
[----:B------:R-:W-:-:S03]  /*17850*/  IMAD.WIDE R16, R17, 0x2, R2 ;  /* 0x0000000211107825 */ /* 0x000fc600078e0202 */
[----:B------:R-:W-:Y:S01]  /*17860*/  STL.64 [R1+0x188], R20 ;  /* 0x0001881401007387 */ /* 0x000fe20000100a00 */
[----:B0-----:R-:W-:-:S03]  /*17870*/  IMAD.WIDE R18, R5, 0x2, R2 ;  /* 0x0000000205127825 */ /* 0x001fc600078e0202 */
[----:B------:R-:W3:Y:S04]  /*17880*/  LDL.LU R5, [R1+0x358] ;  /* 0x0003580001057983 */ /* 0x000ee80000300800 */
[----:B------:R0:W-:Y:S02]  /*17890*/  STL.64 [R1+0x1a0], R18 ;  /* 0x0001a01201007387 */ /* 0x0001e40000100a00 */
[--C-:B0-----:R-:W-:Y:S02]  /*178a0*/  IMAD.WIDE R18, R13, 0x2, R2.reuse ;  /* 0x000000020d127825 */ /* 0x101fe400078e0202 */
[----:B------:R-:W3:Y:S04]  /*178b0*/  LDL.LU R13, [R1+0x4ac] ;  /* 0x0004ac00010d7983 */ /* 0x000ee80000300800 */
[----:B------:R0:W-:Y:S04]  /*178c0*/  STL.64 [R1+0x1b0], R16 ;  /* 0x0001b01001007387 */ /* 0x0001e80000100a00 */
[----:B------:R1:W-:Y:S01]  /*178d0*/  STL.64 [R1+0x1c0], R18 ;  /* 0x0001c01201007387 */ /* 0x0003e20000100a00 */
[----:B0-----:R-:W-:-:S04]  /*178e0*/  IMAD.WIDE R16, R14, 0x2, R2 ;  /* 0x000000020e107825 */ /* 0x001fc800078e0202 */
[--C-:B-1----:R-:W-:Y:S02]  /*178f0*/  IMAD.WIDE R18, R10, 0x2, R2.reuse ;  /* 0x000000020a127825 */ /* 0x102fe400078e0202 */
[----:B------:R-:W3:Y:S04]  /*17900*/  LDL.LU R10, [R1+0x4c0] ;  /* 0x0004c000010a7983 */ /* 0x000ee80000300800 */
[----:B------:R0:W-:Y:S04]  /*17910*/  STL.64 [R1+0x1d8], R16 ;  /* 0x0001d81001007387 */ /* 0x0001e80000100a00 */
[----:B------:R-:W-:Y:S04]  /*17920*/  STL.64 [R1+0x1e8], R18 ;  /* 0x0001e81201007387 */ /* 0x000fe80000100a00 */
[----:B------:R-:W3:Y:S01]  /*17930*/  LDL.LU R20, [R1+0x4c4] ;  /* 0x0004c40001147983 */ /* 0x000ee20000300800 */
[----:B0-----:R-:W-:-:S04]  /*17940*/  IMAD.WIDE R16, R15, 0x2, R2 ;  /* 0x000000020f107825 */ /* 0x001fc800078e0202 */
[--C-:B------:R-:W-:Y:S01]  /*17950*/  IMAD.WIDE R14, R8, 0x2, R2.reuse ;  /* 0x00000002080e7825 */ /* 0x100fe200078e0202 */
[----:B------:R-:W-:Y:S04]  /*17960*/  STL.64 [R1+0x200], R16 ;  /* 0x0002001001007387 */ /* 0x000fe80000100a00 */
[----:B------:R-:W3:Y:S04]  /*17970*/  LDL.LU R21, [R1+0x4d0] ;  /* 0x0004d00001157983 */ /* 0x000ee80000300800 */
[----:B------:R0:W-:Y:S04]  /*17980*/  STL.64 [R1+0x210], R14 ;  /* 0x0002100e01007387 */ /* 0x0001e80000100a00 */
[----:B------:R-:W3:Y:S01]  /*17990*/  LDL.LU R8, [R1+0x344] ;  /* 0x0003440001087983 */ /* 0x000ee20000300800 */
[----:B0-----:R-:W-:-:S03]  /*179a0*/  IMAD.WIDE R14, R9, 0x2, R2 ;  /* 0x00000002090e7825 */ /* 0x001fc600078e0202 */
[----:B------:R-:W3:Y:S04]  /*179b0*/  LDL.LU R9, [R1+0x340] ;  /* 0x0003400001097983 */ /* 0x000ee80000300800 */
[----:B------:R0:W-:Y:S01]  /*179c0*/  STL.64 [R1+0x228], R14 ;  /* 0x0002280e01007387 */ /* 0x0001e20000100a00 */
[----:B------:R-:W-:-:S03]  /*179d0*/  IMAD.WIDE R16, R11, 0x2, R2 ;  /* 0x000000020b107825 */ /* 0x000fc600078e0202 */
[----:B------:R-:W3:Y:S04]  /*179e0*/  LDL.LU R18, [R1+0x4d4] ;  /* 0x0004d40001127983 */ /* 0x000ee80000300800 */
[----:B0-----:R-:W3:Y:S04]  /*179f0*/  LDL.LU R15, [R1+0x4e0] ;  /* 0x0004e000010f7983 */ /* 0x001ee80000300800 */
[----:B------:R4:W-:Y:S04]  /*17a00*/  STL.64 [R1+0x238], R16 ;  /* 0x0002381001007387 */ /* 0x0009e80000100a00 */
[----:B------:R-:W3:Y:S04]  /*17a10*/  LDL.LU R11, [R1+0x4e4] ;  /* 0x0004e400010b7983 */ /* 0x000ee80000300800 */
[----:B------:R-:W3:Y:S01]  /*17a20*/  LDL.LU R19, [R1+0x4ec] ;  /* 0x0004ec0001137983 */ /* 0x000ee20000300800 */
[----:B--2---:R-:W-:-:S05]  /*17a30*/  IMAD.WIDE R22, R12, 0x2, R2 ;  /* 0x000000020c167825 */ /* 0x004fca00078e0202 */
[----:B------:R3:W-:Y:S01]  /*17a40*/  STL.64 [R1+0x250], R22 ;  /* 0x0002501601007387 */ /* 0x0007e20000100a00 */
[----:B----4-:R-:W-:-:S03]  /*17a50*/  IMAD.WIDE R16, R6, 0x2, R2 ;  /* 0x0000000206107825 */ /* 0x010fc600078e0202 */
[----:B------:R-:W2:Y:S04]  /*17a60*/  LDL.LU R6, [R1+0x4f8] ;  /* 0x0004f80001067983 */ /* 0x000ea80000300800 */
[----:B------:R0:W-:Y:S01]  /*17a70*/  STL.64 [R1+0x260], R16 ;  /* 0x0002601001007387 */ /* 0x0001e20000100a00 */
[----:B---3--:R-:W-:-:S03]  /*17a80*/  IMAD.WIDE R22, R7, 0x2, R2 ;  /* 0x0000000207167825 */ /* 0x008fc600078e0202 */
[----:B0-----:R-:W3:Y:S04]  /*17a90*/  LDL.LU R16, [R1+0x4fc] ;  /* 0x0004fc0001107983 */ /* 0x001ee80000300800 */
[----:B------:R-:W4:Y:S04]  /*17aa0*/  LDL.LU R7, [R1+0x50c] ;  /* 0x00050c0001077983 */ /* 0x000f280000300800 */
[----:B------:R0:W-:Y:S01]  /*17ab0*/  STL.64 [R1+0x278], R22 ;  /* 0x0002781601007387 */ /* 0x0001e20000100a00 */
[----:B------:R-:W-:-:S03]  /*17ac0*/  IMAD.WIDE R24, R26, 0x2, R2 ;  /* 0x000000021a187825 */ /* 0x000fc600078e0202 */
[----:B------:R-:W4:Y:S04]  /*17ad0*/  LDL.LU R26, [R1+0x510] ;  /* 0x00051000011a7983 */ /* 0x000f280000300800 */
[----:B------:R1:W-:Y:S01]  /*17ae0*/  STL.64 [R1+0x288], R24 ;  /* 0x0002881801007387 */ /* 0x0003e20000100a00 */
[----:B0-----:R-:W-:-:S03]  /*17af0*/  IMAD.WIDE R22, R27, 0x2, R2 ;  /* 0x000000021b167825 */ /* 0x001fc600078e0202 */
[----:B------:R-:W4:Y:S01]  /*17b00*/  LDL.LU R27, [R1+0x514] ;  /* 0x00051400011b7983 */ /* 0x000f220000300800 */
[----:B-1----:R-:W-:-:S03]  /*17b10*/  IMAD.WIDE R24, R4, 0x2, R2 ;  /* 0x0000000204187825 */ /* 0x002fc600078e0202 */
[----:B------:R0:W-:Y:S04]  /*17b20*/  STL.64 [R1+0x2a0], R22 ;  /* 0x0002a01601007387 */ /* 0x0001e80000100a00 */
[----:B------:R-:W4:Y:S04]  /*17b30*/  LDL.LU R4, [R1+0x520] ;  /* 0x0005200001047983 */ /* 0x000f280000300800 */
[----:B------:R-:W-:Y:S01]  /*17b40*/  STL.64 [R1+0x2b0], R24 ;  /* 0x0002b01801007387 */ /* 0x000fe20000100a00 */
[----:B0-----:R-:W-:-:S03]  /*17b50*/  IMAD.WIDE R22, R5, 0x2, R2 ;  /* 0x0000000205167825 */ /* 0x001fc600078e0202 */
[----:B------:R-:W4:Y:S04]  /*17b60*/  LDL.LU R17, [R1+0x524] ;  /* 0x0005240001117983 */ /* 0x000f280000300800 */
[----:B------:R-:W4:Y:S04]  /*17b70*/  LDL.LU R5, [R1+0x530] ;  /* 0x0005300001057983 */ /* 0x000f280000300800 */
[----:B------:R0:W-:Y:S04]  /*17b80*/  STL.64 [R1+0x2c8], R22 ;  /* 0x0002c81601007387 */ /* 0x0001e80000100a00 */
[----:B------:R-:W4:Y:S01]  /*17b90*/  LDL.LU R14, [R1+0x534] ;  /* 0x00053400010e7983 */ /* 0x000f220000300800 */
[----:B0-----:R-:W-:-:S03]  /*17ba0*/  IMAD.WIDE R22, R13, 0x2, R2 ;  /* 0x000000020d167825 */ /* 0x001fc600078e0202 */
[----:B------:R-:W4:Y:S04]  /*17bb0*/  LDL.LU R13, [R1+0x540] ;  /* 0x00054000010d7983 */ /* 0x000f280000300800 */
[----:B------:R0:W-:Y:S04]  /*17bc0*/  STL.64 [R1+0x2d8], R22 ;  /* 0x0002d81601007387 */ /* 0x0001e80000100a00 */
[----:B------:R-:W4:Y:S01]  /*17bd0*/  LDL.LU R12, [R1+0x544] ;  /* 0x00054400010c7983 */ /* 0x000f220000300800 */
[----:B0-----:R-:W-:-:S03]  /*17be0*/  IMAD.WIDE R22, R10, 0x2, R2 ;  /* 0x000000020a167825 */ /* 0x001fc600078e0202 */
[----:B------:R-:W4:Y:S04]  /*17bf0*/  LDL.LU R10, [R1+0x550] ;  /* 0x00055000010a7983 */ /* 0x000f280000300800 */
[----:B------:R0:W-:Y:S01]  /*17c00*/  STL.64 [R1+0x2f0], R22 ;  /* 0x0002f01601007387 */ /* 0x0001e20000100a00 */
[----:B------:R-:W-:-:S05]  /*17c10*/  IMAD.WIDE R24, R20, 0x2, R2 ;  /* 0x0000000214187825 */ /* 0x000fca00078e0202 */
[----:B------:R-:W-:Y:S01]  /*17c20*/  STL.64 [R1+0x308], R24 ;  /* 0x0003081801007387 */ /* 0x000fe20000100a00 */
[----:B------:R-:W-:-:S04]  /*17c30*/  IMAD.WIDE R20, R21, 0x2, R2 ;  /* 0x0000000215147825 */ /* 0x000fc800078e0202 */
[--C-:B0-----:R-:W-:Y:S02]  /*17c40*/  IMAD.WIDE R22, R8, 0x2, R2.reuse ;  /* 0x0000000208167825 */ /* 0x101fe400078e0202 */
[----:B------:R-:W4:Y:S04]  /*17c50*/  LDL.LU R8, [R1+0x554] ;  /* 0x0005540001087983 */ /* 0x000f280000300800 */
[----:B------:R0:W-:Y:S04]  /*17c60*/  STL.64 [R1+0x318], R20 ;  /* 0x0003181401007387 */ /* 0x0001e80000100a00 */
[----:B------:R1:W-:Y:S01]  /*17c70*/  STL.64 [R1+0x330], R22 ;  /* 0x0003301601007387 */ /* 0x0003e20000100a00 */
[----:B0-----:R-:W-:-:S03]  /*17c80*/  IMAD.WIDE R20, R9, 0x2, R2 ;  /* 0x0000000209147825 */ /* 0x001fc600078e0202 */
[----:B------:R-:W4:Y:S01]  /*17c90*/  LDL.LU R9, [R1+0x560] ;  /* 0x0005600001097983 */ /* 0x000f220000300800 */
[----:B------:R-:W-:-:S03]  /*17ca0*/  IMAD.WIDE R24, R18, 0x2, R2 ;  /* 0x0000000212187825 */ /* 0x000fc600078e0202 */
[----:B------:R0:W-:Y:S01]  /*17cb0*/  STL.64 [R1+0x340], R20 ;  /* 0x0003401401007387 */ /* 0x0001e20000100a00 */
[----:B-1----:R-:W-:-:S03]  /*17cc0*/  IMAD.WIDE R22, R15, 0x2, R2 ;  /* 0x000000020f167825 */ /* 0x002fc600078e0202 */
[----:B------:R-:W-:Y:S04]  /*17cd0*/  STL.64 [R1+0x358], R24 ;  /* 0x0003581801007387 */ /* 0x000fe80000100a00 */
[----:B------:R-:W4:Y:S01]  /*17ce0*/  LDL.LU R15, [R1+0x564] ;  /* 0x00056400010f7983 */ /* 0x000f220000300800 */
[----:B0-----:R-:W-:-:S03]  /*17cf0*/  IMAD.WIDE R20, R11, 0x2, R2 ;  /* 0x000000020b147825 */ /* 0x001fc600078e0202 */
[----:B------:R-:W-:Y:S04]  /*17d00*/  STL.64 [R1+0x368], R22 ;  /* 0x0003681601007387 */ /* 0x000fe80000100a00 */
[----:B------:R-:W4:Y:S04]  /*17d10*/  LDL.LU R11, [R1+0x570] ;  /* 0x00057000010b7983 */ /* 0x000f280000300800 */
[----:B------:R0:W-:Y:S02]  /*17d20*/  STL.64 [R1+0x380], R20 ;  /* 0x0003801401007387 */ /* 0x0001e40000100a00 */
[----:B0-----:R-:W-:-:S04]  /*17d30*/  IMAD.WIDE R20, R19, 0x2, R2 ;  /* 0x0000000213147825 */ /* 0x001fc800078e0202 */
[--C-:B--2---:R-:W-:Y:S02]  /*17d40*/  IMAD.WIDE R18, R6, 0x2, R2.reuse ;  /* 0x0000000206127825 */ /* 0x104fe400078e0202 */
[----:B------:R-:W2:Y:S04]  /*17d50*/  LDL.LU R6, [R1+0x574] ;  /* 0x0005740001067983 */ /* 0x000ea80000300800 */
[----:B------:R3:W-:Y:S04]  /*17d60*/  STL.64 [R1+0x390], R20 ;  /* 0x0003901401007387 */ /* 0x0007e80000100a00 */
[----:B------:R4:W-:Y:S01]  /*17d70*/  STL.64 [R1+0x3a8], R18 ;  /* 0x0003a81201007387 */ /* 0x0009e20000100a00 */
[----:B---3--:R-:W-:-:S04]  /*17d80*/  IMAD.WIDE R20, R16, 0x2, R2 ;  /* 0x0000000210147825 */ /* 0x008fc800078e0202 */
[--C-:B----4-:R-:W-:Y:S02]  /*17d90*/  IMAD.WIDE R18, R7, 0x2, R2.reuse ;  /* 0x0000000207127825 */ /* 0x110fe400078e0202 */
[----:B------:R-:W3:Y:S04]  /*17da0*/  LDL.LU R7, [R1+0x580] ;  /* 0x0005800001077983 */ /* 0x000ee80000300800 */
[----:B------:R0:W-:Y:S04]  /*17db0*/  STL.64 [R1+0x3b8], R20 ;  /* 0x0003b81401007387 */ /* 0x0001e80000100a00 */
[----:B------:R1:W-:Y:S01]  /*17dc0*/  STL.64 [R1+0x3d0], R18 ;  /* 0x0003d01201007387 */ /* 0x0003e20000100a00 */
[----:B0-----:R-:W-:-:S03]  /*17dd0*/  IMAD.WIDE R20, R26, 0x2, R2 ;  /* 0x000000021a147825 */ /* 0x001fc600078e0202 */
[----:B------:R-:W4:Y:S04]  /*17de0*/  LDL.LU R26, [R1+0x584] ;  /* 0x00058400011a7983 */ /* 0x000f280000300800 */
[----:B------:R0:W-:Y:S01]  /*17df0*/  STL.64 [R1+0x3e0], R20 ;  /* 0x0003e01401007387 */ /* 0x0001e20000100a00 */
[----:B-1----:R-:W-:-:S03]  /*17e00*/  IMAD.WIDE R18, R27, 0x2, R2 ;  /* 0x000000021b127825 */ /* 0x002fc600078e0202 */
[----:B------:R-:W4:Y:S04]  /*17e10*/  LDL.LU R27, [R1+0x590] ;  /* 0x00059000011b7983 */ /* 0x000f280000300800 */
[----:B------:R1:W-:Y:S01]  /*17e20*/  STL.64 [R1+0x3f8], R18 ;  /* 0x0003f81201007387 */ /* 0x0003e20000100a00 */
[----:B0-----:R-:W-:-:S03]  /*17e30*/  IMAD.WIDE R20, R4, 0x2, R2 ;  /* 0x0000000204147825 */ /* 0x001fc600078e0202 */
[----:B------:R-:W4:Y:S04]  /*17e40*/  LDL.LU R4, [R1+0x594] ;  /* 0x0005940001047983 */ /* 0x000f280000300800 */
[----:B------:R-:W-:Y:S01]  /*17e50*/  STL.64 [R1+0x408], R20 ;  /* 0x0004081401007387 */ /* 0x000fe20000100a00 */
[----:B-1----:R-:W-:-:S04]  /*17e60*/  IMAD.WIDE R18, R17, 0x2, R2 ;  /* 0x0000000211127825 */ /* 0x002fc800078e0202 */
[--C-:B------:R-:W-:Y:S02]  /*17e70*/  IMAD.WIDE R16, R5, 0x2, R2.reuse ;  /* 0x0000000205107825 */ /* 0x100fe400078e0202 */
[----:B------:R-:W4:Y:S04]  /*17e80*/  LDL.LU R5, [R1+0x5a0] ;  /* 0x0005a00001057983 */ /* 0x000f280000300800 */
[----:B------:R0:W-:Y:S04]  /*17e90*/  STL.64 [R1+0x420], R18 ;  /* 0x0004201201007387 */ /* 0x0001e80000100a00 */
[----:B------:R1:W-:Y:S01]  /*17ea0*/  STL.64 [R1+0x430], R16 ;  /* 0x0004301001007387 */ /* 0x0003e20000100a00 */
[----:B0-----:R-:W-:-:S04]  /*17eb0*/  IMAD.WIDE R18, R14, 0x2, R2 ;  /* 0x000000020e127825 */ /* 0x001fc800078e0202 */
[--C-:B-1----:R-:W-:Y:S02]  /*17ec0*/  IMAD.WIDE R16, R13, 0x2, R2.reuse ;  /* 0x000000020d107825 */ /* 0x102fe400078e0202 */
[----:B------:R-:W4:Y:S04]  /*17ed0*/  LDL.LU R13, [R1+0x5a4] ;  /* 0x0005a400010d7983 */ /* 0x000f280000300800 */
[----:B------:R0:W-:Y:S04]  /*17ee0*/  STL.64 [R1+0x448], R18 ;  /* 0x0004481201007387 */ /* 0x0001e80000100a00 */
[----:B------:R1:W-:Y:S04]  /*17ef0*/  STL.64 [R1+0x458], R16 ;  /* 0x0004581001007387 */ /* 0x0003e80000100a00 */
[----:B------:R-:W4:Y:S01]  /*17f00*/  LDL.LU R20, [R1+0x5b0] ;  /* 0x0005b00001147983 */ /* 0x000f220000300800 */
[----:B0-----:R-:W-:-:S04]  /*17f10*/  IMAD.WIDE R18, R12, 0x2, R2 ;  /* 0x000000020c127825 */ /* 0x001fc800078e0202 */
[--C-:B-1----:R-:W-:Y:S01]  /*17f20*/  IMAD.WIDE R16, R10, 0x2, R2.reuse ;  /* 0x000000020a107825 */ /* 0x102fe200078e0202 */
[----:B------:R0:W-:Y:S04]  /*17f30*/  STL.64 [R1+0x470], R18 ;  /* 0x0004701201007387 */ /* 0x0001e80000100a00 */
[----:B------:R-:W4:Y:S04]  /*17f40*/  LDL.LU R21, [R1+0x5b4] ;  /* 0x0005b40001157983 */ /* 0x000f280000300800 */
[----:B------:R-:W-:Y:S04]  /*17f50*/  STL.64 [R1+0x480], R16 ;  /* 0x0004801001007387 */ /* 0x000fe80000100a00 */
[----:B------:R-:W4:Y:S01]  /*17f60*/  LDL.LU R10, [R1+0x5c0] ;  /* 0x0005c000010a7983 */ /* 0x000f220000300800 */
[----:B0-----:R-:W-:-:S03]  /*17f70*/  IMAD.WIDE R18, R8, 0x2, R2 ;  /* 0x0000000208127825 */ /* 0x001fc600078e0202 */
[----:B------:R-:W4:Y:S04]  /*17f80*/  LDL.LU R8, [R1+0x5c4] ;  /* 0x0005c40001087983 */ /* 0x000f280000300800 */
[----:B------:R0:W-:Y:S04]  /*17f90*/  STL.64 [R1+0x498], R18 ;  /* 0x0004981201007387 */ /* 0x0001e80000100a00 */
[----:B0-----:R-:W4:Y:S01]  /*17fa0*/  LDL.LU R18, [R1+0x5d0] ;  /* 0x0005d00001127983 */ /* 0x001f220000300800 */
[----:B------:R-:W-:-:S03]  /*17fb0*/  IMAD.WIDE R16, R9, 0x2, R2 ;  /* 0x0000000209107825 */ /* 0x000fc600078e0202 */
[----:B------:R-:W4:Y:S04]  /*17fc0*/  LDL.LU R12, [R1+0x5d4] ;  /* 0x0005d400010c7983 */ /* 0x000f280000300800 */
[----:B------:R0:W-:Y:S04]  /*17fd0*/  STL.64 [R1+0x4a8], R16 ;  /* 0x0004a81001007387 */ /* 0x0001e80000100a00 */
[----:B------:R-:W4:Y:S04]  /*17fe0*/  LDL.LU R9, [R1+0x5e0] ;  /* 0x0005e00001097983 */ /* 0x000f280000300800 */
[----:B------:R-:W4:Y:S01]  /*17ff0*/  LDL.LU R19, [R1+0x5e4] ;  /* 0x0005e40001137983 */ /* 0x000f220000300800 */
[----:B0-----:R-:W-:-:S04]  /*18000*/  IMAD.WIDE R16, R15, 0x2, R2 ;  /* 0x000000020f107825 */ /* 0x001fc800078e0202 */
[--C-:B------:R-:W-:Y:S01]  /*18010*/  IMAD.WIDE R14, R11, 0x2, R2.reuse ;  /* 0x000000020b0e7825 */ /* 0x100fe200078e0202 */
[----:B------:R0:W-:Y:S04]  /*18020*/  STL.64 [R1+0x4c0], R16 ;  /* 0x0004c01001007387 */ /* 0x0001e80000100a00 */
[----:B------:R-:W4:Y:S04]  /*18030*/  LDL.LU R11, [R1+0x5f0] ;  /* 0x0005f000010b7983 */ /* 0x000f280000300800 */
[----:B------:R2:W-:Y:S04]  /*18040*/  STL.64 [R1+0x4d0], R14 ;  /* 0x0004d00e01007387 */ /* 0x0005e80000100a00 */
[----:B0-----:R-:W4:Y:S01]  /*18050*/  LDL.LU R16, [R1+0x5f4] ;  /* 0x0005f40001107983 */ /* 0x001f220000300800 */
[----:B--2---:R-:W-:-:S03]  /*18060*/  IMAD.WIDE R14, R6, 0x2, R2 ;  /* 0x00000002060e7825 */ /* 0x004fc600078e0202 */
[----:B------:R-:W2:Y:S04]  /*18070*/  LDL.LU R6, [R1+0x600] ;  /* 0x0006000001067983 */ /* 0x000ea80000300800 */
[----:B------:R4:W-:Y:S01]  /*18080*/  STL.64 [R1+0x4e0], R14 ;  /* 0x0004e00e01007387 */ /* 0x0009e20000100a00 */
[----:B---3--:R-:W-:-:S03]  /*18090*/  IMAD.WIDE R22, R7, 0x2, R2 ;  /* 0x0000000207167825 */ /* 0x008fc600078e0202 */
[----:B------:R-:W3:Y:S04]  /*180a0*/  LDL.LU R7, [R1+0x608] ;  /* 0x0006080001077983 */ /* 0x000ee80000300800 */
[----:B------:R0:W-:Y:S01]  /*180b0*/  STL.64 [R1+0x4f8], R22 ;  /* 0x0004f81601007387 */ /* 0x0001e20000100a00 */
[----:B----4-:R-:W-:-:S03]  /*180c0*/  IMAD.WIDE R14, R26, 0x2, R2 ;  /* 0x000000021a0e7825 */ /* 0x010fc600078e0202 */
[----:B------:R-:W4:Y:S04]  /*180d0*/  LDL.LU R26, [R1+0x614] ;  /* 0x00061400011a7983 */ /* 0x000f280000300800 */
[----:B------:R1:W-:Y:S01]  /*180e0*/  STL.64 [R1+0x510], R14 ;  /* 0x0005100e01007387 */ /* 0x0003e20000100a00 */
[----:B0-----:R-:W-:-:S03]  /*180f0*/  IMAD.WIDE R22, R27, 0x2, R2 ;  /* 0x000000021b167825 */ /* 0x001fc600078e0202 */
[----:B------:R-:W4:Y:S04]  /*18100*/  LDL.LU R27, [R1+0x618] ;  /* 0x00061800011b7983 */ /* 0x000f280000300800 */
[----:B------:R0:W-:Y:S04]  /*18110*/  STL.64 [R1+0x520], R22 ;  /* 0x0005201601007387 */ /* 0x0001e80000100a00 */
[----:B------:R-:W4:Y:S01]  /*18120*/  LDL.LU R17, [R1+0x61c] ;  /* 0x00061c0001117983 */ /* 0x000f220000300800 */
[----:B-1----:R-:W-:-:S03]  /*18130*/  IMAD.WIDE R14, R4, 0x2, R2 ;  /* 0x00000002040e7825 */ /* 0x002fc600078e0202 */
[----:B------:R-:W4:Y:S04]  /*18140*/  LDL.LU R4, [R1+0x620] ;  /* 0x0006200001047983 */ /* 0x000f280000300800 */
[----:B------:R1:W-:Y:S01]  /*18150*/  STL.64 [R1+0x530], R14 ;  /* 0x0005300e01007387 */ /* 0x0003e20000100a00 */
[----:B0-----:R-:W-:-:S03]  /*18160*/  IMAD.WIDE R22, R5, 0x2, R2 ;  /* 0x0000000205167825 */ /* 0x001fc600078e0202 */
[----:B-1----:R-:W4:Y:S04]  /*18170*/  LDL.LU R14, [R1+0x624] ;  /* 0x00062400010e7983 */ /* 0x002f280000300800 */
[----:B------:R-:W4:Y:S04]  /*18180*/  LDL.LU R5, [R1+0x628] ;  /* 0x0006280001057983 */ /* 0x000f280000300800 */
[----:B------:R0:W-:Y:S04]  /*18190*/  STL.64 [R1+0x540], R22 ;  /* 0x0005401601007387 */ /* 0x0001e80000100a00 */
[----:B------:R-:W4:Y:S01]  /*181a0*/  LDL.LU R15, [R1+0x62c] ;  /* 0x00062c00010f7983 */ /* 0x000f220000300800 */
[----:B0-----:R-:W-:-:S03]  /*181b0*/  IMAD.WIDE R22, R13, 0x2, R2 ;  /* 0x000000020d167825 */ /* 0x001fc600078e0202 */
[----:B------:R-:W4:Y:S01]  /*181c0*/  LDL.LU R13, [R1+0x630] ;  /* 0x00063000010d7983 */ /* 0x000f220000300800 */
[----:B------:R-:W-:-:S03]  /*181d0*/  IMAD.WIDE R24, R20, 0x2, R2 ;  /* 0x0000000214187825 */ /* 0x000fc600078e0202 */
[----:B------:R0:W-:Y:S04]  /*181e0*/  STL.64 [R1+0x550], R22 ;  /* 0x0005501601007387 */ /* 0x0001e80000100a00 */
[----:B------:R-:W-:Y:S01]  /*181f0*/  STL.64 [R1+0x560], R24 ;  /* 0x0005601801007387 */ /* 0x000fe20000100a00 */
[----:B------:R-:W-:-:S04]  /*18200*/  IMAD.WIDE R20, R21, 0x2, R2 ;  /* 0x0000000215147825 */ /* 0x000fc800078e0202 */
[--C-:B0-----:R-:W-:Y:S02]  /*18210*/  IMAD.WIDE R22, R10, 0x2, R2.reuse ;  /* 0x000000020a167825 */ /* 0x101fe400078e0202 */
[----:B------:R-:W4:Y:S04]  /*18220*/  LDL.LU R10, [R1+0x634] ;  /* 0x00063400010a7983 */ /* 0x000f280000300800 */
[----:B------:R0:W-:Y:S04]  /*18230*/  STL.64 [R1+0x570], R20 ;  /* 0x0005701401007387 */ /* 0x0001e80000100a00 */
[----:B------:R1:W-:Y:S01]  /*18240*/  STL.64 [R1+0x580], R22 ;  /* 0x0005801601007387 */ /* 0x0003e20000100a00 */
[----:B0-----:R-:W-:-:S03]  /*18250*/  IMAD.WIDE R20, R8, 0x2, R2 ;  /* 0x0000000208147825 */ /* 0x001fc600078e0202 */
[----:B------:R-:W4:Y:S04]  /*18260*/  LDL.LU R8, [R1+0x638] ;  /* 0x0006380001087983 */ /* 0x000f280000300800 */
[----:B------:R0:W-:Y:S01]  /*18270*/  STL.64 [R1+0x590], R20 ;  /* 0x0005901401007387 */ /* 0x0001e20000100a00 */
[----:B------:R-:W-:-:S04]  /*18280*/  IMAD.WIDE R24, R18, 0x2, R2 ;  /* 0x0000000212187825 */ /* 0x000fc800078e0202 */
[--C-:B-1----:R-:W-:Y:S01]  /*18290*/  IMAD.WIDE R22, R12, 0x2, R2.reuse ;  /* 0x000000020c167825 */ /* 0x102fe200078e0202 */
[----:B------:R-:W-:Y:S04]  /*182a0*/  STL.64 [R1+0x5a0], R24 ;  /* 0x0005a01801007387 */ /* 0x000fe80000100a00 */
[----:B------:R-:W4:Y:S01]  /*182b0*/  LDL.LU R12, [R1+0x63c] ;  /* 0x00063c00010c7983 */ /* 0x000f220000300800 */
[----:B0-----:R-:W-:-:S03]  /*182c0*/  IMAD.WIDE R20, R9, 0x2, R2 ;  /* 0x0000000209147825 */ /* 0x001fc600078e0202 */
[----:B------:R-:W-:Y:S04]  /*182d0*/  STL.64 [R1+0x5b0], R22 ;  /* 0x0005b01601007387 */ /* 0x000fe80000100a00 */
[----:B------:R-:W4:Y:S01]  /*182e0*/  LDL.LU R9, [R1+0x640] ;  /* 0x0006400001097983 */ /* 0x000f220000300800 */
[----:B------:R-:W-:-:S03]  /*182f0*/  IMAD.WIDE R18, R19, 0x2, R2 ;  /* 0x0000000213127825 */ /* 0x000fc600078e0202 */
[----:B------:R0:W-:Y:S02]  /*18300*/  STL.64 [R1+0x5c0], R20 ;  /* 0x0005c01401007387 */ /* 0x0001e40000100a00 */
[--C-:B0-----:R-:W-:Y:S02]  /*18310*/  IMAD.WIDE R20, R11, 0x2, R2.reuse ;  /* 0x000000020b147825 */ /* 0x101fe400078e0202 */
[----:B------:R-:W4:Y:S04]  /*18320*/  LDL.LU R11, [R1+0x644] ;  /* 0x00064400010b7983 */ /* 0x000f280000300800 */
[----:B------:R0:W-:Y:S04]  /*18330*/  STL.64 [R1+0x5d0], R18 ;  /* 0x0005d01201007387 */ /* 0x0001e80000100a00 */
[----:B------:R2:W-:Y:S01]  /*18340*/  STL.64 [R1+0x5e0], R20 ;  /* 0x0005e01401007387 */ /* 0x0005e20000100a00 */
[----:B0-----:R-:W-:-:S04]  /*18350*/  IMAD.WIDE R18, R16, 0x2, R2 ;  /* 0x0000000210127825 */ /* 0x001fc800078e0202 */
[--C-:B--2---:R-:W-:Y:S02]  /*18360*/  IMAD.WIDE R20, R6, 0x2, R2.reuse ;  /* 0x0000000206147825 */ /* 0x104fe400078e0202 */
[----:B------:R-:W2:Y:S04]  /*18370*/  LDL.LU R6, [R1+0x648] ;  /* 0x0006480001067983 */ /* 0x000ea80000300800 */
[----:B------:R3:W-:Y:S04]  /*18380*/  STL.64 [R1+0x5f0], R18 ;  /* 0x0005f01201007387 */ /* 0x0007e80000100a00 */
[----:B------:R4:W-:Y:S01]  /*18390*/  STL.64 [R1+0x600], R20 ;  /* 0x0006001401007387 */ /* 0x0009e20000100a00 */
[----:B---3--:R-:W-:-:S03]  /*183a0*/  IMAD.WIDE R18, R7, 0x2, R2 ;  /* 0x0000000207127825 */ /* 0x008fc600078e0202 */
[----:B------:R-:W3:Y:S04]  /*183b0*/  LDL.LU R7, [R1+0x64c] ;  /* 0x00064c0001077983 */ /* 0x000ee80000300800 */
[----:B------:R0:W-:Y:S01]  /*183c0*/  STL.64 [R1+0x608], R18 ;  /* 0x0006081201007387 */ /* 0x0001e20000100a00 */
[----:B----4-:R-:W-:-:S03]  /*183d0*/  IMAD.WIDE R20, R26, 0x2, R2 ;  /* 0x000000021a147825 */ /* 0x010fc600078e0202 */
[----:B------:R-:W4:Y:S04]  /*183e0*/  LDL.LU R26, [R1+0x650] ;  /* 0x00065000011a7983 */ /* 0x000f280000300800 */
[----:B------:R-:W-:Y:S01]  /*183f0*/  STL.64 [R1+0x678], R20 ;  /* 0x0006781401007387 */ /* 0x000fe20000100a00 */
[----:B0-----:R-:W-:-:S03]  /*18400*/  IMAD.WIDE R18, R27, 0x2, R2 ;  /* 0x000000021b127825 */ /* 0x001fc600078e0202 */
[----:B------:R-:W4:Y:S04]  /*18410*/  LDL.LU R27, [R1+0x654] ;  /* 0x00065400011b7983 */ /* 0x000f280000300800 */
[----:B------:R0:W-:Y:S01]  /*18420*/  STL.64 [R1+0xa90], R18 ;  /* 0x000a901201007387 */ /* 0x0001e20000100a00 */
[----:B------:R-:W-:-:S04]  /*18430*/  IMAD.WIDE R16, R17, 0x2, R2 ;  /* 0x0000000211107825 */ /* 0x000fc800078e0202 */
[--C-:B0-----:R-:W-:Y:S02]  /*18440*/  IMAD.WIDE R18, R4, 0x2, R2.reuse ;  /* 0x0000000204127825 */ /* 0x101fe400078e0202 */
[----:B------:R-:W4:Y:S04]  /*18450*/  LDL.LU R4, [R1+0x658] ;  /* 0x0006580001047983 */ /* 0x000f280000300800 */
[----:B------:R0:W-:Y:S04]  /*18460*/  STL.64 [R1+0xaa0], R16 ;  /* 0x000aa01001007387 */ /* 0x0001e80000100a00 */
[----:B------:R1:W-:Y:S01]  /*18470*/  STL.64 [R1+0xab0], R18 ;  /* 0x000ab01201007387 */ /* 0x0003e20000100a00 */
[----:B0-----:R-:W-:-:S04]  /*18480*/  IMAD.WIDE R16, R14, 0x2, R2 ;  /* 0x000000020e107825 */ /* 0x001fc800078e0202 */
[--C-:B-1----:R-:W-:Y:S02]  /*18490*/  IMAD.WIDE R18, R5, 0x2, R2.reuse ;  /* 0x0000000205127825 */ /* 0x102fe400078e0202 */
[----:B------:R-:W4:Y:S04]  /*184a0*/  LDL.LU R5, [R1+0x65c] ;  /* 0x00065c0001057983 */ /* 0x000f280000300800 */
[----:B------:R0:W-:Y:S04]  /*184b0*/  STL.64 [R1+0xac0], R16 ;  /* 0x000ac01001007387 */ /* 0x0001e80000100a00 */
[----:B------:R-:W-:Y:S04]  /*184c0*/  STL.64 [R1+0xad0], R18 ;  /* 0x000ad01201007387 */ /* 0x000fe80000100a00 */
[----:B------:R-:W4:Y:S01]  /*184d0*/  LDL.LU R20, [R1+0x660] ;  /* 0x0006600001147983 */ /* 0x000f220000300800 */
[----:B0-----:R-:W-:-:S04]  /*184e0*/  IMAD.WIDE R16, R15, 0x2, R2 ;  /* 0x000000020f107825 */ /* 0x001fc800078e0202 */
[--C-:B------:R-:W-:Y:S01]  /*184f0*/  IMAD.WIDE R14, R13, 0x2, R2.reuse ;  /* 0x000000020d0e7825 */ /* 0x100fe200078e0202 */
[----:B------:R-:W-:Y:S04]  /*18500*/  STL.64 [R1+0xae0], R16 ;  /* 0x000ae01001007387 */ /* 0x000fe80000100a00 */
[----:B------:R-:W4:Y:S04]  /*18510*/  LDL.LU R21, [R1+0x664] ;  /* 0x0006640001157983 */ /* 0x000f280000300800 */
[----:B------:R0:W-:Y:S04]  /*18520*/  STL.64 [R1+0xaf0], R14 ;  /* 0x000af00e01007387 */ /* 0x0001e80000100a00 */
[----:B------:R-:W4:Y:S01]  /*18530*/  LDL.LU R13, [R1+0x668] ;  /* 0x00066800010d7983 */ /* 0x000f220000300800 */
[----:B0-----:R-:W-:-:S03]  /*18540*/  IMAD.WIDE R14, R10, 0x2, R2 ;  /* 0x000000020a0e7825 */ /* 0x001fc600078e0202 */
[----:B------:R-:W4:Y:S04]  /*18550*/  LDL.LU R10, [R1+0x66c] ;  /* 0x00066c00010a7983 */ /* 0x000f280000300800 */
[----:B------:R0:W-:Y:S04]  /*18560*/  STL.64 [R1+0xb00], R14 ;  /* 0x000b000e01007387 */ /* 0x0001e80000100a00 */
[----:B------:R-:W4:Y:S01]  /*18570*/  LDL.LU R18, [R1+0x680] ;  /* 0x0006800001127983 */ /* 0x000f220000300800 */
[----:B------:R-:W-:-:S03]  /*18580*/  IMAD.WIDE R16, R8, 0x2, R2 ;  /* 0x0000000208107825 */ /* 0x000fc600078e0202 */
[----:B0-----:R-:W4:Y:S04]  /*18590*/  LDL.LU R15, [R1+0x684] ;  /* 0x00068400010f7983 */ /* 0x001f280000300800 */
[----:B------:R0:W-:Y:S04]  /*185a0*/  STL.64 [R1+0xb10], R16 ;  /* 0x000b101001007387 */ /* 0x0001e80000100a00 */
[----:B------:R-:W4:Y:S04]  /*185b0*/  LDL.LU R8, [R1+0x688] ;  /* 0x0006880001087983 */ /* 0x000f280000300800 */
[----:B------:R-:W4:Y:S01]  /*185c0*/  LDL.LU R19, [R1+0x68c] ;  /* 0x00068c0001137983 */ /* 0x000f220000300800 */
[----:B------:R-:W-:-:S05]  /*185d0*/  IMAD.WIDE R22, R12, 0x2, R2 ;  /* 0x000000020c167825 */ /* 0x000fca00078e0202 */
[----:B------:R1:W-:Y:S01]  /*185e0*/  STL.64 [R1+0xb20], R22 ;  /* 0x000b201601007387 */ /* 0x0003e20000100a00 */
[----:B0-----:R-:W-:-:S03]  /*185f0*/  IMAD.WIDE R16, R9, 0x2, R2 ;  /* 0x0000000209107825 */ /* 0x001fc600078e0202 */
[----:B------:R-:W4:Y:S04]  /*18600*/  LDL.LU R9, [R1+0x690] ;  /* 0x0006900001097983 */ /* 0x000f280000300800 */
[----:B------:R0:W-:Y:S01]  /*18610*/  STL.64 [R1+0xb30], R16 ;  /* 0x000b301001007387 */ /* 0x0001e20000100a00 */
[----:B-1----:R-:W-:-:S03]  /*18620*/  IMAD.WIDE R22, R11, 0x2, R2 ;  /* 0x000000020b167825 */ /* 0x002fc600078e0202 */
[----:B0-----:R-:W4:Y:S04]  /*18630*/  LDL.LU R16, [R1+0x694] ;  /* 0x0006940001107983 */ /* 0x001f280000300800 */
[----:B------:R-:W4:Y:S04]  /*18640*/  LDL.LU R11, [R1+0x698] ;  /* 0x00069800010b7983 */ /* 0x000f280000300800 */
[----:B------:R3:W-:Y:S01]  /*18650*/  STL.64 [R1+0xb40], R22 ;  /* 0x000b401601007387 */ /* 0x0007e20000100a00 */
        /* <DEDUP_REMOVED lines=8> */
[----:B------:R-:W-:Y:S04]  /*186e0*/  STL.64 [R1+0xb70], R24 ;  /* 0x000b701801007387 */ /* 0x000fe80000100a00 */
[----:B------:R-:W4:Y:S01]  /*186f0*/  LDL.LU R17, [R1+0x6a8] ;  /* 0x0006a80001117983 */ /* 0x000f220000300800 */
[----:B0-----:R-:W-:-:S03]  /*18700*/  IMAD.WIDE R22, R27, 0x2, R2 ;  /* 0x000000021b167825 */ /* 0x001fc600078e0202 */
        /* <DEDUP_REMOVED lines=46> */
[----:B------:R-:W-:Y:S01]  /*189f0*/  STL.64 [R1+0xc80], R20 ;  /* 0x000c801401007387 */ /* 0x000fe20000100a00 */
        /* <DEDUP_REMOVED lines=15> */
[----:B------:R1:W-:Y:S04]  /*18af0*/  STL.64 [R1+0xce0], R16 ;  /* 0x000ce01001007387 */ /* 0x0003e80000100a00 */
[----:B------:R-:W4:Y:S01]  /*18b00*/  LDL.LU R5, [R1+0x6f4] ;  /* 0x0006f40001057983 */ /* 0x000f220000300800 */
[----:B0-----:R-:W-:-:S03]  /*18b10*/  IMAD.WIDE R18, R13, 0x2, R2 ;  /* 0x000000020d127825 */ /* 0x001fc600078e0202 */
[----:B------:R-:W4:Y:S04]  /*18b20*/  LDL.LU R13, [R1+0x6f8] ;  /* 0x0006f800010d7983 */ /* 0x000f280000300800 */
[----:B------:R0:W-:Y:S01]  /*18b30*/  STL.64 [R1+0xcf0], R18 ;  /* 0x000cf01201007387 */ /* 0x0001e20000100a00 */
[----:B-1----:R-:W-:-:S03]  /*18b40*/  IMAD.WIDE R16, R10, 0x2, R2 ;  /* 0x000000020a107825 */ /* 0x002fc600078e0202 */
[----:B0-----:R-:W4:Y:S04]  /*18b50*/  LDL.LU R18, [R1+0x6fc] ;  /* 0x0006fc0001127983 */ /* 0x001f280000300800 */
        /* <DEDUP_REMOVED lines=10> */
[----:B-1----:R-:W-:-:S03]  /*18c00*/  IMAD.WIDE R14, R9, 0x2, R2 ;  /* 0x00000002090e7825 */ /* 0x002fc600078e0202 */
[----:B------:R-:W4:Y:S04]  /*18c10*/  LDL.LU R9, [R1+0x714] ;  /* 0x0007140001097983 */ /* 0x000f280000300800 */
[----:B------:R2:W-:Y:S01]  /*18c20*/  STL.64 [R1+0xd30], R14 ;  /* 0x000d300e01007387 */ /* 0x0005e20000100a00 */
[----:B------:R-:W-:-:S03]  /*18c30*/  IMAD.WIDE R22, R11, 0x2, R2 ;  /* 0x000000020b167825 */ /* 0x000fc600078e0202 */
[----:B------:R-:W4:Y:S04]  /*18c40*/  LDL.LU R11, [R1+0x718] ;  /* 0x00071800010b7983 */ /* 0x000f280000300800 */
[----:B------:R3:W-:Y:S01]  /*18c50*/  STL.64 [R1+0xd40], R22 ;  /* 0x000d401601007387 */ /* 0x0007e20000100a00 */
[----:B--2---:R-:W-:-:S03]  /*18c60*/  IMAD.WIDE R14, R6, 0x2, R2 ;  /* 0x00000002060e7825 */ /* 0x004fc600078e0202 */
[----:B------:R-:W2:Y:S04]  /*18c70*/  LDL.LU R6, [R1+0x71c] ;  /* 0x00071c0001067983 */ /* 0x000ea80000300800 */
[----:B------:R4:W-:Y:S01]  /*18c80*/  STL.64 [R1+0xd50], R14 ;  /* 0x000d500e01007387 */ /* 0x0009e20000100a00 */
[----:B---3--:R-:W-:-:S03]  /*18c90*/  IMAD.WIDE R22, R7, 0x2, R2 ;  /* 0x0000000207167825 */ /* 0x008fc600078e0202 */
[----:B------:R-:W3:Y:S04]  /*18ca0*/  LDL.LU R7, [R1+0x720] ;  /* 0x0007200001077983 */ /* 0x000ee80000300800 */
[----:B------:R0:W-:Y:S04]  /*18cb0*/  STL.64 [R1+0xd60], R22 ;  /* 0x000d601601007387 */ /* 0x0001e80000100a00 */
[----:B------:R-:W3:Y:S01]  /*18cc0*/  LDL.LU R17, [R1+0x724] ;  /* 0x0007240001117983 */ /* 0x000ee20000300800 */
[----:B----4-:R-:W-:-:S03]  /*18cd0*/  IMAD.WIDE R14, R26, 0x2, R2 ;  /* 0x000000021a0e7825 */ /* 0x010fc600078e0202 */
        /* <DEDUP_REMOVED lines=25> */
[----:B------:R-:W-:Y:S01]  /*18e70*/  STL.64 [R1+0xdf0], R22 ;  /* 0x000df01601007387 */ /* 0x000fe20000100a00 */
[----:B------:R-:W-:-:S03]  /*18e80*/  IMAD.WIDE R18, R19, 0x2, R2 ;  /* 0x0000000213127825 */ /* 0x000fc600078e0202 */
[----:B------:R-:W4:Y:S04]  /*18e90*/  LDL.LU R10, [R1+0x748] ;  /* 0x00074800010a7983 */ /* 0x000f280000300800 */
[----:B------:R0:W-:Y:S02]  /*18ea0*/  STL.64 [R1+0xe00], R20 ;  /* 0x000e001401007387 */ /* 0x0001e40000100a00 */
        /* <DEDUP_REMOVED lines=9> */
[----:B0-----:R-:W-:-:S03]  /*18f40*/  IMAD.WIDE R18, R11, 0x2, R2 ;  /* 0x000000020b127825 */ /* 0x001fc600078e0202 */
[----:B------:R-:W4:Y:S04]  /*18f50*/  LDL.LU R11, [R1+0x754] ;  /* 0x00075400010b7983 */ /* 0x000f280000300800 */
[----:B------:R3:W-:Y:S01]  /*18f60*/  STL.64 [R1+0xe50], R18 ;  /* 0x000e501201007387 */ /* 0x0007e20000100a00 */
[----:B--2---:R-:W-:-:S03]  /*18f70*/  IMAD.WIDE R20, R6, 0x2, R2 ;  /* 0x0000000206147825 */ /* 0x004fc600078e0202 */
[----:B------:R-:W2:Y:S04]  /*18f80*/  LDL.LU R6, [R1+0x758] ;  /* 0x0007580001067983 */ /* 0x000ea80000300800 */
[----:B------:R-:W-:Y:S01]  /*18f90*/  STL.64 [R1+0xe60], R20 ;  /* 0x000e601401007387 */ /* 0x000fe20000100a00 */
[----:B---3--:R-:W-:-:S03]  /*18fa0*/  IMAD.WIDE R18, R7, 0x2, R2 ;  /* 0x0000000207127825 */ /* 0x008fc600078e0202 */
[----:B------:R-:W3:Y:S04]  /*18fb0*/  LDL.LU R7, [R1+0x75c] ;  /* 0x00075c0001077983 */ /* 0x000ee80000300800 */
[----:B------:R4:W-:Y:S01]  /*18fc0*/  STL.64 [R1+0xe70], R18 ;  /* 0x000e701201007387 */ /* 0x0009e20000100a00 */
[----:B------:R-:W-:-:S04]  /*18fd0*/  IMAD.WIDE R16, R17, 0x2, R2 ;  /* 0x0000000211107825 */ /* 0x000fc800078e0202 */
[--C-:B----4-:R-:W-:Y:S02]  /*18fe0*/  IMAD.WIDE R18, R26, 0x2, R2.reuse ;  /* 0x000000021a127825 */ /* 0x110fe400078e0202 */
[----:B------:R-:W4:Y:S04]  /*18ff0*/  LDL.LU R26, [R1+0x760] ;  /* 0x00076000011a7983 */ /* 0x000f280000300800 */
[----:B------:R-:W-:Y:S04]  /*19000*/  STL.64 [R1+0xe80], R16 ;  /* 0x000e801001007387 */ /* 0x000fe80000100a00 */
[----:B------:R0:W-:Y:S02]  /*19010*/  STL.64 [R1+0xe90], R18 ;  /* 0x000e901201007387 */ /* 0x0001e40000100a00 */
[----:B0-----:R-:W-:-:S02]  /*19020*/  IMAD.WIDE R18, R27, 0x2, R2 ;  /* 0x000000021b127825 */ /* 0x001fc400078e0202 */
[----:B------:R-:W4:Y:S02]  /*19030*/  LDL.LU R27, [R1+0x764] ;  /* 0x00076400011b7983 */ /* 0x000f240000300800 */
[----:B------:R-:W-:-:S05]  /*19040*/  IMAD.WIDE R16, R14, 0x2, R2 ;  /* 0x000000020e107825 */ /* 0x000fca00078e0202 */
        /* <DEDUP_REMOVED lines=27> */
[----:B------:R-:W-:-:S03]  /*19200*/  IMAD.WIDE R24, R9, 0x2, R2 ;  /* 0x0000000209187825 */ /* 0x000fc600078e0202 */
[----:B------:R-:W4:Y:S04]  /*19210*/  LDL.LU R9, [R1+0x794] ;  /* 0x0007940001097983 */ /* 0x000f280000300800 */
[----:B------:R2:W-:Y:S01]  /*19220*/  STL.64 [R1+0xf30], R24 ;  /* 0x000f301801007387 */ /* 0x0005e20000100a00 */
[----:B0-----:R-:W-:-:S03]  /*19230*/  IMAD.WIDE R22, R11, 0x2, R2 ;  /* 0x000000020b167825 */ /* 0x001fc600078e0202 */
[----:B------:R-:W4:Y:S04]  /*19240*/  LDL.LU R11, [R1+0x798] ;  /* 0x00079800010b7983 */ /* 0x000f280000300800 */
[----:B------:R3:W-:Y:S01]  /*19250*/  STL.64 [R1+0xf40], R22 ;  /* 0x000f401601007387 */ /* 0x0007e20000100a00 */
[----:B--2---:R-:W-:-:S03]  /*19260*/  IMAD.WIDE R24, R6, 0x2, R2 ;  /* 0x0000000206187825 */ /* 0x004fc600078e0202 */
[----:B------:R-:W2:Y:S04]  /*19270*/  LDL.LU R6, [R1+0x79c] ;  /* 0x00079c0001067983 */ /* 0x000ea80000300800 */
[----:B------:R-:W-:Y:S04]  /*19280*/  STL.64 [R1+0xf50], R24 ;  /* 0x000f501801007387 */ /* 0x000fe80000100a00 */
[----:B------:R-:W2:Y:S01]  /*19290*/  LDL.LU R17, [R1+0x7a0] ;  /* 0x0007a00001117983 */ /* 0x000ea20000300800 */
[----:B---3--:R-:W-:-:S03]  /*192a0*/  IMAD.WIDE R22, R7, 0x2, R2 ;  /* 0x0000000207167825 */ /* 0x008fc600078e0202 */
[----:B------:R-:W3:Y:S04]  /*192b0*/  LDL.LU R7, [R1+0x7a4] ;  /* 0x0007a40001077983 */ /* 0x000ee80000300800 */
[----:B------:R4:W-:Y:S04]  /*192c0*/  STL.64 [R1+0xf60], R22 ;  /* 0x000f601601007387 */ /* 0x0009e80000100a00 */
[----:B------:R-:W3:Y:S01]  /*192d0*/  LDL.LU R14, [R1+0x7a8] ;  /* 0x0007a800010e7983 */ /* 0x000ee20000300800 */
[----:B----4-:R-:W-:-:S03]  /*192e0*/  IMAD.WIDE R22, R26, 0x2, R2 ;  /* 0x000000021a167825 */ /* 0x010fc600078e0202 */
        /* <DEDUP_REMOVED lines=16> */
[----:B------:R0:W-:Y:S04]  /*193f0*/  STL.64 [R1+0xfc0], R20 ;  /* 0x000fc01401007387 */ /* 0x0001e80000100a00 */
[----:B------:R-:W-:Y:S01]  /*19400*/  STL.64 [R1+0xfd0], R24 ;  /* 0x000fd01801007387 */ /* 0x000fe20000100a00 */
[----:B-1----:R-:W-:-:S03]  /*19410*/  IMAD.WIDE R22, R15, 0x2, R2 ;  /* 0x000000020f167825 */ /* 0x002fc600078e0202 */
        /* <DEDUP_REMOVED lines=21> */
[----:B--2---:R-:W-:-:S03]  /*19570*/  IMAD.WIDE R20, R6, 0x2, R2 ;  /* 0x0000000206147825 */ /* 0x004fc600078e0202 */
[----:B------:R-:W2:Y:S01]  /*19580*/  LDL.LU R6, [R1+0x464] ;  /* 0x0004640001067983 */ /* 0x000ea20000300800 */
[----:B0-----:R-:W-:-:S03]  /*19590*/  IMAD.WIDE R18, R17, 0x2, R2 ;  /* 0x0000000211127825 */ /* 0x001fc600078e0202 */
[----:B------:R-:W-:Y:S01]  /*195a0*/  STL.64 [R1+0x1060], R20 ;  /* 0x0010601401007387 */ /* 0x000fe20000100a00 */
[----:B---3--:R-:W-:-:S03]  /*195b0*/  IMAD.WIDE R16, R7, 0x2, R2 ;  /* 0x0000000207107825 */ /* 0x008fc600078e0202 */
[----:B------:R-:W3:Y:S04]  /*195c0*/  LDL.LU R7, [R1+0x460] ;  /* 0x0004600001077983 */ /* 0x000ee80000300800 */
[----:B------:R0:W-:Y:S04]  /*195d0*/  STL.64 [R1+0x1070], R18 ;  /* 0x0010701201007387 */ /* 0x0001e80000100a00 */
[----:B------:R4:W-:Y:S01]  /*195e0*/  STL.64 [R1+0x1080], R16 ;  /* 0x0010801001007387 */ /* 0x0009e20000100a00 */
[----:B0-----:R-:W-:-:S04]  /*195f0*/  IMAD.WIDE R18, R14, 0x2, R2 ;  /* 0x000000020e127825 */ /* 0x001fc800078e0202 */
[--C-:B----4-:R-:W-:Y:S02]  /*19600*/  IMAD.WIDE R16, R26, 0x2, R2.reuse ;  /* 0x000000021a107825 */ /* 0x110fe400078e0202 */
        /* <DEDUP_REMOVED lines=9> */
[----:B------:R-:W4:Y:S04]  /*196a0*/  LDL.LU R27, [R1+0x410] ;  /* 0x00041000011b7983 */ /* 0x000f280000300800 */
[----:B------:R-:W4:Y:S01]  /*196b0*/  LDL.LU R12, [R1+0x3ec] ;  /* 0x0003ec00010c7983 */ /* 0x000f220000300800 */
[----:B0-----:R-:W-:-:S05]  /*196c0*/  IMAD.WIDE R18, R4, 0x2, R2 ;  /* 0x0000000204127825 */ /* 0x001fca00078e0202 */
        /* <DEDUP_REMOVED lines=22> */
[----:B-1----:R-:W-:-:S03]  /*19830*/  IMAD.WIDE R22, R11, 0x2, R2 ;  /* 0x000000020b167825 */ /* 0x002fc600078e0202 */
[----:B------:R-:W4:Y:S04]  /*19840*/  LDL.LU R11, [R1+0x324] ;  /* 0x00032400010b7983 */ /* 0x000f280000300800 */
[----:B------:R-:W-:Y:S04]  /*19850*/  STL.64 [R1+0x488], R22 ;  /* 0x0004881601007387 */ /* 0x000fe80000100a00 */
[----:B------:R-:W4:Y:S01]  /*19860*/  LDL.LU R17, [R1+0x320] ;  /* 0x0003200001117983 */ /* 0x000f220000300800 */
[----:B--2---:R-:W-:-:S03]  /*19870*/  IMAD.WIDE R14, R6, 0x2, R2 ;  /* 0x00000002060e7825 */ /* 0x004fc600078e0202 */
[----:B------:R-:W2:Y:S04]  /*19880*/  LDL.LU R6, [R1+0x304] ;  /* 0x0003040001067983 */ /* 0x000ea80000300800 */
[----:B------:R0:W-:Y:S04]  /*19890*/  STL.64 [R1+0x1150], R14 ;  /* 0x0011500e01007387 */ /* 0x0001e80000100a00 */
[----:B0-----:R-:W2:Y:S01]  /*198a0*/  LDL.LU R14, [R1+0x2e4] ;  /* 0x0002e400010e7983 */ /* 0x001ea20000300800 */
[----:B---3--:R-:W-:-:S03]  /*198b0*/  IMAD.WIDE R22, R7, 0x2, R2 ;  /* 0x0000000207167825 */ /* 0x008fc600078e0202 */
[----:B------:R-:W3:Y:S04]  /*198c0*/  LDL.LU R7, [R1+0x2e0] ;  /* 0x0002e00001077983 */ /* 0x000ee80000300800 */
[----:B------:R4:W-:Y:S04]  /*198d0*/  STL.64 [R1+0x460], R22 ;  /* 0x0004601601007387 */ /* 0x0009e80000100a00 */
[----:B------:R-:W3:Y:S01]  /*198e0*/  LDL.LU R15, [R1+0x2bc] ;  /* 0x0002bc00010f7983 */ /* 0x000ee20000300800 */
[----:B----4-:R-:W-:-:S03]  /*198f0*/  IMAD.WIDE R22, R26, 0x2, R2 ;  /* 0x000000021a167825 */ /* 0x010fc600078e0202 */
[----:B------:R-:W4:Y:S04]  /*19900*/  LDL.LU R26, [R1+0x2b8] ;  /* 0x0002b800011a7983 */ /* 0x000f280000300800 */
[----:B------:R0:W-:Y:S01]  /*19910*/  STL.64 [R1+0x1170], R22 ;  /* 0x0011701601007387 */ /* 0x0001e20000100a00 */
[----:B------:R-:W-:-:S05]  /*19920*/  IMAD.WIDE R24, R20, 0x2, R2 ;  /* 0x0000000214187825 */ /* 0x000fca00078e0202 */
[----:B------:R-:W-:Y:S01]  /*19930*/  STL.64 [R1+0x438], R24 ;  /* 0x0004381801007387 */ /* 0x000fe20000100a00 */
[----:B0-----:R-:W-:-:S03]  /*19940*/  IMAD.WIDE R22, R27, 0x2, R2 ;  /* 0x000000021b167825 */ /* 0x001fc600078e0202 */
[----:B------:R-:W4:Y:S01]  /*19950*/  LDL.LU R27, [R1+0x294] ;  /* 0x00029400011b7983 */ /* 0x000f220000300800 */
[----:B------:R-:W-:-:S05]  /*19960*/  IMAD.WIDE R20, R21, 0x2, R2 ;  /* 0x0000000215147825 */ /* 0x000fca00078e0202 */
        /* <DEDUP_REMOVED lines=28> */
[----:B------:R-:W-:Y:S01]  /*19b30*/  STL.64 [R1+0x348], R20 ;  /* 0x0003481401007387 */ /* 0x000fe20000100a00 */
[----:B0-----:R-:W-:-:S03]  /*19b40*/  IMAD.WIDE R18, R11, 0x2, R2 ;  /* 0x000000020b127825 */ /* 0x001fc600078e0202 */
[----:B------:R-:W4:Y:S04]  /*19b50*/  LDL.LU R11, [R1+0x1f4] ;  /* 0x0001f400010b7983 */ /* 0x000f280000300800 */
[----:B------:R2:W-:Y:S01]  /*19b60*/  STL.64 [R1+0x1250], R18 ;  /* 0x0012501201007387 */ /* 0x0005e20000100a00 */
[----:B------:R-:W-:-:S04]  /*19b70*/  IMAD.WIDE R16, R17, 0x2, R2 ;  /* 0x0000000211107825 */ /* 0x000fc800078e0202 */
[--C-:B--2---:R-:W-:Y:S02]  /*19b80*/  IMAD.WIDE R18, R6, 0x2, R2.reuse ;  /* 0x0000000206127825 */ /* 0x104fe400078e0202 */
[----:B------:R-:W2:Y:S04]  /*19b90*/  LDL.LU R6, [R1+0x1f0] ;  /* 0x0001f00001067983 */ /* 0x000ea80000300800 */
[----:B------:R0:W-:Y:S04]  /*19ba0*/  STL.64 [R1+0x320], R16 ;  /* 0x0003201001007387 */ /* 0x0001e80000100a00 */
[----:B------:R3:W-:Y:S01]  /*19bb0*/  STL.64 [R1+0x1270], R18 ;  /* 0x0012701201007387 */ /* 0x0007e20000100a00 */
[----:B0-----:R-:W-:-:S04]  /*19bc0*/  IMAD.WIDE R16, R14, 0x2, R2 ;  /* 0x000000020e107825 */ /* 0x001fc800078e0202 */
[--C-:B---3--:R-:W-:Y:S02]  /*19bd0*/  IMAD.WIDE R18, R7, 0x2, R2.reuse ;  /* 0x0000000207127825 */ /* 0x108fe400078e0202 */
[----:B------:R-:W3:Y:S04]  /*19be0*/  LDL.LU R7, [R1+0x1cc] ;  /* 0x0001cc0001077983 */ /* 0x000ee80000300800 */
[----:B------:R0:W-:Y:S04]  /*19bf0*/  STL.64 [R1+0x1280], R16 ;  /* 0x0012801001007387 */ /* 0x0001e80000100a00 */
[----:B------:R-:W-:Y:S04]  /*19c00*/  STL.64 [R1+0x2e0], R18 ;  /* 0x0002e01201007387 */ /* 0x000fe80000100a00 */
[----:B------:R-:W3:Y:S01]  /*19c10*/  LDL.LU R20, [R1+0x1c8] ;  /* 0x0001c80001147983 */ /* 0x000ee20000300800 */
[----:B0-----:R-:W-:-:S05]  /*19c20*/  IMAD.WIDE R16, R15, 0x2, R2 ;  /* 0x000000020f107825 */ /* 0x001fca00078e0202 */
[----:B------:R0:W-:Y:S04]  /*19c30*/  STL.64 [R1+0x12a0], R16 ;  /* 0x0012a01001007387 */ /* 0x0001e80000100a00 */
[----:B------:R-:W3:Y:S01]  /*19c40*/  LDL.LU R21, [R1+0x194] ;  /* 0x0001940001157983 */ /* 0x000ee20000300800 */
[----:B----4-:R-:W-:-:S05]  /*19c50*/  IMAD.WIDE R14, R26, 0x2, R2 ;  /* 0x000000021a0e7825 */ /* 0x010fca00078e0202 */
[----:B------:R1:W-:Y:S04]  /*19c60*/  STL.64 [R1+0x2b8], R14 ;  /* 0x0002b80e01007387 */ /* 0x0003e80000100a00 */
[----:B------:R-:W4:Y:S01]  /*19c70*/  LDL.LU R26, [R1+0x190] ;  /* 0x00019000011a7983 */ /* 0x000f220000300800 */
[----:B0-----:R-:W-:-:S03]  /*19c80*/  IMAD.WIDE R16, R27, 0x2, R2 ;  /* 0x000000021b107825 */ /* 0x001fc600078e0202 */
[----:B------:R-:W4:Y:S04]  /*19c90*/  LDL.LU R27, [R1+0x16c] ;  /* 0x00016c00011b7983 */ /* 0x000f280000300800 */
[----:B------:R0:W-:Y:S04]  /*19ca0*/  STL.64 [R1+0x12c0], R16 ;  /* 0x0012c01001007387 */ /* 0x0001e80000100a00 */
[----:B------:R-:W4:Y:S04]  /*19cb0*/  LDL.LU R18, [R1+0x168] ;  /* 0x0001680001127983 */ /* 0x000f280000300800 */
[----:B------:R-:W4:Y:S01]  /*19cc0*/  LDL.LU R19, [R1+0x144] ;  /* 0x0001440001137983 */ /* 0x000f220000300800 */
[----:B-1----:R-:W-:-:S05]  /*19cd0*/  IMAD.WIDE R14, R12, 0x2, R2 ;  /* 0x000000020c0e7825 */ /* 0x002fca00078e0202 */
[----:B------:R1:W-:Y:S04]  /*19ce0*/  STL.64 [R1+0x290], R14 ;  /* 0x0002900e01007387 */ /* 0x0003e80000100a00 */
[----:B0-----:R-:W4:Y:S01]  /*19cf0*/  LDL.LU R16, [R1+0x140] ;  /* 0x0001400001107983 */ /* 0x001f220000300800 */
[----:B------:R-:W-:-:S03]  /*19d00*/  IMAD.WIDE R22, R4, 0x2, R2 ;  /* 0x0000000204167825 */ /* 0x000fc600078e0202 */
[----:B------:R-:W4:Y:S01]  /*19d10*/  LDL.LU R4, [R1+0x11c] ;  /* 0x00011c0001047983 */ /* 0x000f220000300800 */
[----:B-1----:R-:W-:-:S03]  /*19d20*/  IMAD.WIDE R14, R5, 0x2, R2 ;  /* 0x00000002050e7825 */ /* 0x002fc600078e0202 */
[----:B------:R-:W-:Y:S04]  /*19d30*/  STL.64 [R1+0x12e0], R22 ;  /* 0x0012e01601007387 */ /* 0x000fe80000100a00 */
[----:B------:R-:W4:Y:S04]  /*19d40*/  LDL.LU R5, [R1+0x118] ;  /* 0x0001180001057983 */ /* 0x000f280000300800 */
[----:B------:R0:W-:Y:S04]  /*19d50*/  STL.64 [R1+0x268], R14 ;  /* 0x0002680e01007387 */ /* 0x0001e80000100a00 */
[----:B------:R-:W4:Y:S01]  /*19d60*/  LDL.LU R17, [R1+0xfc] ;  /* 0x0000fc0001117983 */ /* 0x000f220000300800 */
[----:B------:R-:W-:-:S03]  /*19d70*/  IMAD.WIDE R12, R13, 0x2, R2 ;  /* 0x000000020d0c7825 */ /* 0x000fc600078e0202 */
[----:B0-----:R-:W4:Y:S04]  /*19d80*/  LDL.LU R14, [R1+0xf8] ;  /* 0x0000f800010e7983 */ /* 0x001f280000300800 */
[----:B------:R0:W-:Y:S04]  /*19d90*/  STL.64 [R1+0x1300], R12 ;  /* 0x0013000c01007387 */ /* 0x0001e80000100a00 */
[----:B------:R-:W4:Y:S01]  /*19da0*/  LDL.LU R15, [R1+0xf4] ;  /* 0x0000f400010f7983 */ /* 0x000f220000300800 */
[----:B0-----:R-:W-:-:S05]  /*19db0*/  IMAD.WIDE R12, R10, 0x2, R2 ;  /* 0x000000020a0c7825 */ /* 0x001fca00078e0202 */
[----:B------:R0:W-:Y:S01]  /*19dc0*/  STL.64 [R1+0x240], R12 ;  /* 0x0002400c01007387 */ /* 0x0001e20000100a00 */
[----:B------:R-:W-:-:S03]  /*19dd0*/  IMAD.WIDE R22, R8, 0x2, R2 ;  /* 0x0000000208167825 */ /* 0x000fc600078e0202 */
[----:B------:R-:W4:Y:S04]  /*19de0*/  LDL.LU R8, [R1+0xf0] ;  /* 0x0000f00001087983 */ /* 0x000f280000300800 */
[----:B------:R-:W-:Y:S01]  /*19df0*/  STL.64 [R1+0x1320], R22 ;  /* 0x0013201601007387 */ /* 0x000fe20000100a00 */
[----:B0-----:R-:W-:-:S03]  /*19e00*/  IMAD.WIDE R12, R9, 0x2, R2 ;  /* 0x00000002090c7825 */ /* 0x001fc600078e0202 */
[----:B------:R-:W4:Y:S04]  /*19e10*/  LDL.LU R9, [R1+0xec] ;  /* 0x0000ec0001097983 */ /* 0x000f280000300800 */
[----:B------:R0:W-:Y:S01]  /*19e20*/  STL.64 [R1+0x218], R12 ;  /* 0x0002180c01007387 */ /* 0x0001e20000100a00 */
[----:B------:R-:W-:-:S03]  /*19e30*/  IMAD.WIDE R10, R11, 0x2, R2 ;  /* 0x000000020b0a7825 */ /* 0x000fc600078e0202 */
[----:B0-----:R-:W4:Y:S04]  /*19e40*/  LDL.LU R12, [R1+0xe8] ;  /* 0x0000e800010c7983 */ /* 0x001f280000300800 */
[----:B------:R-:W4:Y:S04]  /*19e50*/  LDL.LU R13, [R1+0xe4] ;  /* 0x0000e400010d7983 */ /* 0x000f280000300800 */
[----:B------:R0:W-:Y:S04]  /*19e60*/  STL.64 [R1+0x1340], R10 ;  /* 0x0013400a01007387 */ /* 0x0001e80000100a00 */
[----:B0-----:R-:W4:Y:S04]  /*19e70*/  LDL.LU R10, [R1+0xe0] ;  /* 0x0000e000010a7983 */ /* 0x001f280000300800 */
[----:B------:R-:W4:Y:S01]  /*19e80*/  LDL.LU R11, [R1+0xdc] ;  /* 0x0000dc00010b7983 */ /* 0x000f220000300800 */
[----:B--2---:R-:W-:-:S05]  /*19e90*/  IMAD.WIDE R22, R6, 0x2, R2 ;  /* 0x0000000206167825 */ /* 0x004fca00078e0202 */
[----:B------:R3:W-:Y:S04]  /*19ea0*/  STL.64 [R1+0x1f0], R22 ;  /* 0x0001f01601007387 */ /* 0x0007e80000100a00 */
[----:B------:R-:W2:Y:S01]  /*19eb0*/  LDL.LU R6, [R1+0xd8] ;  /* 0x0000d80001067983 */ /* 0x000ea20000300800 */
[----:B---3--:R-:W-:-:S03]  /*19ec0*/  IMAD.WIDE R22, R7, 0x2, R2 ;  /* 0x0000000207167825 */ /* 0x008fc600078e0202 */
[----:B------:R-:W3:Y:S04]  /*19ed0*/  LDL.LU R7, [R1+0xd4] ;  /* 0x0000d40001077983 */ /* 0x000ee80000300800 */
[----:B------:R4:W-:Y:S01]  /*19ee0*/  STL.64 [R1+0x1360], R22 ;  /* 0x0013601601007387 */ /* 0x0009e20000100a00 */
[----:B------:R-:W-:-:S05]  /*19ef0*/  IMAD.WIDE R24, R20, 0x2, R2 ;  /* 0x0000000214187825 */ /* 0x000fca00078e0202 */
[----:B------:R-:W-:Y:S01]  /*19f00*/  STL.64 [R1+0x1c8], R24 ;  /* 0x0001c81801007387 */ /* 0x000fe20000100a00 */
[----:B------:R-:W-:-:S04]  /*19f10*/  IMAD.WIDE R20, R21, 0x2, R2 ;  /* 0x0000000215147825 */ /* 0x000fc800078e0202 */
[--C-:B----4-:R-:W-:Y:S02]  /*19f20*/  IMAD.WIDE R22, R26, 0x2, R2.reuse ;  /* 0x000000021a167825 */ /* 0x110fe400078e0202 */
[----:B------:R-:W4:Y:S04]  /*19f30*/  LDL.LU R26, [R1+0xcc] ;  /* 0x0000cc00011a7983 */ /* 0x000f280000300800 */
[----:B------:R0:W-:Y:S04]  /*19f40*/  STL.64 [R1+0x1380], R20 ;  /* 0x0013801401007387 */ /* 0x0001e80000100a00 */
[----:B------:R1:W-:Y:S01]  /*19f50*/  STL.64 [R1+0x190], R22 ;  /* 0x0001901601007387 */ /* 0x0003e20000100a00 */
[----:B0-----:R-:W-:-:S03]  /*19f60*/  IMAD.WIDE R20, R27, 0x2, R2 ;  /* 0x000000021b147825 */ /* 0x001fc600078e0202 */
[----:B------:R-:W2:Y:S01]  /*19f70*/  LDL.LU R27, [R1+0xc8] ;  /* 0x0000c800011b7983 */ /* 0x000ea20000300800 */
[----:B-1----:R-:W-:-:S03]  /*19f80*/  IMAD.WIDE R22, R18, 0x2, R2 ;  /* 0x0000000212167825 */ /* 0x002fc600078e0202 */
[----:B------:R0:W-:Y:S04]  /*19f90*/  STL.64 [R1+0x13a0], R20 ;  /* 0x0013a01401007387 */ /* 0x0001e80000100a00 */
[----:B------:R-:W-:Y:S04]  /*19fa0*/  STL.64 [R1+0x168], R22 ;  /* 0x0001681601007387 */ /* 0x000fe80000100a00 */
[----:B------:R-:W2:Y:S01]  /*19fb0*/  LDL.LU R25, [R1+0x4b0] ;  /* 0x0004b00001197983 */ /* 0x000ea20000300800 */
[----:B0-----:R-:W-:-:S04]  /*19fc0*/  IMAD.WIDE R20, R19, 0x2, R2 ;  /* 0x0000000213147825 */ /* 0x001fc800078e0202 */
[--C-:B------:R-:W-:Y:S01]  /*19fd0*/  IMAD.WIDE R18, R16, 0x2, R2.reuse ;  /* 0x0000000210127825 */ /* 0x100fe200078e0202 */
[----:B------:R0:W-:Y:S03]  /*19fe0*/  STL.64 [R1+0x13c0], R20 ;  /* 0x0013c01401007387 */ /* 0x0001e60000100a00 */
[--C-:B0-----:R-:W-:Y:S01]  /*19ff0*/  IMAD.WIDE R20, R5, 0x2, R2.reuse ;  /* 0x0000000205147825 */ /* 0x101fe200078e0202 */
[----:B--2---:R-:W-:Y:S04]  /*1a000*/  STL [R1+0x1850], R25 ;  /* 0x0018501901007387 */ /* 0x004fe80000100800 */
[----:B------:R0:W-:Y:S02]  /*1a010*/  STL.64 [R1+0x140], R18 ;  /* 0x0001401201007387 */ /* 0x0001e40000100a00 */
[----:B0-----:R-:W-:-:S02]  /*1a020*/  IMAD.WIDE R18, R4, 0x2, R2 ;  /* 0x0000000204127825 */ /* 0x001fc400078e0202 */
[----:B------:R-:W2:Y:S04]  /*1a030*/  LDL.LU.64 R4, [R1+0xc0] ;  /* 0x0000c00001047983 */ /* 0x000ea80000300a00 */
[----:B------:R0:W-:Y:S04]  /*1a040*/  STL.64 [R1+0x13e0], R18 ;  /* 0x0013e01201007387 */ /* 0x0001e80000100a00 */
[----:B------:R1:W-:Y:S04]  /*1a050*/  STL.64 [R1+0x118], R20 ;  /* 0x0001181401007387 */ /* 0x0003e80000100a00 */
[----:B------:R-:W2:Y:S01]  /*1a060*/  LDL.LU.64 R22, [R1+0x28] ;  /* 0x0000280001167983 */ /* 0x000ea20000300a00 */
[----:B0-----:R-:W-:-:S04]  /*1a070*/  IMAD.WIDE R18, R17, 0x2, R2 ;  /* 0x0000000211127825 */ /* 0x001fc800078e0202 */
[--C-:B------:R-:W-:Y:S01]  /*1a080*/  IMAD.WIDE R16, R14, 0x2, R2.reuse ;  /* 0x000000020e107825 */ /* 0x100fe200078e0202 */
[----:B------:R-:W-:Y:S03]  /*1a090*/  STL.64 [R1+0x1400], R18 ;  /* 0x0014001201007387 */ /* 0x000fe60000100a00 */
[--C-:B------:R-:W-:Y:S01]  /*1a0a0*/  IMAD.WIDE R14, R15, 0x2, R2.reuse ;  /* 0x000000020f0e7825 */ /* 0x100fe200078e0202 */
[----:B------:R0:W-:Y:S04]  /*1a0b0*/  STL.64 [R1+0xf8], R16 ;  /* 0x0000f81001007387 */ /* 0x0001e80000100a00 */
[----:B-1----:R-:W2:Y:S04]  /*1a0c0*/  LDL.LU.64 R20, [R1+0xb8] ;  /* 0x0000b80001147983 */ /* 0x002ea80000300a00 */
[----:B------:R1:W-:Y:S01]  /*1a0d0*/  STL.64 [R1+0x1420], R14 ;  /* 0x0014200e01007387 */ /* 0x0003e20000100a00 */
[----:B0-----:R-:W-:-:S03]  /*1a0e0*/  IMAD.WIDE R16, R8, 0x2, R2 ;  /* 0x0000000208107825 */ /* 0x001fc600078e0202 */
[----:B------:R-:W2:Y:S04]  /*1a0f0*/  LDL.LU.64 R18, [R1+0x20] ;  /* 0x0000200001127983 */ /* 0x000ea80000300a00 */
[----:B------:R0:W-:Y:S01]  /*1a100*/  STL.64 [R1+0xf0], R16 ;  /* 0x0000f01001007387 */ /* 0x0001e20000100a00 */
[----:B-1----:R-:W-:-:S03]  /*1a110*/  IMAD.WIDE R14, R9, 0x2, R2 ;  /* 0x00000002090e7825 */ /* 0x002fc600078e0202 */
[----:B------:R-:W2:Y:S01]  /*1a120*/  LDL.LU.64 R8, [R1+0xb0] ;  /* 0x0000b00001087983 */ /* 0x000ea20000300a00 */
[----:B------:R-:W-:-:S03]  /*1a130*/  IMAD.WIDE R24, R12, 0x2, R2 ;  /* 0x000000020c187825 */ /* 0x000fc600078e0202 */
[----:B------:R1:W-:Y:S04]  /*1a140*/  STL.64 [R1+0x1440], R14 ;  /* 0x0014400e01007387 */ /* 0x0003e80000100a00 */
[----:B0-----:R-:W2:Y:S04]  /*1a150*/  LDL.LU.64 R16, [R1+0x18] ;  /* 0x0000180001107983 */ /* 0x001ea80000300a00 */
[----:B------:R0:W-:Y:S01]  /*1a160*/  STL.64 [R1+0xe8], R24 ;  /* 0x0000e81801007387 */ /* 0x0001e20000100a00 */
[----:B-1----:R-:W-:-:S04]  /*1a170*/  IMAD.WIDE R14, R13, 0x2, R2 ;  /* 0x000000020d0e7825 */ /* 0x002fc800078e0202 */
[--C-:B------:R-:W-:Y:S01]  /*1a180*/  IMAD.WIDE R12, R10, 0x2, R2.reuse ;  /* 0x000000020a0c7825 */ /* 0x100fe200078e0202 */
[----:B------:R1:W-:Y:S03]  /*1a190*/  STL.64 [R1+0x1460], R14 ;  /* 0x0014600e01007387 */ /* 0x0003e60000100a00 */
[----:B------:R-:W-:-:S04]  /*1a1a0*/  IMAD.WIDE R10, R11, 0x2, R2 ;  /* 0x000000020b0a7825 */ /* 0x000fc800078e0202 */
[--C-:B0-----:R-:W-:Y:S01]  /*1a1b0*/  IMAD.WIDE R24, R6, 0x2, R2.reuse ;  /* 0x0000000206187825 */ /* 0x101fe200078e0202 */
[----:B-1----:R-:W2:Y:S04]  /*1a1c0*/  LDL.LU.64 R14, [R1+0x10] ;  /* 0x00001000010e7983 */ /* 0x002ea80000300a00 */
[----:B------:R0:W-:Y:S04]  /*1a1d0*/  STL.64 [R1+0xe0], R12 ;  /* 0x0000e00c01007387 */ /* 0x0001e80000100a00 */
[----:B------:R3:W-:Y:S04]  /*1a1e0*/  STL.64 [R1+0x1480], R10 ;  /* 0x0014800a01007387 */ /* 0x0007e80000100a00 */
[----:B0-----:R-:W2:Y:S01]  /*1a1f0*/  LDL.LU.64 R12, [R1+0xa0] ;  /* 0x0000a000010c7983 */ /* 0x001ea20000300a00 */
[----:B---3--:R-:W-:-:S03]  /*1a200*/  IMAD.WIDE R10, R7, 0x2, R2 ;  /* 0x00000002070a7825 */ /* 0x008fc600078e0202 */
[----:B------:R4:W-:Y:S01]  /*1a210*/  STL.64 [R1+0xd8], R24 ;  /* 0x0000d81801007387 */ /* 0x0009e20000100a00 */
[----:B------:R-:W-:-:S03]  /*1a220*/  IMAD.WIDE R6, R29, 0x2, R2 ;  /* 0x000000021d067825 */ /* 0x000fc600078e0202 */
[----:B------:R0:W-:Y:S04]  /*1a230*/  STL.64 [R1+0x14a0], R10 ;  /* 0x0014a00a01007387 */ /* 0x0001e80000100a00 */
[----:B------:R-:W3:Y:S01]  /*1a240*/  LDL.LU R29, [R1+0x1854] ;  /* 0x00185400011d7983 */ /* 0x000ee20000300800 */
[----:B----4-:R-:W-:-:S03]  /*1a250*/  IMAD.WIDE R24, R26, 0x2, R2 ;  /* 0x000000021a187825 */ /* 0x010fc600078e0202 */
[----:B0-----:R-:W4:Y:S04]  /*1a260*/  LDL.LU.64 R10, [R1+0x8] ;  /* 0x00000800010a7983 */ /* 0x001f280000300a00 */
[----:B------:R0:W-:Y:S04]  /*1a270*/  STL.64 [R1+0xd0], R6 ;  /* 0x0000d00601007387 */ /* 0x0001e80000100a00 */
[----:B0-----:R-:W2:Y:S04]  /*1a280*/  LDL.LU.64 R6, [R1+0x98] ;  /* 0x0000980001067983 */ /* 0x001ea80000300a00 */
[----:B------:R0:W-:Y:S02]  /*1a290*/  STL.64 [R1+0x14c0], R24 ;  /* 0x0014c01801007387 */ /* 0x0001e40000100a00 */
[----:B0-----:R-:W-:-:S02]  /*1a2a0*/  IMAD.WIDE R24, R27, 0x2, R2 ;  /* 0x000000021b187825 */ /* 0x001fc400078e0202 */
[----:B------:R-:W2:Y:S04]  /*1a2b0*/  LDL.LU.64 R26, [R1] ;  /* 0x00000000011a7983 */ /* 0x000ea80000300a00 */
[----:B------:R0:W-:Y:S02]  /*1a2c0*/  STL.64 [R1+0xc8], R24 ;  /* 0x0000c81801007387 */ /* 0x0001e40000100a00 */
[----:B0-----:R-:W-:-:S05]  /*1a2d0*/  IMAD.WIDE R24, R28, 0x2, R2 ;  /* 0x000000021c187825 */ /* 0x001fca00078e0202 */
[----:B------:R0:W-:Y:S04]  /*1a2e0*/  STL.64 [R1+0x14e0], R24 ;  /* 0x0014e01801007387 */ /* 0x0001e80000100a00 */
[----:B0-----:R-:W2:Y:S04]  /*1a2f0*/  LDL.LU R25, [R1+0x1850] ;  /* 0x0018500001197983 */ /* 0x001ea80000300800 */
[----:B---3--:R0:W-:Y:S04]  /*1a300*/  STL [R1+0x17d0], R29 ;  /* 0x0017d01d01007387 */ /* 0x0081e80000100800 */
[----:B0-----:R-:W3:Y:S01]  /*1a310*/  LDL.LU.64 R28, [R1+0x90] ;  /* 0x00009000011c7983 */ /* 0x001ee20000300a00 */
[----:B--2---:R-:W-:-:S04]  /*1a320*/  IMAD.WIDE R24, R25, 0x2, R2 ;  /* 0x0000000219187825 */ /* 0x004fc800078e0202 */
[----:B------:R-:W-:Y:S01]  /*1a330*/  IMAD.WIDE R2, R0, 0x2, R2 ;  /* 0x0000000200027825 */ /* 0x000fe200078e0202 */
[----:B------:R0:W-:Y:S04]  /*1a340*/  STL.64 [R1+0x1500], R24 ;  /* 0x0015001801007387 */ /* 0x0001e80000100a00 */
[----:B0-----:R-:W2:Y:S04]  /*1a350*/  LDL.LU.64 R24, [R1+0x1848] ;  /* 0x0018480001187983 */ /* 0x001ea80000300a00 */
[----:B------:R0:W-:Y:S04]  /*1a360*/  STL.64 [R1+0x4b0], R2 ;  /* 0x0004b00201007387 */ /* 0x0001e80000100a00 */
[----:B0-----:R-:W2:Y:S01]  /*1a370*/  LDL.LU.64 R2, [R1+0xa8] ;  /* 0x0000a80001027983 */ /* 0x001ea20000300a00 */
[----:B------:R-:W-:-:S03]  /*1a380*/  IMAD.MOV.U32 R0, RZ, RZ, R5 ;  /* 0x000000ffff007224 */ /* 0x000fc600078e0005 */
[----:B------:R0:W-:Y:S04]  /*1a390*/  STL [R1+0x1710], R4 ;  /* 0x0017100401007387 */ /* 0x0001e80000100800 */
[----:B0-----:R-:W3:Y:S04]  /*1a3a0*/  LDL.LU.64 R4, [R1+0x88] ;  /* 0x0000880001047983 */ /* 0x001ee80000300a00 */
[----:B------:R0:W-:Y:S04]  /*1a3b0*/  STL [R1+0x1708], R0 ;  /* 0x0017080001007387 */ /* 0x0001e80000100800 */
[----:B------:R1:W-:Y:S01]  /*1a3c0*/  STL [R1+0x170c], R22 ;  /* 0x00170c1601007387 */ /* 0x0003e20000100800 */
[----:B0-----:R-:W-:-:S03]  /*1a3d0*/  IMAD.MOV.U32 R0, RZ, RZ, R23 ;  /* 0x000000ffff007224 */ /* 0x001fc600078e0017 */
[----:B-1----:R-:W3:Y:S04]  /*1a3e0*/  LDL.LU.64 R22, [R1+0x1840] ;  /* 0x0018400001167983 */ /* 0x002ee80000300a00 */
[----:B------:R-:W-:Y:S04]  /*1a3f0*/  STL [R1+0x1704], R20 ;  /* 0x0017041401007387 */ /* 0x000fe80000100800 */
[----:B------:R0:W-:Y:S02]  /*1a400*/  STL [R1+0x1700], R0 ;  /* 0x0017000001007387 */ /* 0x0001e40000100800 */
[----:B0-----:R-:W-:-:S02]  /*1a410*/  IMAD.MOV.U32 R0, RZ, RZ, R21 ;  /* 0x000000ffff007224 */ /* 0x001fc400078e0015 */
[----:B------:R-:W3:Y:S04]  /*1a420*/  LDL.LU.64 R20, [R1+0x1838] ;  /* 0x0018380001147983 */ /* 0x000ee80000300a00 */
        /* <DEDUP_REMOVED lines=8> */
[----:B------:R0:W-:Y:S04]  /*1a4b0*/  STL [R1+0x16e8], R0 ;  /* 0x0016e80001007387 */ /* 0x0001e80000100800 */
[----:B------:R1:W-:Y:S01]  /*1a4c0*/  STL [R1+0x16ec], R16 ;  /* 0x0016ec1001007387 */ /* 0x0003e20000100800 */
[----:B0-----:R-:W-:-:S03]  /*1a4d0*/  IMAD.MOV.U32 R0, RZ, RZ, R17 ;  /* 0x000000ffff007224 */ /* 0x001fc600078e0011 */
[----:B-1----:R-:W3:Y:S04]  /*1a4e0*/  LDL.LU.64 R16, [R1+0x1828] ;  /* 0x0018280001107983 */ /* 0x002ee80000300a00 */
[----:B--2---:R-:W-:Y:S04]  /*1a4f0*/  STL [R1+0x16e4], R2 ;  /* 0x0016e40201007387 */ /* 0x004fe80000100800 */
[----:B------:R0:W-:Y:S04]  /*1a500*/  STL [R1+0x16e0], R0 ;  /* 0x0016e00001007387 */ /* 0x0001e80000100800 */
[----:B------:R-:W-:Y:S01]  /*1a510*/  STL [R1+0x16dc], R14 ;  /* 0x0016dc0e01007387 */ /* 0x000fe20000100800 */
[----:B0-----:R-:W-:-:S05]  /*1a520*/  IMAD.MOV.U32 R0, RZ, RZ, R3 ;  /* 0x000000ffff007224 */ /* 0x001fca00078e0003 */
[----:B------:R0:W-:Y:S04]  /*1a530*/  STL [R1+0x16d8], R0 ;  /* 0x0016d80001007387 */ /* 0x0001e80000100800 */
[----:B------:R-:W2:Y:S01]  /*1a540*/  LDL.LU.64 R2, [R1+0x70] ;  /* 0x0000700001027983 */ /* 0x000ea20000300a00 */
[----:B0-----:R-:W-:-:S03]  /*1a550*/  IMAD.MOV.U32 R0, RZ, RZ, R15 ;  /* 0x000000ffff007224 */ /* 0x001fc600078e000f */
[----:B------:R-:W2:Y:S04]  /*1a560*/  LDL.LU.64 R14, [R1+0x1820] ;  /* 0x00182000010e7983 */ /* 0x000ea80000300a00 */
[----:B------:R-:W-:Y:S04]  /*1a570*/  STL [R1+0x16d4], R12 ;  /* 0x0016d40c01007387 */ /* 0x000fe80000100800 */
[----:B------:R0:W-:Y:S02]  /*1a580*/  STL [R1+0x16d0], R0 ;  /* 0x0016d00001007387 */ /* 0x0001e40000100800 */
[----:B0-----:R-:W-:-:S02]  /*1a590*/  IMAD.MOV.U32 R0, RZ, RZ, R13 ;  /* 0x000000ffff007224 */ /* 0x001fc400078e000d */
[----:B------:R-:W2:Y:S04]  /*1a5a0*/  LDL.LU.64 R12, [R1+0x1818] ;  /* 0x00181800010c7983 */ /* 0x000ea80000300a00 */
[----:B----4-:R-:W-:Y:S04]  /*1a5b0*/  STL [R1+0x16cc], R10 ;  /* 0x0016cc0a01007387 */ /* 0x010fe80000100800 */
[----:B------:R0:W-:Y:S02]  /*1a5c0*/  STL [R1+0x16c8], R0 ;  /* 0x0016c80001007387 */ /* 0x0001e40000100800 */
[----:B0-----:R-:W-:-:S02]  /*1a5d0*/  IMAD.MOV.U32 R0, RZ, RZ, R11 ;  /* 0x000000ffff007224 */ /* 0x001fc400078e000b */
[----:B------:R-:W4:Y:S04]  /*1a5e0*/  LDL.LU.64 R10, [R1+0x1810] ;  /* 0x00181000010a7983 */ /* 0x000f280000300a00 */
[----:B------:R-:W-:Y:S04]  /*1a5f0*/  STL [R1+0x16c4], R6 ;  /* 0x0016c40601007387 */ /* 0x000fe80000100800 */
[----:B------:R0:W-:Y:S02]  /*1a600*/  STL [R1+0x16c0], R0 ;  /* 0x0016c00001007387 */ /* 0x0001e40000100800 */
[----:B0-----:R-:W-:-:S02]  /*1a610*/  IMAD.MOV.U32 R0, RZ, RZ, R7 ;  /* 0x000000ffff007224 */ /* 0x001fc400078e0007 */
[----:B------:R-:W2:Y:S04]  /*1a620*/  LDL.LU.64 R6, [R1+0x1808] ;  /* 0x0018080001067983 */ /* 0x000ea80000300a00 */
[----:B------:R-:W-:Y:S04]  /*1a630*/  STL [R1+0x16bc], R26 ;  /* 0x0016bc1a01007387 */ /* 0x000fe80000100800 */
[----:B------:R0:W-:Y:S02]  /*1a640*/  STL [R1+0x16b8], R0 ;  /* 0x0016b80001007387 */ /* 0x0001e40000100800 */
[----:B0-----:R-:W-:-:S02]  /*1a650*/  IMAD.MOV.U32 R0, RZ, RZ, R27 ;  /* 0x000000ffff007224 */ /* 0x001fc400078e001b */
[----:B------:R-:W2:Y:S04]  /*1a660*/  LDL.LU.64 R26, [R1+0x1800] ;  /* 0x00180000011a7983 */ /* 0x000ea80000300a00 */
[----:B---3--:R-:W-:Y:S04]  /*1a670*/  STL [R1+0x16b4], R28 ;  /* 0x0016b41c01007387 */ /* 0x008fe80000100800 */
[----:B------:R0:W-:Y:S02]  /*1a680*/  STL [R1+0x16b0], R0 ;  /* 0x0016b00001007387 */ /* 0x0001e40000100800 */
[----:B0-----:R-:W-:-:S02]  /*1a690*/  IMAD.MOV.U32 R0, RZ, RZ, R29 ;  /* 0x000000ffff007224 */ /* 0x001fc400078e001d */
[----:B--2---:R-:W-:Y:S04]  /*1a6a0*/  STL [R1+0x16ac], R26 ;  /* 0x0016ac1a01007387 */ /* 0x004fe80000100800 */
[----:B------:R0:W-:Y:S04]  /*1a6b0*/  STL [R1+0x16a8], R0 ;  /* 0x0016a80001007387 */ /* 0x0001e80000100800 */
[----:B------:R-:W2:Y:S04]  /*1a6c0*/  LDL.LU.64 R28, [R1+0x58] ;  /* 0x00005800011c7983 */ /* 0x000ea80000300a00 */
[----:B------:R1:W-:Y:S01]  /*1a6d0*/  STL [R1+0x16a0], R27 ;  /* 0x0016a01b01007387 */ /* 0x0003e20000100800 */
[----:B0-----:R-:W-:-:S03]  /*1a6e0*/  IMAD.MOV.U32 R0, RZ, RZ, R5 ;  /* 0x000000ffff007224 */ /* 0x001fc600078e0005 */
[----:B-1----:R-:W3:Y:S04]  /*1a6f0*/  LDL.LU.64 R26, [R1+0x80] ;  /* 0x00008000011a7983 */ /* 0x002ee80000300a00 */
[----:B------:R0:W-:Y:S04]  /*1a700*/  STL [R1+0x16a4], R4 ;  /* 0x0016a40401007387 */ /* 0x0001e80000100800 */
[----:B0-----:R-:W2:Y:S04]  /*1a710*/  LDL.LU.64 R4, [R1+0x17f8] ;  /* 0x0017f80001047983 */ /* 0x001ea80000300a00 */
[----:B--2---:R-:W-:Y:S04]  /*1a720*/  STL [R1+0x169c], R4 ;  /* 0x00169c0401007387 */ /* 0x004fe80000100800 */
[----:B------:R3:W-:Y:S04]  /*1a730*/  STL [R1+0x1698], R0 ;  /* 0x0016980001007387 */ /* 0x0007e80000100800 */
[----:B------:R0:W-:Y:S01]  /*1a740*/  STL [R1+0x1690], R5 ;  /* 0x0016900501007387 */ /* 0x0001e20000100800 */
[----:B---3--:R-:W-:-:S03]  /*1a750*/  IMAD.MOV.U32 R0, RZ, RZ, R27 ;  /* 0x000000ffff007224 */ /* 0x008fc600078e001b */
[----:B0-----:R-:W2:Y:S04]  /*1a760*/  LDL.LU.64 R4, [R1+0x60] ;  /* 0x0000600001047983 */ /* 0x001ea80000300a00 */
[----:B------:R-:W-:Y:S04]  /*1a770*/  STL [R1+0x1694], R26 ;  /* 0x0016941a01007387 */ /* 0x000fe80000100800 */
[----:B------:R-:W-:Y:S04]  /*1a780*/  STL [R1+0x168c], R6 ;  /* 0x00168c0601007387 */ /* 0x000fe80000100800 */
[----:B------:R0:W-:Y:S04]  /*1a790*/  STL [R1+0x1688], R0 ;  /* 0x0016880001007387 */ /* 0x0001e80000100800 */
[----:B------:R1:W-:Y:S01]  /*1a7a0*/  STL [R1+0x1680], R7 ;  /* 0x0016800701007387 */ /* 0x0003e20000100800 */
[----:B0-----:R-:W-:-:S03]  /*1a7b0*/  IMAD.MOV.U32 R0, RZ, RZ, R9 ;  /* 0x000000ffff007224 */ /* 0x001fc600078e0009 */
[----:B-1----:R-:W3:Y:S04]  /*1a7c0*/  LDL.LU.64 R6, [R1+0x50] ;  /* 0x0000500001067983 */ /* 0x002ee80000300a00 */
[----:B------:R0:W-:Y:S04]  /*1a7d0*/  STL [R1+0x1684], R8 ;  /* 0x0016840801007387 */ /* 0x0001e80000100800 */
[----:B------:R-:W2:Y:S04]  /*1a7e0*/  LDL.LU.64 R26, [R1+0x48] ;  /* 0x00004800011a7983 */ /* 0x000ea80000300a00 */
[----:B0-----:R-:W2:Y:S04]  /*1a7f0*/  LDL.LU.64 R8, [R1+0x17f0] ;  /* 0x0017f00001087983 */ /* 0x001ea80000300a00 */
[----:B--2---:R-:W-:Y:S04]  /*1a800*/  STL [R1+0x167c], R8 ;  /* 0x00167c0801007387 */ /* 0x004fe80000100800 */
[----:B------:R-:W-:Y:S04]  /*1a810*/  STL [R1+0x1678], R0 ;  /* 0x0016780001007387 */ /* 0x000fe80000100800 */
[----:B------:R0:W-:Y:S04]  /*1a820*/  STL [R1+0x1670], R9 ;  /* 0x0016700901007387 */ /* 0x0001e80000100800 */
[----:B0-----:R-:W2:Y:S01]  /*1a830*/  LDL.LU.64 R8, [R1+0x68] ;  /* 0x0000680001087983 */ /* 0x001ea20000300a00 */
[----:B------:R-:W-:-:S03]  /*1a840*/  IMAD.MOV.U32 R0, RZ, RZ, R3 ;  /* 0x000000ffff007224 */ /* 0x000fc600078e0003 */
[----:B------:R0:W-:Y:S04]  /*1a850*/  STL [R1+0x1674], R2 ;  /* 0x0016740201007387 */ /* 0x0001e80000100800 */
[----:B0-----:R-:W3:Y:S04]  /*1a860*/  LDL.LU.64 R2, [R1+0x40] ;  /* 0x0000400001027983 */ /* 0x001ee80000300a00 */
[----:B------:R2:W-:Y:S04]  /*1a870*/  STL [R1+0x1668], R0 ;  /* 0x0016680001007387 */ /* 0x0005e80000100800 */
[----:B----4-:R-:W-:Y:S04]  /*1a880*/  STL [R1+0x166c], R10 ;  /* 0x00166c0a01007387 */ /* 0x010fe80000100800 */
[----:B------:R-:W-:Y:S01]  /*1a890*/  STL [R1+0x1660], R11 ;  /* 0x0016600b01007387 */ /* 0x000fe20000100800 */
[----:B--2---:R-:W-:-:S03]  /*1a8a0*/  IMAD.MOV.U32 R0, RZ, RZ, R9 ;  /* 0x000000ffff007224 */ /* 0x004fc600078e0009 */
[----:B------:R0:W-:Y:S04]  /*1a8b0*/  STL [R1+0x1664], R8 ;  /* 0x0016640801007387 */ /* 0x0001e80000100800 */
[----:B------:R-:W-:Y:S04]  /*1a8c0*/  STL [R1+0x165c], R12 ;  /* 0x00165c0c01007387 */ /* 0x000fe80000100800 */
[----:B------:R1:W-:Y:S04]  /*1a8d0*/  STL [R1+0x1658], R0 ;  /* 0x0016580001007387 */ /* 0x0003e80000100800 */
[----:B0-----:R-:W2:Y:S04]  /*1a8e0*/  LDL.LU.64 R8, [R1+0x38] ;  /* 0x0000380001087983 */ /* 0x001ea80000300a00 */
[----:B------:R-:W-:Y:S01]  /*1a8f0*/  STL [R1+0x1650], R13 ;  /* 0x0016500d01007387 */ /* 0x000fe20000100800 */
[----:B-1----:R-:W-:-:S03]  /*1a900*/  IMAD.MOV.U32 R0, RZ, RZ, R5 ;  /* 0x000000ffff007224 */ /* 0x002fc600078e0005 */
[----:B------:R0:W-:Y:S04]  /*1a910*/  STL [R1+0x1654], R4 ;  /* 0x0016540401007387 */ /* 0x0001e80000100800 */
[----:B------:R-:W-:Y:S04]  /*1a920*/  STL [R1+0x164c], R14 ;  /* 0x00164c0e01007387 */ /* 0x000fe80000100800 */
[----:B------:R1:W-:Y:S04]  /*1a930*/  STL [R1+0x1648], R0 ;  /* 0x0016480001007387 */ /* 0x0003e80000100800 */
[----:B------:R-:W-:Y:S04]  /*1a940*/  STL [R1+0x1640], R15 ;  /* 0x0016400f01007387 */ /* 0x000fe80000100800 */
[----:B0-----:R-:W4:Y:S01]  /*1a950*/  LDL.LU.64 R4, [R1+0x30] ;  /* 0x0000300001047983 */ /* 0x001f220000300a00 */
[----:B-1----:R-:W-:-:S03]  /*1a960*/  IMAD.MOV.U32 R0, RZ, RZ, R29 ;  /* 0x000000ffff007224 */ /* 0x002fc600078e001d */
[----:B------:R0:W-:Y:S04]  /*1a970*/  STL [R1+0x1644], R28 ;  /* 0x0016441c01007387 */ /* 0x0001e80000100800 */
[----:B0-----:R-:W4:Y:S04]  /*1a980*/  LDL.LU.64 R28, [R1+0x100] ;  /* 0x00010000011c7983 */ /* 0x001f280000300a00 */
[----:B------:R3:W-:Y:S04]  /*1a990*/  STL [R1+0x1638], R0 ;  /* 0x0016380001007387 */ /* 0x0007e80000100800 */
[----:B------:R-:W-:Y:S04]  /*1a9a0*/  STL [R1+0x163c], R16 ;  /* 0x00163c1001007387 */ /* 0x000fe80000100800 */
[----:B------:R0:W-:Y:S01]  /*1a9b0*/  STL [R1+0x1630], R17 ;  /* 0x0016301101007387 */ /* 0x0001e20000100800 */
[----:B---3--:R-:W-:-:S03]  /*1a9c0*/  IMAD.MOV.U32 R0, RZ, RZ, R7 ;  /* 0x000000ffff007224 */ /* 0x008fc600078e0007 */
[----:B0-----:R-:W3:Y:S04]  /*1a9d0*/  LDL.LU.64 R16, [R1+0x108] ;  /* 0x0001080001107983 */ /* 0x001ee80000300a00 */
[----:B------:R-:W-:Y:S04]  /*1a9e0*/  STL [R1+0x1634], R6 ;  /* 0x0016340601007387 */ /* 0x000fe80000100800 */
[----:B------:R-:W3:Y:S04]  /*1a9f0*/  LDL.LU.64 R14, [R1+0x110] ;  /* 0x00011000010e7983 */ /* 0x000ee80000300a00 */
[----:B------:R0:W-:Y:S04]  /*1aa00*/  STL [R1+0x1628], R0 ;  /* 0x0016280001007387 */ /* 0x0001e80000100800 */
[----:B------:R-:W-:Y:S04]  /*1aa10*/  STL [R1+0x162c], R18 ;  /* 0x00162c1201007387 */ /* 0x000fe80000100800 */
[----:B------:R-:W-:Y:S04]  /*1aa20*/  STL [R1+0x1620], R19 ;  /* 0x0016201301007387 */ /* 0x000fe80000100800 */
[----:B------:R-:W3:Y:S01]  /*1aa30*/  LDL.LU.64 R10, [R1+0x120] ;  /* 0x00012000010a7983 */ /* 0x000ee20000300a00 */
[----:B0-----:R-:W-:-:S03]  /*1aa40*/  IMAD.MOV.U32 R0, RZ, RZ, R27 ;  /* 0x000000ffff007224 */ /* 0x001fc600078e001b */
[----:B------:R0:W-:Y:S04]  /*1aa50*/  STL [R1+0x1624], R26 ;  /* 0x0016241a01007387 */ /* 0x0001e80000100800 */
[----:B0-----:R-:W3:Y:S04]  /*1aa60*/  LDL.LU.64 R26, [R1+0x128] ;  /* 0x00012800011a7983 */ /* 0x001ee80000300a00 */
        /* <DEDUP_REMOVED lines=11> */
[----:B--2---:R-:W-:-:S03]  /*1ab20*/  IMAD.MOV.U32 R0, RZ, RZ, R9 ;  /* 0x000000ffff007224 */ /* 0x004fc600078e0009 */
[----:B------:R0:W-:Y:S04]  /*1ab30*/  STL [R1+0x1604], R8 ;  /* 0x0016040801007387 */ /* 0x0001e80000100800 */
[----:B------:R-:W2:Y:S04]  /*1ab40*/  LDL.LU.64 R12, [R1+0x150] ;  /* 0x00015000010c7983 */ /* 0x000ea80000300a00 */
[----:B------:R4:W-:Y:S04]  /*1ab50*/  STL [R1+0x15f8], R0 ;  /* 0x0015f80001007387 */ /* 0x0009e80000100800 */
[----:B------:R-:W-:Y:S04]  /*1ab60*/  STL [R1+0x15fc], R24 ;  /* 0x0015fc1801007387 */ /* 0x000fe80000100800 */
[----:B------:R-:W-:Y:S04]  /*1ab70*/  STL [R1+0x15f0], R25 ;  /* 0x0015f01901007387 */ /* 0x000fe80000100800 */
[----:B0-----:R-:W2:Y:S01]  /*1ab80*/  LDL.LU.64 R8, [R1+0x158] ;  /* 0x0001580001087983 */ /* 0x001ea20000300a00 */
[----:B----4-:R-:W-:-:S03]  /*1ab90*/  IMAD.MOV.U32 R0, RZ, RZ, R5 ;  /* 0x000000ffff007224 */ /* 0x010fc600078e0005 */
[----:B------:R0:W-:Y:S04]  /*1aba0*/  STL [R1+0x15f4], R4 ;  /* 0x0015f40401007387 */ /* 0x0001e80000100800 */
[----:B0-----:R-:W4:Y:S04]  /*1abb0*/  LDL.LU.64 R4, [R1+0x160] ;  /* 0x0001600001047983 */ /* 0x001f280000300a00 */
[----:B------:R0:W-:Y:S04]  /*1abc0*/  STL [R1+0x614], R0 ;  /* 0x0006140001007387 */ /* 0x0001e80000100800 */
[----:B------:R1:W-:Y:S01]  /*1abd0*/  STL [R1+0x61c], R28 ;  /* 0x00061c1c01007387 */ /* 0x0003e20000100800 */
[----:B0-----:R-:W-:-:S03]  /*1abe0*/  IMAD.MOV.U32 R0, RZ, RZ, R29 ;  /* 0x000000ffff007224 */ /* 0x001fc600078e001d */
[----:B-1----:R-:W4:Y:S04]  /*1abf0*/  LDL.LU.64 R28, [R1+0x170] ;  /* 0x00017000011c7983 */ /* 0x002f280000300a00 */
[----:B------:R0:W-:Y:S04]  /*1ac00*/  STL [R1+0x618], R0 ;  /* 0x0006180001007387 */ /* 0x0001e80000100800 */
[----:B---3--:R1:W-:Y:S01]  /*1ac10*/  STL [R1+0x624], R16 ;  /* 0x0006241001007387 */ /* 0x0083e20000100800 */
[----:B0-----:R-:W-:-:S03]  /*1ac20*/  IMAD.MOV.U32 R0, RZ, RZ, R17 ;  /* 0x000000ffff007224 */ /* 0x001fc600078e0011 */
[----:B-1----:R-:W3:Y:S04]  /*1ac30*/  LDL.LU.64 R16, [R1+0x178] ;  /* 0x0001780001107983 */ /* 0x002ee80000300a00 */
[----:B------:R0:W-:Y:S04]  /*1ac40*/  STL [R1+0x620], R0 ;  /* 0x0006200001007387 */ /* 0x0001e80000100800 */
[----:B------:R1:W-:Y:S01]  /*1ac50*/  STL [R1+0x62c], R14 ;  /* 0x00062c0e01007387 */ /* 0x0003e20000100800 */
        /* <DEDUP_REMOVED lines=23> */
[----:B--2---:R1:W-:Y:S01]  /*1add0*/  STL [R1+0x65c], R12 ;  /* 0x00065c0c01007387 */ /* 0x0043e20000100800 */
[----:B0-----:R-:W-:-:S03]  /*1ade0*/  IMAD.MOV.U32 R0, RZ, RZ, R13 ;  /* 0x000000ffff007224 */ /* 0x001fc600078e000d */
[----:B-1----:R-:W2:Y:S04]  /*1adf0*/  LDL.LU.64 R12, [R1+0x1b8] ;  /* 0x0001b800010c7983 */ /* 0x002ea80000300a00 */
[----:B------:R0:W-:Y:S04]  /*1ae00*/  STL [R1+0x658], R0 ;  /* 0x0006580001007387 */ /* 0x0001e80000100800 */
[----:B------:R1:W-:Y:S01]  /*1ae10*/  STL [R1+0x664], R8 ;  /* 0x0006640801007387 */ /* 0x0003e20000100800 */
[----:B0-----:R-:W-:-:S03]  /*1ae20*/  IMAD.MOV.U32 R0, RZ, RZ, R9 ;  /* 0x000000ffff007224 */ /* 0x001fc600078e0009 */
[----:B-1----:R-:W2:Y:S04]  /*1ae30*/  LDL.LU.64 R8, [R1+0x1c0] ;  /* 0x0001c00001087983 */ /* 0x002ea80000300a00 */
[----:B------:R0:W-:Y:S04]  /*1ae40*/  STL [R1+0x660], R0 ;  /* 0x0006600001007387 */ /* 0x0001e80000100800 */
[----:B----4-:R1:W-:Y:S01]  /*1ae50*/  STL [R1+0x66c], R4 ;  /* 0x00066c0401007387 */ /* 0x0103e20000100800 */
[----:B0-----:R-:W-:-:S03]  /*1ae60*/  IMAD.MOV.U32 R0, RZ, RZ, R5 ;  /* 0x000000ffff007224 */ /* 0x001fc600078e0005 */
[----:B-1----:R-:W4:Y:S04]  /*1ae70*/  LDL.LU.64 R4, [R1+0x1d0] ;  /* 0x0001d00001047983 */ /* 0x002f280000300a00 */
        /* <DEDUP_REMOVED lines=1572> */
[----:B------:R2:W-:Y:S02]  /*210c0*/  STL [R1+0x12c4], R0 ;  /* 0x0012c40001007387 */ /* 0x0005e40000100800 */
[----:B--2---:R-:W-:Y:S02]  /*210d0*/  IMAD.MOV.U32 R0, RZ, RZ, R13 ;  /* 0x000000ffff007224 */ /* 0x004fe400078e000d */
[----:B------:R0:W-:Y:S04]  /*210e0*/  STL [R1+0x12d0], R12 ;  /* 0x0012d00c01007387 */ /* 0x0001e80000100800 */
[----:B0-----:R-:W2:Y:S04]  /*210f0*/  LDL.LU.64 R12, [R1+0x1328] ;  /* 0x00132800010c7983 */ /* 0x001ea80000300a00 */
        /* <DEDUP_REMOVED lines=49> */
[----:B----4-:R-:W-:Y:S04]  /*21410*/  STL [R1+0x1338], R4 ;  /* 0x0013380401007387 */ /* 0x010fe80000100800 */
[----:B------:R-:W4:Y:S01]  /*21420*/  LDL.LU.64 R20, [R1+0x190] ;  /* 0x0001900001147983 */ /* 0x000f220000300a00 */
[----:B0-----:R-:W-:-:S05]  /*21430*/  IMAD.MOV.U32 R0, RZ, RZ, R5 ;  /* 0x000000ffff007224 */ /* 0x001fca00078e0005 */
[----:B------:R0:W-:Y:S04]  /*21440*/  STL [R1+0x1334], R0 ;  /* 0x0013340001007387 */ /* 0x0001e80000100800 */
[----:B------:R-:W-:Y:S01]  /*21450*/  STL [R1+0x1340], R28 ;  /* 0x0013401c01007387 */ /* 0x000fe20000100800 */
[----:B0-----:R-:W-:-:S03]  /*21460*/  IMAD.MOV.U32 R0, RZ, RZ, R29 ;  /* 0x000000ffff007224 */ /* 0x001fc600078e001d */
[----:B------:R-:W4:Y:S04]  /*21470*/  LDL.LU.64 R4, [R1+0x1398] ;  /* 0x0013980001047983 */ /* 0x000f280000300a00 */
[----:B------:R0:W-:Y:S04]  /*21480*/  STL [R1+0x133c], R0 ;  /* 0x00133c0001007387 */ /* 0x0001e80000100800 */
[----:B---3--:R1:W-:Y:S01]  /*21490*/  STL [R1+0x1348], R16 ;  /* 0x0013481001007387 */ /* 0x0083e20000100800 */
[----:B0-----:R-:W-:-:S03]  /*214a0*/  IMAD.MOV.U32 R0, RZ, RZ, R17 ;  /* 0x000000ffff007224 */ /* 0x001fc600078e0011 */
[----:B------:R-:W3:Y:S04]  /*214b0*/  LDL.LU.64 R28, [R1+0x13a0] ;  /* 0x0013a000011c7983 */ /* 0x000ee80000300a00 */
[----:B------:R-:W-:Y:S04]  /*214c0*/  STL [R1+0x1350], R14 ;  /* 0x0013500e01007387 */ /* 0x000fe80000100800 */
[----:B------:R0:W-:Y:S04]  /*214d0*/  STL [R1+0x1344], R0 ;  /* 0x0013440001007387 */ /* 0x0001e80000100800 */
[----:B-1----:R-:W3:Y:S01]  /*214e0*/  LDL.LU.64 R16, [R1+0x13a8] ;  /* 0x0013a80001107983 */ /* 0x002ee20000300a00 */
[----:B0-----:R-:W-:-:S05]  /*214f0*/  IMAD.MOV.U32 R0, RZ, RZ, R15 ;  /* 0x000000ffff007224 */ /* 0x001fca00078e000f */
[----:B------:R0:W-:Y:S04]  /*21500*/  STL [R1+0x134c], R0 ;  /* 0x00134c0001007387 */ /* 0x0001e80000100800 */
[----:B------:R1:W-:Y:S04]  /*21510*/  STL [R1+0x1358], R10 ;  /* 0x0013580a01007387 */ /* 0x0003e80000100800 */
[----:B------:R-:W3:Y:S01]  /*21520*/  LDL.LU.64 R14, [R1+0x168] ;  /* 0x00016800010e7983 */ /* 0x000ee20000300a00 */
[----:B0-----:R-:W-:-:S03]  /*21530*/  IMAD.MOV.U32 R0, RZ, RZ, R11 ;  /* 0x000000ffff007224 */ /* 0x001fc600078e000b */
[----:B------:R-:W-:Y:S04]  /*21540*/  STL [R1+0x1360], R26 ;  /* 0x0013601a01007387 */ /* 0x000fe80000100800 */
[----:B------:R0:W-:Y:S04]  /*21550*/  STL [R1+0x1354], R0 ;  /* 0x0013540001007387 */ /* 0x0001e80000100800 */
[----:B-1----:R-:W3:Y:S01]  /*21560*/  LDL.LU.64 R10, [R1+0x13b8] ;  /* 0x0013b800010a7983 */ /* 0x002ee20000300a00 */
[----:B0-----:R-:W-:-:S03]  /*21570*/  IMAD.MOV.U32 R0, RZ, RZ, R27 ;  /* 0x000000ffff007224 */ /* 0x001fc600078e001b */
[----:B------:R-:W-:Y:S04]  /*21580*/  STL [R1+0x1368], R18 ;  /* 0x0013681201007387 */ /* 0x000fe80000100800 */
[----:B------:R0:W-:Y:S04]  /*21590*/  STL [R1+0x135c], R0 ;  /* 0x00135c0001007387 */ /* 0x0001e80000100800 */
[----:B------:R-:W3:Y:S01]  /*215a0*/  LDL.LU.64 R26, [R1+0x13c0] ;  /* 0x0013c000011a7983 */ /* 0x000ee20000300a00 */
        /* <DEDUP_REMOVED lines=9> */
[----:B--2---:R-:W-:Y:S04]  /*21640*/  STL [R1+0x1380], R12 ;  /* 0x0013800c01007387 */ /* 0x004fe80000100800 */
[----:B------:R0:W-:Y:S04]  /*21650*/  STL [R1+0x1374], R0 ;  /* 0x0013740001007387 */ /* 0x0001e80000100800 */
[----:B------:R-:W2:Y:S01]  /*21660*/  LDL.LU.64 R6, [R1+0x13d8] ;  /* 0x0013d80001067983 */ /* 0x000ea20000300a00 */
[----:B0-----:R-:W-:-:S03]  /*21670*/  IMAD.MOV.U32 R0, RZ, RZ, R13 ;  /* 0x000000ffff007224 */ /* 0x001fc600078e000d */
[----:B------:R-:W-:Y:S04]  /*21680*/  STL [R1+0x1388], R8 ;  /* 0x0013880801007387 */ /* 0x000fe80000100800 */
[----:B------:R0:W-:Y:S04]  /*21690*/  STL [R1+0x137c], R0 ;  /* 0x00137c0001007387 */ /* 0x0001e80000100800 */
[----:B------:R-:W2:Y:S01]  /*216a0*/  LDL.LU.64 R12, [R1+0x13e0] ;  /* 0x0013e000010c7983 */ /* 0x000ea20000300a00 */
[----:B0-----:R-:W-:-:S05]  /*216b0*/  IMAD.MOV.U32 R0, RZ, RZ, R9 ;  /* 0x000000ffff007224 */ /* 0x001fca00078e0009 */
[----:B------:R0:W-:Y:S04]  /*216c0*/  STL [R1+0x1384], R0 ;  /* 0x0013840001007387 */ /* 0x0001e80000100800 */
[----:B----4-:R-:W-:Y:S04]  /*216d0*/  STL [R1+0x1390], R20 ;  /* 0x0013901401007387 */ /* 0x010fe80000100800 */
[----:B------:R-:W4:Y:S01]  /*216e0*/  LDL.LU.64 R8, [R1+0x13e8] ;  /* 0x0013e80001087983 */ /* 0x000f220000300a00 */
[----:B0-----:R-:W-:-:S03]  /*216f0*/  IMAD.MOV.U32 R0, RZ, RZ, R21 ;  /* 0x000000ffff007224 */ /* 0x001fc600078e0015 */
[----:B------:R-:W-:Y:S04]  /*21700*/  STL [R1+0x1398], R4 ;  /* 0x0013980401007387 */ /* 0x000fe80000100800 */
[----:B------:R0:W-:Y:S02]  /*21710*/  STL [R1+0x138c], R0 ;  /* 0x00138c0001007387 */ /* 0x0001e40000100800 */
[----:B0-----:R-:W-:Y:S02]  /*21720*/  IMAD.MOV.U32 R0, RZ, RZ, R5 ;  /* 0x000000ffff007224 */ /* 0x001fe400078e0005 */
[----:B---3--:R-:W-:Y:S04]  /*21730*/  STL [R1+0x13a0], R28 ;  /* 0x0013a01c01007387 */ /* 0x008fe80000100800 */
[----:B------:R0:W-:Y:S04]  /*21740*/  STL [R1+0x1394], R0 ;  /* 0x0013940001007387 */ /* 0x0001e80000100800 */
[----:B------:R-:W3:Y:S01]  /*21750*/  LDL.LU.64 R4, [R1+0x118] ;  /* 0x0001180001047983 */ /* 0x000ee20000300a00 */
[----:B0-----:R-:W-:-:S03]  /*21760*/  IMAD.MOV.U32 R0, RZ, RZ, R29 ;  /* 0x000000ffff007224 */ /* 0x001fc600078e001d */
[----:B------:R-:W3:Y:S04]  /*21770*/  LDL.LU.64 R28, [R1+0x13f8] ;  /* 0x0013f800011c7983 */ /* 0x000ee80000300a00 */
[----:B------:R0:W-:Y:S04]  /*21780*/  STL [R1+0x139c], R0 ;  /* 0x00139c0001007387 */ /* 0x0001e80000100800 */
[----:B------:R1:W-:Y:S01]  /*21790*/  STL [R1+0x13a8], R16 ;  /* 0x0013a81001007387 */ /* 0x0003e20000100800 */
        /* <DEDUP_REMOVED lines=12> */
[----:B0-----:R-:W-:-:S05]  /*21860*/  IMAD.MOV.U32 R0, RZ, RZ, R27 ;  /* 0x000000ffff007224 */ /* 0x001fca00078e001b */
[----:B------:R0:W-:Y:S04]  /*21870*/  STL [R1+0x13bc], R0 ;  /* 0x0013bc0001007387 */ /* 0x0001e80000100800 */
[----:B------:R-:W-:Y:S04]  /*21880*/  STL [R1+0x13c8], R18 ;  /* 0x0013c81201007387 */ /* 0x000fe80000100800 */
[----:B------:R-:W3:Y:S01]  /*21890*/  LDL.LU.64 R26, [R1+0x1418] ;  /* 0x00141800011a7983 */ /* 0x000ee20000300a00 */
[----:B0-----:R-:W-:-:S03]  /*218a0*/  IMAD.MOV.U32 R0, RZ, RZ, R19 ;  /* 0x000000ffff007224 */ /* 0x001fc600078e0013 */
[----:B------:R-:W-:Y:S04]  /*218b0*/  STL [R1+0x13d0], R2 ;  /* 0x0013d00201007387 */ /* 0x000fe80000100800 */
[----:B------:R0:W-:Y:S02]  /*218c0*/  STL [R1+0x13c4], R0 ;  /* 0x0013c40001007387 */ /* 0x0001e40000100800 */
[----:B0-----:R-:W-:Y:S02]  /*218d0*/  IMAD.MOV.U32 R0, RZ, RZ, R3 ;  /* 0x000000ffff007224 */ /* 0x001fe400078e0003 */
[----:B------:R-:W0:Y:S04]  /*218e0*/  S2R R3, SR_TID.X ;  /* 0x0000000000037919 */ /* 0x000e280000002100 */
[----:B------:R2:W-:Y:S01]  /*218f0*/  STL [R1+0x13cc], R0 ;  /* 0x0013cc0001007387 */ /* 0x0005e20000100800 */
[----:B0-----:R-:W-:-:S04]  /*21900*/  SHF.R.U32.HI R3, RZ, 0x4, R3 ;  /* 0x00000004ff037819 */ /* 0x001fc80000011603 */
[----:B------:R-:W-:-:S04]  /*21910*/  SGXT.U32 R3, R3, 0x2 ;  /* 0x000000020303781a */ /* 0x000fc80000000000 */
[----:B------:R-:W-:-:S05]  /*21920*/  LOP3.LUT R3, R3, 0x78, RZ, 0xfc, !PT ;  /* 0x0000007803037812 */ /* 0x000fca00078efcff */
[----:B------:R-:W-:Y:S02]  /*21930*/  IMAD R25, R3, c[0x0][0x188], RZ ;  /* 0x0000620003197a24 */ /* 0x000fe400078e02ff */
[----:B--2---:R-:W-:Y:S01]  /*21940*/  IMAD.MOV.U32 R0, RZ, RZ, R7 ;  /* 0x000000ffff007224 */ /* 0x004fe200078e0007 */
        /* <DEDUP_REMOVED lines=11> */
[----:B------:R-:W4:Y:S01]  /*21a00*/  LDL.LU.64 R2, [R1+0x1438] ;  /* 0x0014380001027983 */ /* 0x000f220000300a00 */
[----:B---3--:R-:W-:-:S03]  /*21a10*/  IMAD.MOV.U32 R0, RZ, RZ, R5 ;  /* 0x000000ffff007224 */ /* 0x008fc600078e0005 */
[----:B------:R0:W-:Y:S04]  /*21a20*/  STL [R1+0x13f0], R4 ;  /* 0x0013f00401007387 */ /* 0x0001e80000100800 */
[----:B------:R-:W-:Y:S04]  /*21a30*/  STL [R1+0x13f8], R28 ;  /* 0x0013f81c01007387 */ /* 0x000fe80000100800 */
[----:B------:R1:W-:Y:S04]  /*21a40*/  STL [R1+0x13ec], R0 ;  /* 0x0013ec0001007387 */ /* 0x0003e80000100800 */
[----:B0-----:R-:W3:Y:S01]  /*21a50*/  LDL.LU.64 R4, [R1+0x1440] ;  /* 0x0014400001047983 */ /* 0x001ee20000300a00 */
[----:B-1----:R-:W-:-:S05]  /*21a60*/  IMAD.MOV.U32 R0, RZ, RZ, R29 ;  /* 0x000000ffff007224 */ /* 0x002fca00078e001d */
[----:B------:R0:W-:Y:S04]  /*21a70*/  STL [R1+0x13f4], R0 ;  /* 0x0013f40001007387 */ /* 0x0001e80000100800 */
[----:B------:R1:W-:Y:S04]  /*21a80*/  STL [R1+0x1400], R16 ;  /* 0x0014001001007387 */ /* 0x0003e80000100800 */
[----:B------:R-:W3:Y:S01]  /*21a90*/  LDL.LU.64 R28, [R1+0x1448] ;  /* 0x00144800011c7983 */ /* 0x000ee20000300a00 */
[----:B0-----:R-:W-:-:S03]  /*21aa0*/  IMAD.MOV.U32 R0, RZ, RZ, R17 ;  /* 0x000000ffff007224 */ /* 0x001fc600078e0011 */
[----:B------:R-:W-:Y:S04]  /*21ab0*/  STL [R1+0x1408], R14 ;  /* 0x0014080e01007387 */ /* 0x000fe80000100800 */
[----:B------:R0:W-:Y:S04]  /*21ac0*/  STL [R1+0x13fc], R0 ;  /* 0x0013fc0001007387 */ /* 0x0001e80000100800 */
[----:B-1----:R-:W3:Y:S01]  /*21ad0*/  LDL.LU.64 R16, [R1+0xe8] ;  /* 0x0000e80001107983 */ /* 0x002ee20000300a00 */
[----:B0-----:R-:W-:-:S05]  /*21ae0*/  IMAD.MOV.U32 R0, RZ, RZ, R15 ;  /* 0x000000ffff007224 */ /* 0x001fca00078e000f */
[----:B------:R0:W-:Y:S04]  /*21af0*/  STL [R1+0x1404], R0 ;  /* 0x0014040001007387 */ /* 0x0001e80000100800 */
[----:B------:R1:W-:Y:S01]  /*21b00*/  STL [R1+0x1410], R10 ;  /* 0x0014100a01007387 */ /* 0x0003e20000100800 */
[----:B0-----:R-:W-:-:S03]  /*21b10*/  IMAD.MOV.U32 R0, RZ, RZ, R11 ;  /* 0x000000ffff007224 */ /* 0x001fc600078e000b */
[----:B------:R-:W-:Y:S04]  /*21b20*/  STL [R1+0x1418], R26 ;  /* 0x0014181a01007387 */ /* 0x000fe80000100800 */
[----:B------:R0:W-:Y:S04]  /*21b30*/  STL [R1+0x140c], R0 ;  /* 0x00140c0001007387 */ /* 0x0001e80000100800 */
[----:B-1----:R-:W3:Y:S01]  /*21b40*/  LDL.LU.64 R10, [R1+0x1458] ;  /* 0x00145800010a7983 */ /* 0x002ee20000300a00 */
[----:B0-----:R-:W-:-:S03]  /*21b50*/  IMAD.MOV.U32 R0, RZ, RZ, R27 ;  /* 0x000000ffff007224 */ /* 0x001fc600078e001b */
[----:B------:R-:W3:Y:S01]  /*21b60*/  LDL.LU.64 R26, [R1+0x1460] ;  /* 0x00146000011a7983 */ /* 0x000ee20000300a00 */
[----:B------:R-:W-:-:S04]  /*21b70*/  IMAD.MOV R20, RZ, RZ, -c[0x0][0x188] ;  /* 0x80006200ff147624 */ /* 0x000fc800078e02ff */
[C---:B------:R-:W-:Y:S01]  /*21b80*/  IMAD R23, R20.reuse, 0x4, R25 ;  /* 0x0000000414177824 */ /* 0x040fe200078e0219 */
[----:B------:R2:W-:Y:S03]  /*21b90*/  STL [R1+0x1414], R0 ;  /* 0x0014140001007387 */ /* 0x0005e60000100800 */
[----:B------:R-:W-:-:S05]  /*21ba0*/  IMAD R22, R20, 0x4, R23 ;  /* 0x0000000414167824 */ /* 0x000fca00078e0217 */
[----:B------:R-:W-:Y:S01]  /*21bb0*/  STL.64 [R1+0x17c8], R22 ;  /* 0x0017c81601007387 */ /* 0x000fe20000100a00 */
[----:B------:R-:W-:-:S04]  /*21bc0*/  IMAD R21, R20, 0x4, R22 ;  /* 0x0000000414157824 */ /* 0x000fc800078e0216 */
[----:B------:R-:W-:Y:S02]  /*21bd0*/  IMAD R24, R20, 0x4, R21 ;  /* 0x0000000414187824 */ /* 0x000fe400078e0215 */
[----:B--2---:R-:W-:Y:S01]  /*21be0*/  IMAD.MOV.U32 R0, RZ, RZ, R7 ;  /* 0x000000ffff007224 */ /* 0x004fe200078e0007 */
[----:B------:R0:W-:Y:S04]  /*21bf0*/  STL [R1+0x1420], R6 ;  /* 0x0014200601007387 */ /* 0x0001e80000100800 */
[----:B0-----:R-:W2:Y:S04]  /*21c00*/  LDL.LU.64 R6, [R1+0x1468] ;  /* 0x0014680001067983 */ /* 0x001ea80000300a00 */
[----:B------:R0:W-:Y:S04]  /*21c10*/  STL [R1+0x141c], R0 ;  /* 0x00141c0001007387 */ /* 0x0001e80000100800 */
[----:B------:R-:W-:Y:S01]  /*21c20*/  STL [R1+0x1428], R12 ;  /* 0x0014280c01007387 */ /* 0x000fe20000100800 */
[----:B0-----:R-:W-:-:S05]  /*21c30*/  IMAD.MOV.U32 R0, RZ, RZ, R13 ;  /* 0x000000ffff007224 */ /* 0x001fca00078e000d */
[----:B------:R0:W-:Y:S04]  /*21c40*/  STL [R1+0x1424], R0 ;  /* 0x0014240001007387 */ /* 0x0001e80000100800 */
[----:B----4-:R-:W-:Y:S01]  /*21c50*/  STL [R1+0x1430], R8 ;  /* 0x0014300801007387 */ /* 0x010fe20000100800 */
[----:B0-----:R-:W-:-:S03]  /*21c60*/  IMAD.MOV.U32 R0, RZ, RZ, R9 ;  /* 0x000000ffff007224 */ /* 0x001fc600078e0009 */
[----:B------:R-:W4:Y:S04]  /*21c70*/  LDL.LU.64 R22, [R1+0xe0] ;  /* 0x0000e00001167983 */ /* 0x000f280000300a00 */
[----:B------:R-:W-:Y:S04]  /*21c80*/  STL [R1+0x1438], R2 ;  /* 0x0014380201007387 */ /* 0x000fe80000100800 */
[----:B------:R0:W-:Y:S04]  /*21c90*/  STL [R1+0x142c], R0 ;  /* 0x00142c0001007387 */ /* 0x0001e80000100800 */
[----:B------:R-:W4:Y:S01]  /*21ca0*/  LDL.LU.64 R12, [R1+0x1478] ;  /* 0x00147800010c7983 */ /* 0x000f220000300a00 */
[----:B0-----:R-:W-:-:S03]  /*21cb0*/  IMAD.MOV.U32 R0, RZ, RZ, R3 ;  /* 0x000000ffff007224 */ /* 0x001fc600078e0003 */
[----:B------:R-:W-:Y:S04]  /*21cc0*/  STL.64 [R1+0x17d8], R24 ;  /* 0x0017d81801007387 */ /* 0x000fe80000100a00 */
[----:B------:R0:W-:Y:S04]  /*21cd0*/  STL [R1+0x1434], R0 ;  /* 0x0014340001007387 */ /* 0x0001e80000100800 */
[----:B---3--:R-:W-:Y:S01]  /*21ce0*/  STL [R1+0x1440], R4 ;  /* 0x0014400401007387 */ /* 0x008fe20000100800 */
[----:B0-----:R-:W-:-:S03]  /*21cf0*/  IMAD.MOV.U32 R0, RZ, RZ, R5 ;  /* 0x000000ffff007224 */ /* 0x001fc600078e0005 */
[----:B------:R-:W3:Y:S01]  /*21d00*/  LDL.LU.64 R14, [R1+0x1480] ;  /* 0x00148000010e7983 */ /* 0x000ee20000300a00 */
[----:B------:R-:W-:-:S03]  /*21d10*/  IMAD R3, R20, 0x4, R24 ;  /* 0x0000000414037824 */ /* 0x000fc600078e0218 */
[----:B------:R-:W-:Y:S04]  /*21d20*/  STL [R1+0x1448], R28 ;  /* 0x0014481c01007387 */ /* 0x000fe80000100800 */
[----:B------:R0:W-:Y:S04]  /*21d30*/  STL [R1+0x143c], R0 ;  /* 0x00143c0001007387 */ /* 0x0001e80000100800 */
[----:B------:R-:W3:Y:S01]  /*21d40*/  LDL.LU.64 R8, [R1+0x1488] ;  /* 0x0014880001087983 */ /* 0x000ee20000300a00 */
[----:B0-----:R-:W-:-:S03]  /*21d50*/  IMAD.MOV.U32 R0, RZ, RZ, R29 ;  /* 0x000000ffff007224 */ /* 0x001fc600078e001d */
[----:B------:R-:W-:Y:S04]  /*21d60*/  STL [R1+0x17e0], R3 ;  /* 0x0017e00301007387 */ /* 0x000fe80000100800 */
[----:B------:R0:W-:Y:S04]  /*21d70*/  STL [R1+0x1444], R0 ;  /* 0x0014440001007387 */ /* 0x0001e80000100800 */
[----:B------:R1:W-:Y:S04]  /*21d80*/  STL [R1+0x1450], R16 ;  /* 0x0014501001007387 */ /* 0x0003e80000100800 */
[----:B------:R-:W3:Y:S01]  /*21d90*/  LDL.LU.64 R28, [R1+0xd8] ;  /* 0x0000d800011c7983 */ /* 0x000ee20000300a00 */
[----:B0-----:R-:W-:-:S03]  /*21da0*/  IMAD.MOV.U32 R0, RZ, RZ, R17 ;  /* 0x000000ffff007224 */ /* 0x001fc600078e0011 */
[----:B-1----:R-:W3:Y:S04]  /*21db0*/  LDL.LU.64 R16, [R1+0x1498] ;  /* 0x0014980001107983 */ /* 0x002ee80000300a00 */
[----:B------:R0:W-:Y:S02]  /*21dc0*/  STL [R1+0x144c], R0 ;  /* 0x00144c0001007387 */ /* 0x0001e40000100800 */
[----:B0-----:R-:W-:Y:S02]  /*21dd0*/  IMAD.MOV.U32 R0, RZ, RZ, R11 ;  /* 0x000000ffff007224 */ /* 0x001fe400078e000b */
[----:B------:R0:W-:Y:S04]  /*21de0*/  STL [R1+0x1458], R10 ;  /* 0x0014580a01007387 */ /* 0x0001e80000100800 */
[----:B0-----:R-:W3:Y:S04]  /*21df0*/  LDL.LU.64 R10, [R1+0x14a0] ;  /* 0x0014a000010a7983 */ /* 0x001ee80000300a00 */
[----:B------:R0:W-:Y:S04]  /*21e00*/  STL [R1+0x1454], R0 ;  /* 0x0014540001007387 */ /* 0x0001e80000100800 */
[----:B------:R1:W-:Y:S01]  /*21e10*/  STL [R1+0x1460], R26 ;  /* 0x0014601a01007387 */ /* 0x0003e20000100800 */
[----:B0-----:R-:W-:-:S03]  /*21e20*/  IMAD.MOV.U32 R0, RZ, RZ, R27 ;  /* 0x000000ffff007224 */ /* 0x001fc600078e001b */
[----:B-1----:R-:W3:Y:S01]  /*21e30*/  LDL.LU.64 R26, [R1+0x14a8] ;  /* 0x0014a800011a7983 */ /* 0x002ee20000300a00 */
[----:B------:R-:W-:-:S03]  /*21e40*/  IMAD R4, R20, 0x4, R3 ;  /* 0x0000000414047824 */ /* 0x000fc600078e0203 */
[----:B------:R2:W-:Y:S01]  /*21e50*/  STL [R1+0x145c], R0 ;  /* 0x00145c0001007387 */ /* 0x0005e20000100800 */
[C---:B------:R-:W-:Y:S02]  /*21e60*/  IMAD R5, R20.reuse, 0x4, R4 ;  /* 0x0000000414057824 */ /* 0x040fe400078e0204 */
[----:B--2---:R-:W-:Y:S01]  /*21e70*/  IMAD.MOV.U32 R0, RZ, RZ, R7 ;  /* 0x000000ffff007224 */ /* 0x004fe200078e0007 */
[----:B------:R0:W-:Y:S04]  /*21e80*/  STL [R1+0x1468], R6 ;  /* 0x0014680601007387 */ /* 0x0001e80000100800 */
[----:B------:R1:W-:Y:S04]  /*21e90*/  STL.64 [R1+0x17e8], R4 ;  /* 0x0017e80401007387 */ /* 0x0003e80000100a00 */
[----:B------:R4:W-:Y:S01]  /*21ea0*/  STL [R1+0x1464], R0 ;  /* 0x0014640001007387 */ /* 0x0009e20000100800 */
[----:B0-----:R-:W-:-:S03]  /*21eb0*/  IMAD R6, R20, 0x4, R5 ;  /* 0x0000000414067824 */ /* 0x001fc600078e0205 */
[----:B-1----:R-:W2:Y:S01]  /*21ec0*/  LDL.LU.64 R4, [R1+0xd0] ;  /* 0x0000d00001047983 */ /* 0x002ea20000300a00 */
[----:B----4-:R-:W-:-:S03]  /*21ed0*/  IMAD.MOV.U32 R0, RZ, RZ, R23 ;  /* 0x000000ffff007224 */ /* 0x010fc600078e0017 */
[----:B------:R-:W-:Y:S04]  /*21ee0*/  STL [R1+0x1470], R22 ;  /* 0x0014701601007387 */ /* 0x000fe80000100800 */
[----:B------:R-:W4:Y:S01]  /*21ef0*/  LDL.LU.64 R18, [R1+0x14b8] ;  /* 0x0014b80001127983 */ /* 0x000f220000300a00 */
[----:B------:R-:W-:-:S03]  /*21f00*/  IMAD.MOV.U32 R2, RZ, RZ, R13 ;  /* 0x000000ffff027224 */ /* 0x000fc600078e000d */
[----:B------:R0:W-:Y:S04]  /*21f10*/  STL [R1+0x1478], R12 ;  /* 0x0014780c01007387 */ /* 0x0001e80000100800 */
[----:B------:R1:W-:Y:S04]  /*21f20*/  STL [R1+0x146c], R0 ;  /* 0x00146c0001007387 */ /* 0x0003e80000100800 */
[----:B0-----:R-:W4:Y:S04]  /*21f30*/  LDL.LU.64 R12, [R1+0x14c0] ;  /* 0x0014c000010c7983 */ /* 0x001f280000300a00 */
[----:B-1----:R-:W4:Y:S04]  /*21f40*/  LDL R0, [R1+0x173c] ;  /* 0x00173c0001007983 */ /* 0x002f280000100800 */
[----:B------:R0:W-:Y:S04]  /*21f50*/  STL [R1+0x1474], R2 ;  /* 0x0014740201007387 */ /* 0x0001e80000100800 */
[----:B---3--:R1:W-:Y:S04]  /*21f60*/  STL [R1+0x1480], R14 ;  /* 0x0014800e01007387 */ /* 0x0083e80000100800 */
[----:B0-----:R-:W3:Y:S01]  /*21f70*/  LDL.LU.64 R2, [R1+0x14c8] ;  /* 0x0014c80001027983 */ /* 0x001ee20000300a00 */
[----:B-1----:R-:W-:-:S03]  /*21f80*/  IMAD.MOV.U32 R14, RZ, RZ, R15 ;  /* 0x000000ffff0e7224 */ /* 0x002fc600078e000f */
[----:B------:R-:W-:Y:S04]  /*21f90*/  STL [R1+0x1488], R8 ;  /* 0x0014880801007387 */ /* 0x000fe80000100800 */
[----:B------:R0:W-:Y:S04]  /*21fa0*/  STL [R1+0x147c], R14 ;  /* 0x00147c0e01007387 */ /* 0x0001e80000100800 */
[----:B------:R-:W3:Y:S04]  /*21fb0*/  LDL.LU.64 R24, [R1+0xc8] ;  /* 0x0000c80001187983 */ /* 0x000ee80000300a00 */
[----:B0-----:R-:W3:Y:S01]  /*21fc0*/  LDL.LU.64 R14, [R1+0x14d8] ;  /* 0x0014d800010e7983 */ /* 0x001ee20000300a00 */
[----:B------:R-:W-:-:S02]  /*21fd0*/  IMAD.MOV.U32 R8, RZ, RZ, R9 ;  /* 0x000000ffff087224 */ /* 0x000fc400078e0009 */
[----:B------:R-:W-:-:S03]  /*21fe0*/  IMAD.MOV.U32 R9, RZ, RZ, R29 ;  /* 0x000000ffff097224 */ /* 0x000fc600078e001d */
[----:B------:R-:W-:Y:S04]  /*21ff0*/  STL [R1+0x1484], R8 ;  /* 0x0014840801007387 */ /* 0x000fe80000100800 */
[----:B------:R0:W-:Y:S04]  /*22000*/  STL [R1+0x1490], R28 ;  /* 0x0014901c01007387 */ /* 0x0001e80000100800 */
[----:B------:R1:W-:Y:S04]  /*22010*/  STL [R1+0x1498], R16 ;  /* 0x0014981001007387 */ /* 0x0003e80000100800 */
[----:B------:R-:W-:Y:S04]  /*22020*/  STL [R1+0x148c], R9 ;  /* 0x00148c0901007387 */ /* 0x000fe80000100800 */
[----:B0-----:R-:W3:Y:S01]  /*22030*/  LDL.LU.64 R28, [R1+0x14e0] ;  /* 0x0014e000011c7983 */ /* 0x001ee20000300a00 */
[----:B-1----:R-:W-:-:S05]  /*22040*/  IMAD.MOV.U32 R16, RZ, RZ, R17 ;  /* 0x000000ffff107224 */ /* 0x002fca00078e0011 */
[----:B------:R0:W-:Y:S04]  /*22050*/  STL [R1+0x1494], R16 ;  /* 0x0014941001007387 */ /* 0x0001e80000100800 */
[----:B------:R1:W-:Y:S04]  /*22060*/  STL [R1+0x14a0], R10 ;  /* 0x0014a00a01007387 */ /* 0x0003e80000100800 */
[----:B0-----:R-:W3:Y:S01]  /*22070*/  LDL.LU.64 R16, [R1+0x14e8] ;  /* 0x0014e80001107983 */ /* 0x001ee20000300a00 */
[----:B-1----:R-:W-:-:S03]  /*22080*/  IMAD.MOV.U32 R10, RZ, RZ, R11 ;  /* 0x000000ffff0a7224 */ /* 0x002fc600078e000b */
[----:B------:R-:W-:Y:S04]  /*22090*/  STL [R1+0x14a8], R26 ;  /* 0x0014a81a01007387 */ /* 0x000fe80000100800 */
[----:B------:R-:W-:Y:S04]  /*220a0*/  STL [R1+0x149c], R10 ;  /* 0x00149c0a01007387 */ /* 0x000fe80000100800 */
[----:B------:R-:W3:Y:S01]  /*220b0*/  LDL.LU.64 R22, [R1+0x4b0] ;  /* 0x0004b00001167983 */ /* 0x000ee20000300a00 */
[----:B------:R-:W-:-:S05]  /*220c0*/  IMAD.MOV.U32 R11, RZ, RZ, R27 ;  /* 0x000000ffff0b7224 */ /* 0x000fca00078e001b */
[----:B------:R2:W-:Y:S02]  /*220d0*/  STL [R1+0x14a4], R11 ;  /* 0x0014a40b01007387 */ /* 0x0005e40000100800 */
[----:B--2---:R-:W-:Y:S02]  /*220e0*/  IMAD.MOV.U32 R11, RZ, RZ, R5 ;  /* 0x000000ffff0b7224 */ /* 0x004fe400078e0005 */
[----:B------:R0:W-:Y:S04]  /*220f0*/  STL [R1+0x14b0], R4 ;  /* 0x0014b00401007387 */ /* 0x0001e80000100800 */
[----:B------:R-:W2:Y:S04]  /*22100*/  LDL.LU.64 R26, [R1+0x14f8] ;  /* 0x0014f800011a7983 */ /* 0x000ea80000300a00 */
[----:B0-----:R-:W2:Y:S04]  /*22110*/  LDL.LU.64 R4, [R1+0x17e8] ;  /* 0x0017e80001047983 */ /* 0x001ea80000300a00 */
[----:B----4-:R-:W-:Y:S04]  /*22120*/  STL [R1+0x14b8], R18 ;  /* 0x0014b81201007387 */ /* 0x010fe80000100800 */
[----:B------:R0:W-:Y:S02]  /*22130*/  STL [R1+0x14ac], R11 ;  /* 0x0014ac0b01007387 */ /* 0x0001e40000100800 */
[----:B0-----:R-:W-:-:S02]  /*22140*/  IMAD.MOV.U32 R11, RZ, RZ, R19 ;  /* 0x000000ffff0b7224 */ /* 0x001fc400078e0013 */
[----:B------:R-:W4:Y:S04]  /*22150*/  LDL.LU.64 R18, [R1+0x1500] ;  /* 0x0015000001127983 */ /* 0x000f280000300a00 */
[----:B------:R-:W-:Y:S01]  /*22160*/  STL [R1+0x14b4], R11 ;  /* 0x0014b40b01007387 */ /* 0x000fe20000100800 */
[----:B------:R-:W-:-:S03]  /*22170*/  ISETP.GE.AND P1, PT, R0, RZ, PT ;  /* 0x000000ff0000720c */ /* 0x000fc60003f26270 */
[----:B------:R-:W-:Y:S04]  /*22180*/  STL [R1+0x14c0], R12 ;  /* 0x0014c00c01007387 */ /* 0x000fe80000100800 */
[----:B------:R-:W-:Y:S01]  /*22190*/  STL [R1+0x14bc], R13 ;  /* 0x0014bc0d01007387 */ /* 0x000fe20000100800 */
[----:B---3--:R-:W-:-:S03]  /*221a0*/  IMAD.MOV.U32 R0, RZ, RZ, R3 ;  /* 0x000000ffff007224 */ /* 0x008fc600078e0003 */
[----:B------:R0:W-:Y:S04]  /*221b0*/  STL [R1+0x14c8], R2 ;  /* 0x0014c80201007387 */ /* 0x0001e80000100800 */
[----:B0-----:R-:W3:Y:S04]  /*221c0*/  LDL.LU R3, [R1+0x17e0] ;  /* 0x0017e00001037983 */ /* 0x001ee80000300800 */
[----:B------:R0:W-:Y:S02]  /*221d0*/  STL [R1+0x14c4], R0 ;  /* 0x0014c40001007387 */ /* 0x0001e40000100800 */
[----:B0-----:R-:W-:-:S02]  /*221e0*/  IMAD.MOV.U32 R0, RZ, RZ, R25 ;  /* 0x000000ffff007224 */ /* 0x001fc400078e0019 */
[----:B------:R0:W-:Y:S04]  /*221f0*/  STL [R1+0x14d0], R24 ;  /* 0x0014d01801007387 */ /* 0x0001e80000100800 */
[----:B0-----:R-:W3:Y:S04]  /*22200*/  LDL.LU.64 R24, [R1+0x17d8] ;  /* 0x0017d80001187983 */ /* 0x001ee80000300a00 */
[----:B------:R-:W-:Y:S04]  /*22210*/  STL [R1+0x14d8], R14 ;  /* 0x0014d80e01007387 */ /* 0x000fe80000100800 */
[----:B------:R0:W-:Y:S04]  /*22220*/  STL [R1+0x14cc], R0 ;  /* 0x0014cc0001007387 */ /* 0x0001e80000100800 */
[----:B0-----:R-:W3:Y:S01]  /*22230*/  LDL.LU R0, [R1+0x4e8] ;  /* 0x0004e80001007983 */ /* 0x001ee20000300800 */
[----:B------:R-:W-:-:S05]  /*22240*/  IMAD.MOV.U32 R2, RZ, RZ, R15 ;  /* 0x000000ffff027224 */ /* 0x000fca00078e000f */
[----:B------:R0:W-:Y:S04]  /*22250*/  STL [R1+0x14d4], R2 ;  /* 0x0014d40201007387 */ /* 0x0001e80000100800 */
[----:B------:R1:W-:Y:S01]  /*22260*/  STL [R1+0x14e0], R28 ;  /* 0x0014e01c01007387 */ /* 0x0003e20000100800 */
[----:B0-----:R-:W-:-:S03]  /*22270*/  IMAD.MOV.U32 R2, RZ, RZ, R29 ;  /* 0x000000ffff027224 */ /* 0x001fc600078e001d */
[----:B-1----:R0:W5:Y:S04]  /*22280*/  LDL.LU R29, [R1+0x17d0] ;  /* 0x0017d000011d7983 */ /* 0x0021680000300800 */
[----:B------:R1:W-:Y:S02]  /*22290*/  STL [R1+0x14dc], R2 ;  /* 0x0014dc0201007387 */ /* 0x0003e40000100800 */
[----:B-1----:R-:W-:Y:S02]  /*222a0*/  IMAD.MOV.U32 R2, RZ, RZ, R17 ;  /* 0x000000ffff027224 */ /* 0x002fe400078e0011 */
[----:B------:R-:W-:Y:S04]  /*222b0*/  STL [R1+0x14e8], R16 ;  /* 0x0014e81001007387 */ /* 0x000fe80000100800 */
[----:B------:R1:W-:Y:S04]  /*222c0*/  STL [R1+0x14e4], R2 ;  /* 0x0014e40201007387 */ /* 0x0003e80000100800 */
[----:B------:R0:W-:Y:S01]  /*222d0*/  STL [R1+0x14f0], R22 ;  /* 0x0014f01601007387 */ /* 0x0001e20000100800 */
[----:B-1----:R-:W-:-:S03]  /*222e0*/  IMAD.MOV.U32 R2, RZ, RZ, R23 ;  /* 0x000000ffff027224 */ /* 0x002fc600078e0017 */
[----:B0-----:R-:W3:Y:S01]  /*222f0*/  LDL.LU.64 R22, [R1+0x17c8] ;  /* 0x0017c80001167983 */ /* 0x001ee20000300a00 */
[----:B------:R-:W-:-:S04]  /*22300*/  IMAD R7, R20, 0x4, R6 ;  /* 0x0000000414077824 */ /* 0x000fc800078e0206 */
[C---:B------:R-:W-:Y:S01]  /*22310*/  IMAD R8, R20.reuse, 0x4, R7 ;  /* 0x0000000414087824 */ /* 0x040fe200078e0207 */
[----:B------:R-:W0:Y:S03]  /*22320*/  S2R R28, SR_TID.X ;  /* 0x00000000001c7919 */ /* 0x000e260000002100 */
[----:B------:R-:W-:-:S04]  /*22330*/  IMAD R9, R20, 0x4, R8 ;  /* 0x0000000414097824 */ /* 0x000fc800078e0208 */
[----:B------:R-:W-:-:S04]  /*22340*/  IMAD R10, R20, 0x4, R9 ;  /* 0x00000004140a7824 */ /* 0x000fc800078e0209 */
[----:B------:R-:W-:Y:S01]  /*22350*/  IMAD R11, R20, 0x4, R10 ;  /* 0x00000004140b7824 */ /* 0x000fe200078e020a */
[----:B------:R-:W-:-:S03]  /*22360*/  ISETP.NE.AND P0, PT, RZ, c[0x0][0x178], PT ;  /* 0x00005e00ff007a0c */ /* 0x000fc60003f05270 */
[----:B------:R-:W-:-:S04]  /*22370*/  IMAD R12, R20, 0x4, R11 ;  /* 0x00000004140c7824 */ /* 0x000fc800078e020b */
[----:B------:R-:W-:-:S04]  /*22380*/  IMAD R13, R20, 0x8, R12 ;  /* 0x00000008140d7824 */ /* 0x000fc800078e020c */
[----:B------:R-:W-:-:S04]  /*22390*/  IMAD R14, R20, 0x4, R13 ;  /* 0x00000004140e7824 */ /* 0x000fc800078e020d */
[----:B------:R-:W-:-:S04]  /*223a0*/  IMAD R15, R20, 0x4, R14 ;  /* 0x00000004140f7824 */ /* 0x000fc800078e020e */
[----:B------:R-:W-:Y:S02]  /*223b0*/  IMAD R16, R20, 0x4, R15 ;  /* 0x0000000414107824 */ /* 0x000fe400078e020f */
[----:B--2---:R-:W-:Y:S01]  /*223c0*/  IMAD.MOV.U32 R17, RZ, RZ, R27 ;  /* 0x000000ffff117224 */ /* 0x004fe200078e001b */
[----:B------:R-:W-:Y:S04]  /*223d0*/  STL [R1+0x14f8], R26 ;  /* 0x0014f81a01007387 */ /* 0x000fe80000100800 */
[----:B------:R0:W-:Y:S04]  /*223e0*/  STL [R1+0x14ec], R2 ;  /* 0x0014ec0201007387 */ /* 0x0001e80000100800 */
[----:B------:R1:W-:Y:S01]  /*223f0*/  STL [R1+0x14f4], R17 ;  /* 0x0014f41101007387 */ /* 0x0003e20000100800 */
[----:B0-----:R-:W-:-:S04]  /*22400*/  SHF.R.U32.HI R2, RZ, 0x4, R28 ;  /* 0x00000004ff027819 */ /* 0x001fc8000001161c */
[----:B------:R-:W-:Y:S01]  /*22410*/  IADD3 R27, R2, 0x7c, RZ ;  /* 0x0000007c021b7810 */ /* 0x000fe20007ffe0ff */
[----:B-1----:R-:W-:-:S04]  /*22420*/  IMAD R17, R20, 0x4, R16 ;  /* 0x0000000414117824 */ /* 0x002fc800078e0210 */
[----:B------:R-:W-:Y:S01]  /*22430*/  IMAD R26, R27, c[0x0][0x188], RZ ;  /* 0x000062001b1a7a24 */ /* 0x000fe200078e02ff */
[----:B----4-:R0:W-:Y:S01]  /*22440*/  STL [R1+0x1500], R18 ;  /* 0x0015001201007387 */ /* 0x0101e20000100800 */
[----:B------:R-:W-:Y:S01]  /*22450*/  IADD3 R27, R2, 0x3c, RZ ;  /* 0x0000003c021b7810 */ /* 0x000fe20007ffe0ff */
[----:B0-----:R-:W-:-:S05]  /*22460*/  IMAD.MOV.U32 R18, RZ, RZ, R19 ;  /* 0x000000ffff127224 */ /* 0x001fca00078e0013 */
[----:B------:R0:W-:Y:S01]  /*22470*/  STL [R1+0x14fc], R18 ;  /* 0x0014fc1201007387 */ /* 0x0001e20000100800 */
[----:B------:R-:W-:Y:S02]  /*22480*/  IMAD R27, R27, c[0x0][0x188], RZ ;  /* 0x000062001b1b7a24 */ /* 0x000fe400078e02ff */
[----:B0-----:R-:W-:-:S04]  /*22490*/  IMAD R18, R20, 0x4, R17 ;  /* 0x0000000414127824 */ /* 0x001fc800078e0211 */
[----:B------:R-:W-:Y:S02]  /*224a0*/  IMAD R19, R20, 0x4, R18 ;  /* 0x0000000414137824 */ /* 0x000fe400078e0212 */
[----:B---3--:R-:W-:Y:S01]  /*224b0*/  @!P1 IMAD.MOV R0, RZ, RZ, -R0 ;  /* 0x000000ffff009224 */ /* 0x008fe200078e0a00 */
[----:B------:R-:W-:-:S05]  /*224c0*/  @!P0 LOP3.LUT R0, RZ, c[0x0][0x178], RZ, 0x33, !PT ;  /* 0x00005e00ff008a12 */ /* 0x000fca00078e33ff */
[----:B------:R-:W-:-:S05]  /*224d0*/  IMAD R0, R0, c[0x0][0x184], RZ ;  /* 0x0000610000007a24 */ /* 0x000fca00078e02ff */
[----:B------:R-:W-:-:S04]  /*224e0*/  LEA R2, P0, R0, c[0x0][0x160], 0x1 ;  /* 0x0000580000027a11 */ /* 0x000fc800078008ff */
[----:B------:R-:W-:-:S05]  /*224f0*/  LEA R20, P5, R26, R2, 0x1 ;  /* 0x000000021a147211 */ /* 0x000fca00078a08ff */
[----:B------:R0:W-:Y:S01]  /*22500*/  STL [R1+0x1508], R20 ;  /* 0x0015081401007387 */ /* 0x0001e20000100800 */
[----:B------:R-:W-:Y:S02]  /*22510*/  LEA.HI.X.SX32 R0, R0, c[0x0][0x164], 0x1, P0 ;  /* 0x0000590000007a11 */ /* 0x000fe400000f0eff */
[----:B0-----:R-:W-:-:S05]  /*22520*/  LEA R20, P6, R27, R2, 0x1 ;  /* 0x000000021b147211 */ /* 0x001fca00078c08ff */
[----:B------:R0:W-:Y:S02]  /*22530*/  STL [R1+0x1588], R20 ;  /* 0x0015881401007387 */ /* 0x0001e40000100800 */
[----:B0-----:R-:W-:-:S05]  /*22540*/  LEA R20, P0, R25, R2, 0x1 ;  /* 0x0000000219147211 */ /* 0x001fca00078008ff */
[----:B------:R0:W-:Y:S01]  /*22550*/  STL [R1+0x1510], R20 ;  /* 0x0015101401007387 */ /* 0x0001e20000100800 */
[----:B------:R-:W-:Y:S02]  /*22560*/  LEA.HI.X.SX32 R26, R26, R0, 0x1, P5 ;  /* 0x000000001a1a7211 */ /* 0x000fe400028f0eff */
[----:B0-----:R-:W-:-:S05]  /*22570*/  LEA R20, P1, R23, R2, 0x1 ;  /* 0x0000000217147211 */ /* 0x001fca00078208ff */
[----:B------:R0:W-:Y:S02]  /*22580*/  STL [R1+0x1518], R20 ;  /* 0x0015181401007387 */ /* 0x0001e40000100800 */
[----:B0-----:R-:W-:-:S05]  /*22590*/  LEA R20, P2, R22, R2, 0x1 ;  /* 0x0000000216147211 */ /* 0x001fca00078408ff */
[----:B------:R0:W-:Y:S02]  /*225a0*/  STL [R1+0x1520], R20 ;  /* 0x0015201401007387 */ /* 0x0001e40000100800 */
[----:B0-----:R-:W-:-:S05]  /*225b0*/  LEA R20, P3, R21, R2, 0x1 ;  /* 0x0000000215147211 */ /* 0x001fca00078608ff */
[----:B------:R0:W-:Y:S02]  /*225c0*/  STL [R1+0x1528], R20 ;  /* 0x0015281401007387 */ /* 0x0001e40000100800 */
[----:B0-----:R-:W-:-:S05]  /*225d0*/  LEA R20, P4, R24, R2, 0x1 ;  /* 0x0000000218147211 */ /* 0x001fca00078808ff */
[----:B------:R-:W-:Y:S04]  /*225e0*/  STL [R1+0x1530], R20 ;  /* 0x0015301401007387 */ /* 0x000fe80000100800 */
[----:B------:R0:W-:Y:S02]  /*225f0*/  STL [R1+0x1504], R26 ;  /* 0x0015041a01007387 */ /* 0x0001e40000100800 */
[----:B0-----:R-:W-:-:S05]  /*22600*/  LEA R26, P5, R3, R2, 0x1 ;  /* 0x00000002031a7211 */ /* 0x001fca00078a08ff */
[----:B------:R0:W-:Y:S02]  /*22610*/  STL [R1+0x1538], R26 ;  /* 0x0015381a01007387 */ /* 0x0001e40000100800 */
[----:B0-----:R-:W-:Y:S02]  /*22620*/  LEA.HI.X.SX32 R26, R27, R0, 0x1, P6 ;  /* 0x000000001b1a7211 */ /* 0x001fe400030f0eff */
[----:B------:R-:W-:-:S03]  /*22630*/  LEA R27, P6, R4, R2, 0x1 ;  /* 0x00000002041b7211 */ /* 0x000fc600078c08ff */
[----:B------:R0:W-:Y:S04]  /*22640*/  STL [R1+0x1584], R26 ;  /* 0x0015841a01007387 */ /* 0x0001e80000100800 */
[----:B------:R1:W-:Y:S01]  /*22650*/  STL [R1+0x1540], R27 ;  /* 0x0015401b01007387 */ /* 0x0003e20000100800 */
[-C--:B0-----:R-:W-:Y:S02]  /*22660*/  LEA.HI.X.SX32 R26, R25, R0.reuse, 0x1, P0 ;  /* 0x00000000191a7211 */ /* 0x081fe400000f0eff */
[----:B------:R-:W-:Y:S02]  /*22670*/  LEA.HI.X.SX32 R25, R23, R0, 0x1, P1 ;  /* 0x0000000017197211 */ /* 0x000fe400008f0eff */
[----:B-1----:R-:W-:Y:S01]  /*22680*/  LEA R27, P0, R5, R2, 0x1 ;  /* 0x00000002051b7211 */ /* 0x002fe200078008ff */
[----:B------:R0:W-:Y:S01]  /*22690*/  STL [R1+0x150c], R26 ;  /* 0x00150c1a01007387 */ /* 0x0001e20000100800 */
[----:B------:R-:W-:-:S03]  /*226a0*/  LEA.HI.X.SX32 R23, R22, R0, 0x1, P2 ;  /* 0x0000000016177211 */ /* 0x000fc600010f0eff */
[----:B------:R-:W-:Y:S01]  /*226b0*/  STL [R1+0x1548], R27 ;  /* 0x0015481b01007387 */ /* 0x000fe20000100800 */
[----:B------:R-:W-:-:S03]  /*226c0*/  LEA.HI.X.SX32 R22, R21, R0, 0x1, P3 ;  /* 0x0000000015167211 */ /* 0x000fc600018f0eff */
[----:B------:R1:W-:Y:S01]  /*226d0*/  STL [R1+0x1514], R25 ;  /* 0x0015141901007387 */ /* 0x0003e20000100800 */
[----:B0-----:R-:W-:Y:S02]  /*226e0*/  LEA R26, P1, R6, R2, 0x1 ;  /* 0x00000002061a7211 */ /* 0x001fe400078208ff */
[----:B------:R-:W-:-:S03]  /*226f0*/  LEA.HI.X.SX32 R21, R24, R0, 0x1, P4 ;  /* 0x0000000018157211 */ /* 0x000fc600020f0eff */
[----:B------:R-:W-:Y:S01]  /*22700*/  STL [R1+0x1550], R26 ;  /* 0x0015501a01007387 */ /* 0x000fe20000100800 */
[----:B-1----:R-:W-:-:S03]  /*22710*/  LEA R25, P2, R7, R2, 0x1 ;  /* 0x0000000207197211 */ /* 0x002fc600078408ff */
[----:B------:R0:W-:Y:S01]  /*22720*/  STL [R1+0x151c], R23 ;  /* 0x00151c1701007387 */ /* 0x0001e20000100800 */
[----:B------:R-:W-:-:S03]  /*22730*/  LEA.HI.X.SX32 R3, R3, R0, 0x1, P5 ;  /* 0x0000000003037211 */ /* 0x000fc600028f0eff */
[----:B------:R-:W-:Y:S04]  /*22740*/  STL [R1+0x1558], R25 ;  /* 0x0015581901007387 */ /* 0x000fe80000100800 */
[----:B------:R1:W-:Y:S01]  /*22750*/  STL [R1+0x1524], R22 ;  /* 0x0015241601007387 */ /* 0x0003e20000100800 */
[----:B0-----:R-:W-:Y:S02]  /*22760*/  LEA R23, P3, R8, R2, 0x1 ;  /* 0x0000000208177211 */ /* 0x001fe400078608ff */
[----:B------:R-:W-:-:S03]  /*22770*/  LEA.HI.X.SX32 R4, R4, R0, 0x1, P6 ;  /* 0x0000000004047211 */ /* 0x000fc600030f0eff */
[----:B------:R-:W-:Y:S01]  /*22780*/  STL [R1+0x1560], R23 ;  /* 0x0015601701007387 */ /* 0x000fe20000100800 */
[----:B-1----:R-:W-:-:S03]  /*22790*/  LEA R22, P4, R9, R2, 0x1 ;  /* 0x0000000209167211 */ /* 0x002fc600078808ff */
[----:B------:R0:W-:Y:S04]  /*227a0*/  STL [R1+0x152c], R21 ;  /* 0x00152c1501007387 */ /* 0x0001e80000100800 */
[----:B------:R-:W-:Y:S04]  /*227b0*/  STL [R1+0x1568], R22 ;  /* 0x0015681601007387 */ /* 0x000fe80000100800 */
[----:B------:R1:W-:Y:S01]  /*227c0*/  STL [R1+0x1534], R3 ;  /* 0x0015340301007387 */ /* 0x0003e20000100800 */
[----:B0-----:R-:W-:Y:S02]  /*227d0*/  LEA R21, P5, R10, R2, 0x1 ;  /* 0x000000020a157211 */ /* 0x001fe400078a08ff */
[----:B------:R-:W-:-:S03]  /*227e0*/  LEA.HI.X.SX32 R5, R5, R0, 0x1, P0 ;  /* 0x0000000005057211 */ /* 0x000fc600000f0eff */
[----:B------:R-:W-:Y:S01]  /*227f0*/  STL [R1+0x1570], R21 ;  /* 0x0015701501007387 */ /* 0x000fe20000100800 */
[----:B-1----:R-:W-:-:S03]  /*22800*/  LEA R3, P6, R11, R2, 0x1 ;  /* 0x000000020b037211 */ /* 0x002fc600078c08ff */
[----:B------:R0:W-:Y:S04]  /*22810*/  STL [R1+0x153c], R4 ;  /* 0x00153c0401007387 */ /* 0x0001e80000100800 */
[----:B------:R1:W-:Y:S01]  /*22820*/  STL [R1+0x1578], R3 ;  /* 0x0015780301007387 */ /* 0x0003e20000100800 */
[----:B0-----:R-:W-:-:S03]  /*22830*/  LEA R4, P0, R12, R2, 0x1 ;  /* 0x000000020c047211 */ /* 0x001fc600078008ff */
[----:B------:R0:W-:Y:S01]  /*22840*/  STL [R1+0x1544], R5 ;  /* 0x0015440501007387 */ /* 0x0001e20000100800 */
[----:B-1----:R-:W-:-:S03]  /*22850*/  LEA.HI.X.SX32 R3, R6, R0, 0x1, P1 ;  /* 0x0000000006037211 */ /* 0x002fc600008f0eff */
[----:B------:R1:W-:Y:S04]  /*22860*/  STL [R1+0x1580], R4 ;  /* 0x0015800401007387 */ /* 0x0003e80000100800 */
[----:B------:R2:W-:Y:S01]  /*22870*/  STL [R1+0x154c], R3 ;  /* 0x00154c0301007387 */ /* 0x0005e20000100800 */
[----:B0-----:R-:W-:Y:S02]  /*22880*/  LEA R5, P1, R13, R2, 0x1 ;  /* 0x000000020d057211 */ /* 0x001fe400078208ff */
[----:B-1----:R-:W-:-:S03]  /*22890*/  LEA.HI.X.SX32 R4, R7, R0, 0x1, P2 ;  /* 0x0000000007047211 */ /* 0x002fc600010f0eff */
[----:B------:R0:W-:Y:S01]  /*228a0*/  STL [R1+0x1590], R5 ;  /* 0x0015900501007387 */ /* 0x0001e20000100800 */
[----:B--2---:R-:W-:-:S03]  /*228b0*/  LEA R3, P2, R14, R2, 0x1 ;  /* 0x000000020e037211 */ /* 0x004fc600078408ff */
[----:B------:R1:W-:Y:S04]  /*228c0*/  STL [R1+0x1554], R4 ;  /* 0x0015540401007387 */ /* 0x0003e80000100800 */
[----:B------:R2:W-:Y:S01]  /*228d0*/  STL [R1+0x1598], R3 ;  /* 0x0015980301007387 */ /* 0x0005e20000100800 */
[----:B0-----:R-:W-:Y:S02]  /*228e0*/  LEA.HI.X.SX32 R5, R8, R0, 0x1, P3 ;  /* 0x0000000008057211 */ /* 0x001fe400018f0eff */
[----:B-1----:R-:W-:-:S03]  /*228f0*/  LEA R4, P3, R15, R2, 0x1 ;  /* 0x000000020f047211 */ /* 0x002fc600078608ff */
[----:B------:R0:W-:Y:S01]  /*22900*/  STL [R1+0x155c], R5 ;  /* 0x00155c0501007387 */ /* 0x0001e20000100800 */
[----:B--2---:R-:W-:-:S03]  /*22910*/  LEA.HI.X.SX32 R3, R9, R0, 0x1, P4 ;  /* 0x0000000009037211 */ /* 0x004fc600020f0eff */
[----:B------:R1:W-:Y:S01]  /*22920*/  STL [R1+0x15a0], R4 ;  /* 0x0015a00401007387 */ /* 0x0003e20000100800 */
[----:B------:R-:W-:-:S03]  /*22930*/  SHF.R.U32.HI R28, RZ, 0x4, R28 ;  /* 0x00000004ff1c7819 */ /* 0x000fc6000001161c */
[----:B------:R2:W-:Y:S01]  /*22940*/  STL [R1+0x1564], R3 ;  /* 0x0015640301007387 */ /* 0x0005e20000100800 */
[----:B0-----:R-:W-:Y:S02]  /*22950*/  LEA R5, P4, R16, R2, 0x1 ;  /* 0x0000000210057211 */ /* 0x001fe400078808ff */
[-C--:B------:R-:W-:Y:S02]  /*22960*/  LEA.HI.X.SX32 R6, R11, R0.reuse, 0x1, P6 ;  /* 0x000000000b067211 */ /* 0x080fe400030f0eff */
[----:B-1----:R-:W-:Y:S01]  /*22970*/  LEA.HI.X.SX32 R4, R10, R0, 0x1, P5 ;  /* 0x000000000a047211 */ /* 0x002fe200028f0eff */
[----:B------:R-:W-:Y:S01]  /*22980*/  STL [R1+0x15a8], R5 ;  /* 0x0015a80501007387 */ /* 0x000fe20000100800 */
[----:B--2---:R-:W-:-:S03]  /*22990*/  LEA R3, P5, R17, R2, 0x1 ;  /* 0x0000000211037211 */ /* 0x004fc600078a08ff */
[----:B------:R0:W-:Y:S01]  /*229a0*/  STL [R1+0x156c], R4 ;  /* 0x00156c0401007387 */ /* 0x0001e20000100800 */
[----:B------:R-:W-:-:S03]  /*229b0*/  SGXT.U32 R28, R28, 0x2 ;  /* 0x000000021c1c781a */ /* 0x000fc60000000000 */
[----:B------:R1:W-:Y:S02]  /*229c0*/  STL [R1+0x15b0], R3 ;  /* 0x0015b00301007387 */ /* 0x0003e40000100800 */
[----:B------:R-:W-:Y:S02]  /*229d0*/  IMAD R28, R28, c[0x0][0x188], RZ ;  /* 0x000062001c1c7a24 */ /* 0x000fe400078e02ff */
[----:B------:R2:W-:Y:S01]  /*229e0*/  STL [R1+0x1574], R6 ;  /* 0x0015740601007387 */ /* 0x0005e20000100800 */
[----:B0-----:R-:W-:Y:S02]  /*229f0*/  LEA R4, P6, R18, R2, 0x1 ;  /* 0x0000000212047211 */ /* 0x001fe400078c08ff */
[----:B-1----:R-:W-:-:S03]  /*22a00*/  LEA.HI.X.SX32 R3, R12, R0, 0x1, P0 ;  /* 0x000000000c037211 */ /* 0x002fc600000f0eff */
[----:B------:R-:W-:Y:S01]  /*22a10*/  STL [R1+0x15b8], R4 ;  /* 0x0015b80401007387 */ /* 0x000fe20000100800 */
[----:B--2---:R-:W-:-:S03]  /*22a20*/  LEA R6, P0, R19, R2, 0x1 ;  /* 0x0000000213067211 */ /* 0x004fc600078008ff */
[----:B------:R0:W-:Y:S01]  /*22a30*/  STL [R1+0x157c], R3 ;  /* 0x00157c0301007387 */ /* 0x0001e20000100800 */
[----:B------:R-:W-:-:S03]  /*22a40*/  LEA.HI.X.SX32 R7, R14, R0, 0x1, P2 ;  /* 0x000000000e077211 */ /* 0x000fc600010f0eff */
[----:B------:R1:W-:Y:S01]  /*22a50*/  STL [R1+0x15c0], R6 ;  /* 0x0015c00601007387 */ /* 0x0003e20000100800 */
[----:B------:R-:W-:Y:S01]  /*22a60*/  IMAD.MOV R20, RZ, RZ, -c[0x0][0x188] ;  /* 0x80006200ff147624 */ /* 0x000fe200078e02ff */
[----:B0-----:R-:W-:Y:S02]  /*22a70*/  LEA.HI.X.SX32 R3, R13, R0, 0x1, P1 ;  /* 0x000000000d037211 */ /* 0x001fe400008f0eff */
[----:B-1----:R-:W-:-:S03]  /*22a80*/  LEA R6, P1, R28, R2, 0x1 ;  /* 0x000000021c067211 */ /* 0x002fc600078208ff */
[----:B------:R-:W-:Y:S01]  /*22a90*/  STL [R1+0x158c], R3 ;  /* 0x00158c0301007387 */ /* 0x000fe20000100800 */
[----:B------:R-:W-:-:S03]  /*22aa0*/  IMAD R5, R20, 0x4, R19 ;  /* 0x0000000414057824 */ /* 0x000fc600078e0213 */
[----:B------:R0:W-:Y:S01]  /*22ab0*/  STL [R1+0x15ec], R6 ;  /* 0x0015ec0601007387 */ /* 0x0001e20000100800 */
[----:B------:R-:W-:-:S03]  /*22ac0*/  LEA.HI.X.SX32 R8, R17, R0, 0x1, P5 ;  /* 0x0000000011087211 */ /* 0x000fc600028f0eff */
[----:B------:R1:W-:Y:S01]  /*22ad0*/  STL [R1+0x1594], R7 ;  /* 0x0015940701007387 */ /* 0x0003e20000100800 */
[----:B------:R-:W-:Y:S01]  /*22ae0*/  IMAD R4, R20, 0x4, R5 ;  /* 0x0000000414047824 */ /* 0x000fe200078e0205 */
[-C--:B0-----:R-:W-:Y:S02]  /*22af0*/  LEA.HI.X.SX32 R6, R15, R0.reuse, 0x1, P3 ;  /* 0x000000000f067211 */ /* 0x081fe400018f0eff */
[----:B-1----:R-:W-:-:S03]  /*22b00*/  LEA.HI.X.SX32 R7, R16, R0, 0x1, P4 ;  /* 0x0000000010077211 */ /* 0x002fc600020f0eff */
[----:B------:R-:W-:Y:S01]  /*22b10*/  STL [R1+0x159c], R6 ;  /* 0x00159c0601007387 */ /* 0x000fe20000100800 */
[----:B------:R-:W-:-:S03]  /*22b20*/  IMAD R3, R20, 0x4, R4 ;  /* 0x0000000414037824 */ /* 0x000fc600078e0204 */
[----:B------:R0:W-:Y:S04]  /*22b30*/  STL [R1+0x15a4], R7 ;  /* 0x0015a40701007387 */ /* 0x0001e80000100800 */
[----:B------:R1:W-:Y:S01]  /*22b40*/  STL [R1+0x15ac], R8 ;  /* 0x0015ac0801007387 */ /* 0x0003e20000100800 */
[-C--:B------:R-:W-:Y:S02]  /*22b50*/  LEA.HI.X.SX32 R9, R28, R0.reuse, 0x1, P1 ;  /* 0x000000001c097211 */ /* 0x080fe400008f0eff */
[-C--:B0-----:R-:W-:Y:S02]  /*22b60*/  LEA.HI.X.SX32 R7, R18, R0.reuse, 0x1, P6 ;  /* 0x0000000012077211 */ /* 0x081fe400030f0eff */
[----:B-1----:R-:W-:Y:S01]  /*22b70*/  LEA.HI.X.SX32 R8, R19, R0, 0x1, P0 ;  /* 0x0000000013087211 */ /* 0x002fe200000f0eff */
[----:B------:R-:W-:-:S02]  /*22b80*/  IMAD R6, R20, 0x4, R3 ;  /* 0x0000000414067824 */ /* 0x000fc400078e0203 */
[----:B------:R0:W-:Y:S04]  /*22b90*/  STL [R1+0x15b4], R7 ;  /* 0x0015b40701007387 */ /* 0x0001e80000100800 */
[----:B------:R1:W-:Y:S01]  /*22ba0*/  STL [R1+0x15bc], R8 ;  /* 0x0015bc0801007387 */ /* 0x0003e20000100800 */
[----:B------:R-:W-:-:S03]  /*22bb0*/  LEA R10, P1, R4, R2, 0x1 ;  /* 0x00000002040a7211 */ /* 0x000fc600078208ff */
[----:B------:R2:W-:Y:S01]  /*22bc0*/  STL [R1+0x15e8], R9 ;  /* 0x0015e80901007387 */ /* 0x0005e20000100800 */
[----:B0-----:R-:W-:Y:S01]  /*22bd0*/  IMAD R7, R20, 0x4, R6 ;  /* 0x0000000414077824 */ /* 0x001fe200078e0206 */
[-C--:B-1----:R-:W-:Y:S02]  /*22be0*/  LEA R8, P0, R5, R2.reuse, 0x1 ;  /* 0x0000000205087211 */ /* 0x082fe400078008ff */
[----:B--2---:R-:W-:-:S03]  /*22bf0*/  LEA R9, P2, R3, R2, 0x1 ;  /* 0x0000000203097211 */ /* 0x004fc600078408ff */
[----:B------:R0:W-:Y:S01]  /*22c00*/  STL [R1+0x15c8], R8 ;  /* 0x0015c80801007387 */ /* 0x0001e20000100800 */
[-C--:B------:R-:W-:Y:S02]  /*22c10*/  LEA.HI.X.SX32 R5, R5, R0.reuse, 0x1, P0 ;  /* 0x0000000005057211 */ /* 0x080fe400000f0eff */
[-C--:B------:R-:W-:Y:S01]  /*22c20*/  LEA.HI.X.SX32 R4, R4, R0.reuse, 0x1, P1 ;  /* 0x0000000004047211 */ /* 0x080fe200008f0eff */
[----:B------:R-:W-:Y:S01]  /*22c30*/  STL [R1+0x15d0], R10 ;  /* 0x0015d00a01007387 */ /* 0x000fe20000100800 */
[----:B------:R-:W-:Y:S01]  /*22c40*/  LEA.HI.X.SX32 R3, R3, R0, 0x1, P2 ;  /* 0x0000000003037211 */ /* 0x000fe200010f0eff */
[C---:B0-----:R-:W-:Y:S02]  /*22c50*/  IMAD R8, R20.reuse, 0x4, R7 ;  /* 0x0000000414087824 */ /* 0x041fe400078e0207 */
[----:B------:R-:W-:Y:S02]  /*22c60*/  STL [R1+0x15d8], R9 ;  /* 0x0015d80901007387 */ /* 0x000fe40000100800 */
[----:B------:R-:W-:-:S02]  /*22c70*/  IMAD R20, R20, 0x4, R8 ;  /* 0x0000000414147824 */ /* 0x000fc400078e0208 */
[----:B------:R0:W-:Y:S04]  /*22c80*/  STL [R1+0x15c4], R5 ;  /* 0x0015c40501007387 */ /* 0x0001e80000100800 */
[----:B------:R1:W-:Y:S04]  /*22c90*/  STL [R1+0x15cc], R4 ;  /* 0x0015cc0401007387 */ /* 0x0003e80000100800 */
[----:B------:R2:W-:Y:S01]  /*22ca0*/  STL [R1+0x15d4], R3 ;  /* 0x0015d40301007387 */ /* 0x0005e20000100800 */
[-C--:B0-----:R-:W-:Y:S02]  /*22cb0*/  LEA R5, P0, R6, R2.reuse, 0x1 ;  /* 0x0000000206057211 */ /* 0x081fe400078008ff */
[----:B-1----:R-:W-:-:S03]  /*22cc0*/  LEA R4, P1, R7, R2, 0x1 ;  /* 0x0000000207047211 */ /* 0x002fc600078208ff */
[----:B------:R-:W-:Y:S01]  /*22cd0*/  STL [R1+0x15dc], R5 ;  /* 0x0015dc0501007387 */ /* 0x000fe20000100800 */
[-C--:B--2---:R-:W-:Y:S02]  /*22ce0*/  LEA R3, P2, R8, R2.reuse, 0x1 ;  /* 0x0000000208037211 */ /* 0x084fe400078408ff */
[----:B------:R-:W-:Y:S01]  /*22cf0*/  LEA R2, P3, R20, R2, 0x1 ;  /* 0x0000000214027211 */ /* 0x000fe200078608ff */
[----:B------:R0:W-:Y:S04]  /*22d00*/  STL [R1+0x15e0], R4 ;  /* 0x0015e00401007387 */ /* 0x0001e80000100800 */
[----:B------:R1:W-:Y:S04]  /*22d10*/  STL [R1+0x15e4], R3 ;  /* 0x0015e40301007387 */ /* 0x0003e80000100800 */
[----:B------:R2:W-:Y:S01]  /*22d20*/  STL [R1+0x680], R2 ;  /* 0x0006800201007387 */ /* 0x0005e20000100800 */
[----:B0-----:R-:W-:-:S02]  /*22d30*/  LEA.HI.X.SX32 R4, R6, R0, 0x1, P0 ;  /* 0x0000000006047211 */ /* 0x001fc400000f0eff */
[----:B-1----:R-:W-:-:S03]  /*22d40*/  LEA.HI.X.SX32 R3, R7, R0, 0x1, P1 ;  /* 0x0000000007037211 */ /* 0x002fc600008f0eff */
[----:B------:R-:W-:Y:S01]  /*22d50*/  STL [R1+0x670], R4 ;  /* 0x0006700401007387 */ /* 0x000fe20000100800 */
[-C--:B--2---:R-:W-:Y:S02]  /*22d60*/  LEA.HI.X.SX32 R2, R8, R0.reuse, 0x1, P2 ;  /* 0x0000000008027211 */ /* 0x084fe400010f0eff */
[----:B------:R-:W-:Y:S01]  /*22d70*/  LEA.HI.X.SX32 R0, R20, R0, 0x1, P3 ;  /* 0x0000000014007211 */ /* 0x000fe200018f0eff */
[----:B------:R-:W-:Y:S04]  /*22d80*/  STL [R1+0x678], R3 ;  /* 0x0006780301007387 */ /* 0x000fe80000100800 */
[----:B------:R-:W-:Y:S04]  /*22d90*/  STL [R1+0x67c], R2 ;  /* 0x00067c0201007387 */ /* 0x000fe80000100800 */
[----:B------:R0:W-:Y:S04]  /*22da0*/  STL [R1+0x674], R0 ;  /* 0x0006740001007387 */ /* 0x0001e80000100800 */
[----:B------:R1:W-:Y:S04]  /*22db0*/  STL [R1+0x410], RZ ;  /* 0x000410ff01007387 */ /* 0x0003e80000100800 */
[----:B------:R1:W-:Y:S04]  /*22dc0*/  STL [R1+0x414], RZ ;  /* 0x000414ff01007387 */ /* 0x0003e80000100800 */
[----:B------:R1:W-:Y:S04]  /*22dd0*/  STL [R1+0x418], RZ ;  /* 0x000418ff01007387 */ /* 0x0003e80000100800 */
[----:B------:R1:W-:Y:S01]  /*22de0*/  STL [R1+0x41c], RZ ;  /* 0x00041cff01007387 */ /* 0x0003e20000100800 */
[----:B------:R-:W-:Y:S01]  /*22df0*/  IMAD.MOV.U32 R26, RZ, RZ, c[0x0][0x18c] ;  /* 0x00006300ff1a7624 */ /* 0x000fe200078e00ff */
[----:B------:R-:W-:-:S03]  /*22e00*/  ULDC UR4, c[0x0][0x188] ;  /* 0x0000620000047ab9 */ /* 0x000fc60000000800 */
[----:B------:R-:W-:Y:S01]  /*22e10*/  IMAD.SHL.U32 R28, R26, 0x80, RZ ;  /* 0x000000801a1c7824 */ /* 0x000fe200078e00ff */
[----:B------:R-:W-:-:S04]  /*22e20*/  USHF.L.U32 UR4, UR4, 0x7, URZ ;  /* 0x0000000704047899 */ /* 0x000fc8000800063f */
[----:B0-----:R-:W-:Y:S01]  /*22e30*/  SHF.R.S32.HI R0, RZ, 0x1f, R28 ;  /* 0x0000001fff007819 */ /* 0x001fe2000001141c */
[----:B------:R-:W-:Y:S02]  /*22e40*/  USHF.R.S32.HI UR5, URZ, 0x1f, UR4 ;  /* 0x0000001f3f057899 */ /* 0x000fe40008011404 */
[----:B-1----:R0:W-:Y:S01]  /*22e50*/  STL [R1+0x400], RZ ;  /* 0x000400ff01007387 */ /* 0x0021e20000100800 */
[----:B------:R-:W-:Y:S01]  /*22e60*/  IMAD.MOV.U32 R27, RZ, RZ, 0x7f ;  /* 0x0000007fff1b7424 */ /* 0x000fe200078e00ff */
[C---:B------:R-:W-:Y:S01]  /*22e70*/  SHF.L.U64.HI R0, R28.reuse, 0x1, R0 ;  /* 0x000000011c007819 */ /* 0x040fe20000010200 */
[----:B------:R-:W-:Y:S01]  /*22e80*/  IMAD.SHL.U32 R28, R28, 0x2, RZ ;  /* 0x000000021c1c7824 */ /* 0x000fe200078e00ff */
[----:B------:R0:W-:Y:S01]  /*22e90*/  STL [R1+0x404], RZ ;  /* 0x000404ff01007387 */ /* 0x0001e20000100800 */
[----:B------:R-:W-:Y:S01]  /*22ea0*/  USHF.L.U32 UR10, UR4, 0x1, URZ ;  /* 0x00000001040a7899 */ /* 0x000fe2000800063f */
[----:B------:R-:W-:Y:S01]  /*22eb0*/  IADD3 R27, R27, c[0x0][0x180], RZ ;  /* 0x000060001b1b7a10 */ /* 0x000fe20007ffe0ff */
[----:B------:R-:W-:Y:S01]  /*22ec0*/  USHF.L.U64.HI UR5, UR4, 0x1, UR5 ;  /* 0x0000000104057899 */ /* 0x000fe20008010205 */
[----:B------:R0:W-:Y:S02]  /*22ed0*/  STL [R1+0x408], RZ ;  /* 0x000408ff01007387 */ /* 0x0001e40000100800 */
[----:B------:R-:W-:Y:S01]  /*22ee0*/  SHF.R.S32.HI R26, RZ, 0x1f, R27 ;  /* 0x0000001fff1a7819 */ /* 0x000fe2000001141b */
[----:B------:R-:W-:Y:S01]  /*22ef0*/  UMOV UR4, URZ ;  /* 0x0000003f00047c82 */ /* 0x000fe20008000000 */
[----:B------:R0:W-:Y:S02]  /*22f00*/  STL [R1+0x40c], RZ ;  /* 0x00040cff01007387 */ /* 0x0001e40000100800 */
[----:B------:R-:W-:-:S02]  /*22f10*/  LEA.HI R26, R26, R27, RZ, 0x7 ;  /* 0x0000001b1a1a7211 */ /* 0x000fc400078f38ff */
[----:B------:R0:W-:Y:S02]  /*22f20*/  STL [R1+0x3f0], RZ ;  /* 0x0003f0ff01007387 */ /* 0x0001e40000100800 */
[----:B------:R-:W-:Y:S02]  /*22f30*/  SHF.R.S32.HI R2, RZ, 0x7, R26 ;  /* 0x00000007ff027819 */ /* 0x000fe4000001141a */
[----:B------:R0:W-:Y:S04]  /*22f40*/  STL [R1+0x3f4], RZ ;  /* 0x0003f4ff01007387 */ /* 0x0001e80000100800 */
        /* <DEDUP_REMOVED lines=38> */
[----:B------:R-:W1:Y:S04]  /*231b0*/  S2R R26, SR_TID.X ;  /* 0x00000000001a7919 */ /* 0x000e680000002100 */
[----:B------:R0:W-:Y:S04]  /*231c0*/  STL [R1+0x170], RZ ;  /* 0x000170ff01007387 */ /* 0x0001e80000100800 */
[----:B------:R0:W-:Y:S04]  /*231d0*/  STL [R1+0x174], RZ ;  /* 0x000174ff01007387 */ /* 0x0001e80000100800 */
[----:B------:R0:W-:Y:S04]  /*231e0*/  STL [R1+0x178], RZ ;  /* 0x000178ff01007387 */ /* 0x0001e80000100800 */
[----:B------:R0:W-:Y:S04]  /*231f0*/  STL [R1+0x17c], RZ ;  /* 0x00017cff01007387 */ /* 0x0001e80000100800 */
[----:B------:R0:W-:Y:S04]  /*23200*/  STL [R1+0x140], RZ ;  /* 0x000140ff01007387 */ /* 0x0001e80000100800 */
[----:B------:R0:W-:Y:S01]  /*23210*/  STL [R1+0x144], RZ ;  /* 0x000144ff01007387 */ /* 0x0001e20000100800 */
[----:B-1----:R-:W-:-:S03]  /*23220*/  LOP3.LUT R26, R26, 0x3f, RZ, 0xc0, !PT ;  /* 0x0000003f1a1a7812 */ /* 0x002fc600078ec0ff */
[----:B------:R0:W-:Y:S02]  /*23230*/  STL [R1+0x148], RZ ;  /* 0x000148ff01007387 */ /* 0x0001e40000100800 */
[----:B------:R-:W-:Y:S02]  /*23240*/  IMAD.SHL.U32 R2, R26, 0x2, RZ ;  /* 0x000000021a027824 */ /* 0x000fe400078e00ff */
[----:B------:R0:W-:Y:S03]  /*23250*/  STL [R1+0x14c], RZ ;  /* 0x00014cff01007387 */ /* 0x0001e60000100800 */
[C---:B------:R-:W-:Y:S01]  /*23260*/  LOP3.LUT R4, R2.reuse, 0x10, RZ, 0x3c, !PT ;  /* 0x0000001002047812 */ /* 0x040fe200078e3cff */
[----:B------:R0:W-:Y:S01]  /*23270*/  STL [R1+0x110], RZ ;  /* 0x000110ff01007387 */ /* 0x0001e20000100800 */
[C---:B------:R-:W-:Y:S02]  /*23280*/  LOP3.LUT R3, R2.reuse, 0x20, RZ, 0x3c, !PT ;  /* 0x0000002002037812 */ /* 0x040fe400078e3cff */
[C---:B------:R-:W-:Y:S01]  /*23290*/  LOP3.LUT R5, R2.reuse, 0x30, RZ, 0x3c, !PT ;  /* 0x0000003002057812 */ /* 0x040fe200078e3cff */
[----:B------:R0:W-:Y:S01]  /*232a0*/  STL [R1+0x114], RZ ;  /* 0x000114ff01007387 */ /* 0x0001e20000100800 */
[----:B------:R-:W-:-:S02]  /*232b0*/  LOP3.LUT R4, R2, 0x40, RZ, 0x3c, !PT ;  /* 0x0000004002047812 */ /* 0x000fc400078e3cff */
[C---:B------:R-:W-:Y:S01]  /*232c0*/  LOP3.LUT R3, R2.reuse, 0x50, RZ, 0x3c, !PT ;  /* 0x0000005002037812 */ /* 0x040fe200078e3cff */
[----:B------:R0:W-:Y:S01]  /*232d0*/  STL [R1+0x118], RZ ;  /* 0x000118ff01007387 */ /* 0x0001e20000100800 */
[C---:B------:R-:W-:Y:S02]  /*232e0*/  LOP3.LUT R5, R2.reuse, 0x60, RZ, 0x3c, !PT ;  /* 0x0000006002057812 */ /* 0x040fe400078e3cff */
[----:B------:R-:W-:Y:S01]  /*232f0*/  LOP3.LUT R4, R2, 0x70, RZ, 0x3c, !PT ;  /* 0x0000007002047812 */ /* 0x000fe200078e3cff */
[----:B------:R0:W-:Y:S01]  /*23300*/  STL [R1+0x11c], RZ ;  /* 0x00011cff01007387 */ /* 0x0001e20000100800 */
[----:B-----5:R-:W-:-:S03]  /*23310*/  LOP3.LUT R3, R29, 0x40, RZ, 0x3c, !PT ;  /* 0x000000401d037812 */ /* 0x020fc600078e3cff */
[----:B------:R0:W-:Y:S04]  /*23320*/  STL [R1+0xe0], RZ ;  /* 0x0000e0ff01007387 */ /* 0x0001e80000100800 */
[----:B------:R0:W-:Y:S04]  /*23330*/  STL [R1+0xe4], RZ ;  /* 0x0000e4ff01007387 */ /* 0x0001e80000100800 */
[----:B------:R0:W-:Y:S04]  /*23340*/  STL [R1+0xe8], RZ ;  /* 0x0000e8ff01007387 */ /* 0x0001e80000100800 */
[----:B------:R0:W-:Y:S02]  /*23350*/  STL [R1+0xec], RZ ;  /* 0x0000ecff01007387 */ /* 0x0001e40000100800 */
.L_x_3:
[----:B-----5:R-:W2:Y:S04]  /*23360*/  LDL R5, [R1+0x15e8] ;  /* 0x0015e80001057983 */ /* 0x020ea80000100800 */
[----:B--2---:R1:W-:Y:S04]  /*23370*/  STL [R1+0x2984], R5 ;  /* 0x0029840501007387 */ /* 0x0043e80000100800 */
[----:B------:R-:W2:Y:S01]  /*23380*/  LDL R4, [R1+0x15ec] ;  /* 0x0015ec0001047983 */ /* 0x000ea20000100800 */
[----:B------:R-:W-:-:S02]  /*23390*/  UMOV UR6, 0xffffff80 ;  /* 0xffffff8000067882 */ /* 0x000fc40000000000 */
[----:B------:R-:W-:Y:S01]  /*233a0*/  ULDC UR7, c[0x0][0x180] ;  /* 0x0000600000077ab9 */ /* 0x000fe20000000800 */
[----:B------:R-:W-:Y:S01]  /*233b0*/  STL [R1+0x2964], R28 ;  /* 0x0029641c01007387 */ /* 0x000fe20000100800 */
[----:B------:R-:W-:-:S03]  /*233c0*/  UIMAD UR6, UR4, UR6, UR7 ;  /* 0x00000006040672a4 */ /* 0x000fc6000f8e0207 */
[----:B------:R-:W-:Y:S04]  /*233d0*/  STL [R1+0x2970], R28 ;  /* 0x0029701c01007387 */ /* 0x000fe80000100800 */
        /* <DEDUP_REMOVED lines=120> */
[----:B------:R3:W-:Y:S04]  /*23b60*/  STL [R1+0x2940], R11 ;  /* 0x0029400b01007387 */ /* 0x0007e80000100800 */
        /* <DEDUP_REMOVED lines=180> */
[----:B-1----:R-:W3:Y:S04]  /*246b0*/  S2R R5, SR_TID.X ;  /* 0x0000000000057919 */ /* 0x002ee80000002100 */
[----:B------:R-:W-:Y:S04]  /*246c0*/  STL [R1+0x2530], R29 ;  /* 0x0025301d01007387 */ /* 0x000fe80000100800 */
[----:B------:R-:W-:Y:S04]  /*246d0*/  STL [R1+0x2538], R29 ;  /* 0x0025381d01007387 */ /* 0x000fe80000100800 */
[----:B------:R-:W-:Y:S04]  /*246e0*/  STL [R1+0x2540], R29 ;  /* 0x0025401d01007387 */ /* 0x000fe80000100800 */
[----:B------:R-:W-:Y:S04]  /*246f0*/  STL [R1+0x2548], R29 ;  /* 0x0025481d01007387 */ /* 0x000fe80000100800 */
[----:B------:R-:W-:Y:S04]  /*24700*/  STL [R1+0x2550], R29 ;  /* 0x0025501d01007387 */ /* 0x000fe80000100800 */
[----:B------:R-:W-:Y:S01]  /*24710*/  STL [R1+0x2558], R29 ;  /* 0x0025581d01007387 */ /* 0x000fe20000100800 */
[----:B---3--:R-:W-:-:S02]  /*24720*/  SHF.R.U32.HI R11, RZ, 0x4, R5 ;  /* 0x00000004ff0b7819 */ /* 0x008fc40000011605 */
[----:B------:R-:W-:Y:S01]  /*24730*/  SHF.R.U32.HI R28, RZ, 0x4, R5 ;  /* 0x00000004ff1c7819 */ /* 0x000fe20000011605 */
[----:B------:R-:W-:Y:S01]  /*24740*/  STL [R1+0x2560], R29 ;  /* 0x0025601d01007387 */ /* 0x000fe20000100800 */
[----:B------:R-:W-:Y:S02]  /*24750*/  SGXT.U32 R11, R11, 0x2 ;  /* 0x000000020b0b781a */ /* 0x000fe40000000000 */
[----:B----4-:R-:W-:Y:S01]  /*24760*/  PRMT R10, RZ, 0x7610, R10 ;  /* 0x00007610ff0a7816 */ /* 0x010fe2000000000a */
[----:B------:R-:W-:Y:S01]  /*24770*/  STL [R1+0x2568], R29 ;  /* 0x0025681d01007387 */ /* 0x000fe20000100800 */
[C---:B------:R-:W-:Y:S02]  /*24780*/  LOP3.LUT R5, R11.reuse, 0x4, RZ, 0xfc, !PT ;  /* 0x000000040b057812 */ /* 0x040fe400078efcff */
[----:B------:R-:W-:Y:S01]  /*24790*/  LOP3.LUT R11, R11, 0x8, RZ, 0xfc, !PT ;  /* 0x000000080b0b7812 */ /* 0x000fe200078efcff */
[----:B------:R-:W-:Y:S01]  /*247a0*/  STL [R1+0x2570], R29 ;  /* 0x0025701d01007387 */ /* 0x000fe20000100800 */
[----:B------:R-:W-:-:S02]  /*247b0*/  ISETP.GE.AND P1, PT, R5, UR6, PT ;  /* 0x0000000605007c0c */ /* 0x000fc4000bf26270 */
[----:B------:R-:W-:Y:S01]  /*247c0*/  SGXT.U32 R28, R28, 0x2 ;  /* 0x000000021c1c781a */ /* 0x000fe20000000000 */
        /* <DEDUP_REMOVED lines=28> */
[----:B------:R-:W2:Y:S04]  /*24990*/  LDL.LU R5, [R1+0x2984] ;  /* 0x0029840001057983 */ /* 0x000ea80000300800 */
[----:B-1----:R-:W1:Y:S02]  /*249a0*/  S2R R0, SR_TID.X ;  /* 0x0000000000007919 */ /* 0x002e640000002100 */
[----:B-1----:R-:W-:-:S04]  /*249b0*/  SHF.R.U32.HI R12, RZ, 0x4, R0 ;  /* 0x00000004ff0c7819 */ /* 0x002fc80000011600 */
[----:B------:R-:W-:-:S04]  /*249c0*/  SGXT.U32 R12, R12, 0x2 ;  /* 0x000000020c0c781a */ /* 0x000fc80000000000 */
[----:B------:R-:W-:-:S13]  /*249d0*/  ISETP.GE.AND P0, PT, R12, UR6, PT ;  /* 0x000000060c007c0c */ /* 0x000fda000bf06270 */
[----:B--2---:R1:W2:Y:S01]  /*249e0*/  @!P0 LDG.E.U16 R10, [R4.64] ;  /* 0x00000008040a8981 */ /* 0x0042a2000c1e1500 */
[----:B------:R-:W-:Y:S02]  /*249f0*/  ISETP.GE.AND P2, PT, R11, UR6, PT ;  /* 0x000000060b007c0c */ /* 0x000fe4000bf46270 */
[----:B------:R-:W-:-:S04]  /*24a00*/  LOP3.LUT R11, R28, 0xc, RZ, 0xfc, !PT ;  /* 0x0000000c1c0b7812 */ /* 0x000fc800078efcff */
[----:B------:R-:W-:Y:S02]  /*24a10*/  ISETP.GE.AND P3, PT, R11, UR6, PT ;  /* 0x000000060b007c0c */ /* 0x000fe4000bf66270 */
[----:B------:R-:W3:Y:S04]  /*24a20*/  LDL R11, [R1+0x15dc] ;  /* 0x0015dc00010b7983 */ /* 0x000ee80000100800 */
[----:B-1----:R-:W4:Y:S04]  /*24a30*/  LDL R4, [R1+0x674] ;  /* 0x0006740001047983 */ /* 0x002f280000100800 */
[----:B--2---:R1:W-:Y:S04]  /*24a40*/  STL [R1+0x2fc], R10 ;  /* 0x0002fc0a01007387 */ /* 0x0043e80000100800 */
[----:B------:R-:W4:Y:S01]  /*24a50*/  LDL R5, [R1+0x680] ;  /* 0x0006800001057983 */ /* 0x000f220000100800 */
[----:B------:R-:W-:-:S03]  /*24a60*/  PRMT R13, RZ, 0x7610, R13 ;  /* 0x00007610ff0d7816 */ /* 0x000fc6000000000d */
[----:B------:R-:W2:Y:S01]  /*24a70*/  S2R R28, SR_TID.X ;  /* 0x00000000001c7919 */ /* 0x000ea20000002100 */
[----:B----4-:R-:W-:-:S04]  /*24a80*/  @!P1 LOP3.LUT R5, R5, R4, RZ, 0x3c, !PT ;  /* 0x0000000405059212 */ /* 0x010fc800078e3cff */
[----:B------:R-:W-:-:S04]  /*24a90*/  @!P1 LOP3.LUT R4, R5, R4, RZ, 0x3c, !PT ;  /* 0x0000000405049212 */ /* 0x000fc800078e3cff */
[----:B------:R-:W-:-:S05]  /*24aa0*/  @!P1 LOP3.LUT R5, R5, R4, RZ, 0x3c, !PT ;  /* 0x0000000405059212 */ /* 0x000fca00078e3cff */
[----:B------:R4:W3:Y:S01]  /*24ab0*/  @!P1 LDG.E.U16 R13, [R4.64] ;  /* 0x00000008040d9981 */ /* 0x0008e2000c1e1500 */
[----:B--2---:R-:W-:-:S04]  /*24ac0*/  SHF.R.U32.HI R28, RZ, 0x4, R28 ;  /* 0x00000004ff1c7819 */ /* 0x004fc8000001161c */
[----:B------:R-:W-:-:S04]  /*24ad0*/  SGXT.U32 R28, R28, 0x2 ;  /* 0x000000021c1c781a */ /* 0x000fc80000000000 */
[----:B-1----:R-:W-:-:S04]  /*24ae0*/  LOP3.LUT R10, R28, 0x10, RZ, 0xfc, !PT ;  /* 0x000000101c0a7812 */ /* 0x002fc800078efcff */
[----:B------:R-:W-:Y:S02]  /*24af0*/  ISETP.GE.AND P0, PT, R10, UR6, PT ;  /* 0x000000060a007c0c */ /* 0x000fe4000bf06270 */
[----:B------:R-:W2:Y:S04]  /*24b00*/  LDL.LU R10, [R1+0x2980] ;  /* 0x00298000010a7983 */ /* 0x000ea80000300800 */
[----:B----4-:R-:W4:Y:S04]  /*24b10*/  LDL R4, [R1+0x67c] ;  /* 0x00067c0001047983 */ /* 0x010f280000100800 */
[----:B---3--:R1:W-:Y:S04]  /*24b20*/  STL [R1+0x2f8], R13 ;  /* 0x0002f80d01007387 */ /* 0x0083e80000100800 */
[----:B------:R-:W4:Y:S01]  /*24b30*/  LDL R5, [R1+0x15e4] ;  /* 0x0015e40001057983 */ /* 0x000f220000100800 */
[----:B------:R-:W-:-:S03]  /*24b40*/  PRMT R9, RZ, 0x7610, R9 ;  /* 0x00007610ff097816 */ /* 0x000fc60000000009 */
[----:B------:R-:W3:Y:S01]  /*24b50*/  S2R R28, SR_TID.X ;  /* 0x00000000001c7919 */ /* 0x000ee20000002100 */
[----:B----4-:R-:W-:-:S04]  /*24b60*/  @!P2 LOP3.LUT R5, R5, R4, RZ, 0x3c, !PT ;  /* 0x000000040505a212 */ /* 0x010fc800078e3cff */
[----:B------:R-:W-:-:S04]  /*24b70*/  @!P2 LOP3.LUT R4, R5, R4, RZ, 0x3c, !PT ;  /* 0x000000040504a212 */ /* 0x000fc800078e3cff */
[----:B------:R-:W-:-:S05]  /*24b80*/  @!P2 LOP3.LUT R5, R5, R4, RZ, 0x3c, !PT ;  /* 0x000000040505a212 */ /* 0x000fca00078e3cff */
[----:B------:R-:W4:Y:S01]  /*24b90*/  @!P2 LDG.E.U16 R9, [R4.64] ;  /* 0x000000080409a981 */ /* 0x000f22000c1e1500 */
[----:B---3--:R-:W-:-:S04]  /*24ba0*/  SHF.R.U32.HI R28, RZ, 0x4, R28 ;  /* 0x00000004ff1c7819 */ /* 0x008fc8000001161c */
[----:B------:R-:W-:-:S04]  /*24bb0*/  SGXT.U32 R28, R28, 0x2 ;  /* 0x000000021c1c781a */ /* 0x000fc80000000000 */
[----:B-1----:R-:W-:-:S04]  /*24bc0*/  LOP3.LUT R13, R28, 0x14, RZ, 0xfc, !PT ;  /* 0x000000141c0d7812 */ /* 0x002fc800078efcff */
[----:B------:R-:W-:Y:S02]  /*24bd0*/  ISETP.GE.AND P1, PT, R13, UR6, PT ;  /* 0x000000060d007c0c */ /* 0x000fe4000bf26270 */
[----:B------:R-:W3:Y:S04]  /*24be0*/  LDL.LU R13, [R1+0x297c] ;  /* 0x00297c00010d7983 */ /* 0x000ee80000300800 */
[----:B----4-:R1:W-:Y:S04]  /*24bf0*/  STL [R1+0x2f4], R9 ;  /* 0x0002f40901007387 */ /* 0x0103e80000100800 */
[----:B------:R-:W4:Y:S04]  /*24c00*/  LDL R4, [R1+0x678] ;  /* 0x0006780001047983 */ /* 0x000f280000100800 */
[----:B------:R-:W4:Y:S01]  /*24c10*/  LDL R5, [R1+0x15e0] ;  /* 0x0015e00001057983 */ /* 0x000f220000100800 */
[----:B--2---:R-:W-:-:S03]  /*24c20*/  PRMT R10, RZ, 0x7610, R10 ;  /* 0x00007610ff0a7816 */ /* 0x004fc6000000000a */
[----:B------:R-:W1:Y:S01]  /*24c30*/  S2R R28, SR_TID.X ;  /* 0x00000000001c7919 */ /* 0x000e620000002100 */
[----:B----4-:R-:W-:-:S04]  /*24c40*/  @!P3 LOP3.LUT R5, R5, R4, RZ, 0x3c, !PT ;  /* 0x000000040505b212 */ /* 0x010fc800078e3cff */
[----:B------:R-:W-:-:S04]  /*24c50*/  @!P3 LOP3.LUT R4, R5, R4, RZ, 0x3c, !PT ;  /* 0x000000040504b212 */ /* 0x000fc800078e3cff */
[----:B------:R-:W-:-:S05]  /*24c60*/  @!P3 LOP3.LUT R5, R5, R4, RZ, 0x3c, !PT ;  /* 0x000000040505b212 */ /* 0x000fca00078e3cff */
[----:B------:R-:W2:Y:S01]  /*24c70*/  @!P3 LDG.E.U16 R10, [R4.64] ;  /* 0x00000008040ab981 */ /* 0x000ea2000c1e1500 */
[----:B-1----:R-:W-:-:S04]  /*24c80*/  SHF.R.U32.HI R9, RZ, 0x4, R28 ;  /* 0x00000004ff097819 */ /* 0x002fc8000001161c */
[----:B------:R-:W-:-:S04]  /*24c90*/  SGXT.U32 R9, R9, 0x2 ;  /* 0x000000020909781a */ /* 0x000fc80000000000 */
[----:B------:R-:W-:-:S04]  /*24ca0*/  LOP3.LUT R9, R9, 0x18, RZ, 0xfc, !PT ;  /* 0x0000001809097812 */ /* 0x000fc800078efcff */
[----:B------:R-:W-:Y:S02]  /*24cb0*/  ISETP.GE.AND P2, PT, R9, UR6, PT ;  /* 0x0000000609007c0c */ /* 0x000fe4000bf46270 */
[----:B------:R-:W4:Y:S01]  /*24cc0*/  LDL.LU R9, [R1+0x2978] ;  /* 0x0029780001097983 */ /* 0x000f220000300800 */
[----:B------:R-:W-:-:S03]  /*24cd0*/  SHF.R.U32.HI R28, RZ, 0x4, R28 ;  /* 0x00000004ff1c7819 */ /* 0x000fc6000001161c */
[----:B--2---:R1:W-:Y:S04]  /*24ce0*/  STL [R1+0x2f0], R10 ;  /* 0x0002f00a01007387 */ /* 0x0043e80000100800 */
[----:B-1----:R-:W2:Y:S04]  /*24cf0*/  LDL.LU R10, [R1+0x2974] ;  /* 0x00297400010a7983 */ /* 0x002ea80000300800 */
[----:B------:R-:W2:Y:S01]  /*24d00*/  LDL R5, [R1+0x670] ;  /* 0x0006700001057983 */ /* 0x000ea20000100800 */
[----:B------:R-:W-:-:S04]  /*24d10*/  SGXT.U32 R28, R28, 0x2 ;  /* 0x000000021c1c781a */ /* 0x000fc80000000000 */
[----:B------:R-:W-:Y:S02]  /*24d20*/  LOP3.LUT R4, R28, 0x1c, RZ, 0xfc, !PT ;  /* 0x0000001c1c047812 */ /* 0x000fe400078efcff */
[----:B---3--:R-:W-:Y:S02]  /*24d30*/  PRMT R13, RZ, 0x7610, R13 ;  /* 0x00007610ff0d7816 */ /* 0x008fe4000000000d */
[----:B------:R-:W-:Y:S01]  /*24d40*/  ISETP.GE.AND P3, PT, R4, UR6, PT ;  /* 0x0000000604007c0c */ /* 0x000fe2000bf66270 */
[----:B------:R-:W-:Y:S02]  /*24d50*/  @!P0 IMAD.MOV.U32 R4, RZ, RZ, R11 ;  /* 0x000000ffff048224 */ /* 0x000fe400078e000b */
[----:B------:R-:W3:Y:S04]  /*24d60*/  LDL R11, [R1+0x15c0] ;  /* 0x0015c000010b7983 */ /* 0x000ee80000100800 */
[----:B--2---:R1:W2:Y:S04]  /*24d70*/  @!P0 LDG.E.U16 R13, [R4.64] ;  /* 0x00000008040d8981 */ /* 0x0042a8000c1e1500 */
[----:B-1----:R-:W3:Y:S04]  /*24d80*/  LDL R4, [R1+0x15d4] ;  /* 0x0015d40001047983 */ /* 0x002ee80000100800 */
[----:B--2---:R1:W-:Y:S04]  /*24d90*/  STL [R1+0x2ec], R13 ;  /* 0x0002ec0d01007387 */ /* 0x0043e80000100800 */
[----:B------:R-:W3:Y:S01]  /*24da0*/  LDL R5, [R1+0x15d8] ;  /* 0x0015d80001057983 */ /* 0x000ee20000100800 */
[----:B------:R-:W-:-:S03]  /*24db0*/  PRMT R10, RZ, 0x7610, R10 ;  /* 0x00007610ff0a7816 */ /* 0x000fc6000000000a */
[----:B------:R-:W2:Y:S01]  /*24dc0*/  S2R R28, SR_TID.X ;  /* 0x00000000001c7919 */ /* 0x000ea20000002100 */
[----:B---3--:R-:W-:-:S04]  /*24dd0*/  @!P1 LOP3.LUT R5, R5, R4, RZ, 0x3c, !PT ;  /* 0x0000000405059212 */ /* 0x008fc800078e3cff */
[----:B------:R-:W-:-:S04]  /*24de0*/  @!P1 LOP3.LUT R4, R5, R4, RZ, 0x3c, !PT ;  /* 0x0000000405049212 */ /* 0x000fc800078e3cff */
[----:B------:R-:W-:-:S05]  /*24df0*/  @!P1 LOP3.LUT R5, R5, R4, RZ, 0x3c, !PT ;  /* 0x0000000405059212 */ /* 0x000fca00078e3cff */
[----:B------:R3:W4:Y:S01]  /*24e00*/  @!P1 LDG.E.U16 R10, [R4.64] ;  /* 0x00000008040a9981 */ /* 0x000722000c1e1500 */
[----:B--2---:R-:W-:-:S04]  /*24e10*/  SHF.R.U32.HI R28, RZ, 0x4, R28 ;  /* 0x00000004ff1c7819 */ /* 0x004fc8000001161c */
[----:B------:R-:W-:-:S04]  /*24e20*/  SGXT.U32 R28, R28, 0x2 ;  /* 0x000000021c1c781a */ /* 0x000fc80000000000 */
[----:B------:R-:W-:-:S04]  /*24e30*/  LOP3.LUT R28, R28, 0x20, RZ, 0xfc, !PT ;  /* 0x000000201c1c7812 */ /* 0x000fc800078efcff */
[----:B------:R-:W-:Y:S02]  /*24e40*/  ISETP.GE.AND P0, PT, R28, UR6, PT ;  /* 0x000000061c007c0c */ /* 0x000fe4000bf06270 */
[----:B------:R-:W2:Y:S04]  /*24e50*/  LDL.LU R28, [R1+0x2970] ;  /* 0x00297000011c7983 */ /* 0x000ea80000300800 */
[----:B---3--:R-:W3:Y:S04]  /*24e60*/  LDL R4, [R1+0x15cc] ;  /* 0x0015cc0001047983 */ /* 0x008ee80000100800 */
[----:B----4-:R4:W-:Y:S04]  /*24e70*/  STL [R1+0x2e8], R10 ;  /* 0x0002e80a01007387 */ /* 0x0109e80000100800 */
[----:B------:R-:W3:Y:S01]  /*24e80*/  LDL R5, [R1+0x15d0] ;  /* 0x0015d00001057983 */ /* 0x000ee20000100800 */
[----:B------:R-:W-:-:S03]  /*24e90*/  PRMT R9, RZ, 0x7610, R9 ;  /* 0x00007610ff097816 */ /* 0x000fc60000000009 */
[----:B-1----:R-:W1:Y:S01]  /*24ea0*/  S2R R13, SR_TID.X ;  /* 0x00000000000d7919 */ /* 0x002e620000002100 */
[----:B---3--:R-:W-:-:S04]  /*24eb0*/  @!P2 LOP3.LUT R5, R5, R4, RZ, 0x3c, !PT ;  /* 0x000000040505a212 */ /* 0x008fc800078e3cff */
[----:B------:R-:W-:-:S04]  /*24ec0*/  @!P2 LOP3.LUT R4, R5, R4, RZ, 0x3c, !PT ;  /* 0x000000040504a212 */ /* 0x000fc800078e3cff */
[----:B------:R-:W-:-:S05]  /*24ed0*/  @!P2 LOP3.LUT R5, R5, R4, RZ, 0x3c, !PT ;  /* 0x000000040505a212 */ /* 0x000fca00078e3cff */
[----:B------:R-:W3:Y:S01]  /*24ee0*/  @!P2 LDG.E.U16 R9, [R4.64] ;  /* 0x000000080409a981 */ /* 0x000ee2000c1e1500 */
[----:B-1----:R-:W-:-:S04]  /*24ef0*/  SHF.R.U32.HI R13, RZ, 0x4, R13 ;  /* 0x00000004ff0d7819 */ /* 0x002fc8000001160d */
[----:B------:R-:W-:-:S04]  /*24f00*/  SGXT.U32 R13, R13, 0x2 ;  /* 0x000000020d0d781a */ /* 0x000fc80000000000 */
[----:B----4-:R-:W-:-:S04]  /*24f10*/  LOP3.LUT R10, R13, 0x24, RZ, 0xfc, !PT ;  /* 0x000000240d0a7812 */ /* 0x010fc800078efcff */
[----:B------:R-:W-:Y:S02]  /*24f20*/  ISETP.GE.AND P1, PT, R10, UR6, PT ;  /* 0x000000060a007c0c */ /* 0x000fe4000bf26270 */
[----:B------:R-:W4:Y:S04]  /*24f30*/  LDL.LU R10, [R1+0x296c] ;  /* 0x00296c00010a7983 */ /* 0x000f280000300800 */
[----:B---3--:R1:W-:Y:S04]  /*24f40*/  STL [R1+0x2e4], R9 ;  /* 0x0002e40901007387 */ /* 0x0083e80000100800 */
[----:B------:R-:W3:Y:S04]  /*24f50*/  LDL R4, [R1+0x15c4] ;  /* 0x0015c40001047983 */ /* 0x000ee80000100800 */
[----:B------:R-:W3:Y:S01]  /*24f60*/  LDL R5, [R1+0x15c8] ;  /* 0x0015c80001057983 */ /* 0x000ee20000100800 */
[----:B--2---:R-:W-:-:S03]  /*24f70*/  PRMT R28, RZ, 0x7610, R28 ;  /* 0x00007610ff1c7816 */ /* 0x004fc6000000001c */
[----:B------:R-:W1:Y:S01]  /*24f80*/  S2R R13, SR_TID.X ;  /* 0x00000000000d7919 */ /* 0x000e620000002100 */
[----:B---3--:R-:W-:-:S04]  /*24f90*/  @!P3 LOP3.LUT R5, R5, R4, RZ, 0x3c, !PT ;  /* 0x000000040505b212 */ /* 0x008fc800078e3cff */
[----:B------:R-:W-:-:S04]  /*24fa0*/  @!P3 LOP3.LUT R4, R5, R4, RZ, 0x3c, !PT ;  /* 0x000000040504b212 */ /* 0x000fc800078e3cff */
[----:B------:R-:W-:-:S05]  /*24fb0*/  @!P3 LOP3.LUT R5, R5, R4, RZ, 0x3c, !PT ;  /* 0x000000040505b212 */ /* 0x000fca00078e3cff */
[----:B------:R-:W2:Y:S01]  /*24fc0*/  @!P3 LDG.E.U16 R28, [R4.64] ;  /* 0x00000008041cb981 */ /* 0x000ea2000c1e1500 */
[----:B-1----:R-:W-:-:S04]  /*24fd0*/  SHF.R.U32.HI R9, RZ, 0x4, R13 ;  /* 0x00000004ff097819 */ /* 0x002fc8000001160d */
[----:B------:R-:W-:-:S04]  /*24fe0*/  SGXT.U32 R9, R9, 0x2 ;  /* 0x000000020909781a */ /* 0x000fc80000000000 */
[----:B------:R-:W-:-:S04]  /*24ff0*/  LOP3.LUT R9, R9, 0x28, RZ, 0xfc, !PT ;  /* 0x0000002809097812 */ /* 0x000fc800078efcff */
[----:B------:R-:W-:Y:S02]  /*25000*/  ISETP.GE.AND P2, PT, R9, UR6, PT ;  /* 0x0000000609007c0c */ /* 0x000fe4000bf46270 */
[----:B------:R-:W3:Y:S01]  /*25010*/  LDL.LU R9, [R1+0x2968] ;  /* 0x0029680001097983 */ /* 0x000ee20000300800 */
[----:B------:R-:W-:-:S03]  /*25020*/  SHF.R.U32.HI R13, RZ, 0x4, R13 ;  /* 0x00000004ff0d7819 */ /* 0x000fc6000001160d */
[----:B--2---:R1:W-:Y:S04]  /*25030*/  STL [R1+0x2e0], R28 ;  /* 0x0002e01c01007387 */ /* 0x0043e80000100800 */
[----:B-1----:R-:W2:Y:S04]  /*25040*/  LDL.LU R28, [R1+0x2964] ;  /* 0x00296400011c7983 */ /* 0x002ea80000300800 */
[----:B------:R-:W2:Y:S01]  /*25050*/  LDL R5, [R1+0x15bc] ;  /* 0x0015bc0001057983 */ /* 0x000ea20000100800 */
[----:B------:R-:W-:-:S04]  /*25060*/  SGXT.U32 R13, R13, 0x2 ;  /* 0x000000020d0d781a */ /* 0x000fc80000000000 */
[----:B------:R-:W-:Y:S02]  /*25070*/  LOP3.LUT R4, R13, 0x2c, RZ, 0xfc, !PT ;  /* 0x0000002c0d047812 */ /* 0x000fe400078efcff */
[----:B----4-:R-:W-:Y:S02]  /*25080*/  PRMT R10, RZ, 0x7610, R10 ;  /* 0x00007610ff0a7816 */ /* 0x010fe4000000000a */
[----:B------:R-:W-:Y:S01]  /*25090*/  ISETP.GE.AND P3, PT, R4, UR6, PT ;  /* 0x0000000604007c0c */ /* 0x000fe2000bf66270 */
[----:B------:R-:W-:Y:S02]  /*250a0*/  @!P0 IMAD.MOV.U32 R4, RZ, RZ, R11 ;  /* 0x000000ffff048224 */ /* 0x000fe400078e000b */
[----:B------:R-:W4:Y:S04]  /*250b0*/  LDL R11, [R1+0x15a0] ;  /* 0x0015a000010b7983 */ /* 0x000f280000100800 */
[----:B--2---:R1:W2:Y:S04]  /*250c0*/  @!P0 LDG.E.U16 R10, [R4.64] ;  /* 0x00000008040a8981 */ /* 0x0042a8000c1e1500 */
[----:B-1----:R-:W3:Y:S04]  /*250d0*/  LDL R4, [R1+0x15b4] ;  /* 0x0015b40001047983 */ /* 0x002ee80000100800 */
[----:B------:R-:W1:Y:S04]  /*250e0*/  S2R R13, SR_TID.X ;  /* 0x00000000000d7919 */ /* 0x000e680000002100 */
[----:B--2---:R2:W-:Y:S04]  /*250f0*/  STL [R1+0x2dc], R10 ;  /* 0x0002dc0a01007387 */ /* 0x0045e80000100800 */
[----:B------:R-:W4:Y:S01]  /*25100*/  LDL R5, [R1+0x15b8] ;  /* 0x0015b80001057983 */ /* 0x000f220000100800 */
[----:B-1----:R-:W-:-:S04]  /*25110*/  SHF.R.U32.HI R13, RZ, 0x4, R13 ;  /* 0x00000004ff0d7819 */ /* 0x002fc8000001160d */
[----:B------:R-:W-:Y:S02]  /*25120*/  SGXT.U32 R13, R13, 0x2 ;  /* 0x000000020d0d781a */ /* 0x000fe40000000000 */
[----:B---3--:R-:W-:Y:S02]  /*25130*/  PRMT R9, RZ, 0x7610, R9 ;  /* 0x00007610ff097816 */ /* 0x008fe40000000009 */
[----:B--2---:R-:W-:-:S04]  /*25140*/  LOP3.LUT R10, R13, 0x30, RZ, 0xfc, !PT ;  /* 0x000000300d0a7812 */ /* 0x004fc800078efcff */
[----:B------:R-:W-:Y:S02]  /*25150*/  ISETP.GE.AND P0, PT, R10, UR6, PT ;  /* 0x000000060a007c0c */ /* 0x000fe4000bf06270 */
[----:B------:R-:W2:Y:S01]  /*25160*/  LDL.LU R10, [R1+0x2960] ;  /* 0x00296000010a7983 */ /* 0x000ea20000300800 */
[----:B----4-:R-:W-:-:S04]  /*25170*/  @!P1 LOP3.LUT R5, R5, R4, RZ, 0x3c, !PT ;  /* 0x0000000405059212 */ /* 0x010fc800078e3cff */
[----:B------:R-:W-:-:S04]  /*25180*/  @!P1 LOP3.LUT R4, R5, R4, RZ, 0x3c, !PT ;  /* 0x0000000405049212 */ /* 0x000fc800078e3cff */
[----:B------:R-:W-:-:S05]  /*25190*/  @!P1 LOP3.LUT R5, R5, R4, RZ, 0x3c, !PT ;  /* 0x0000000405059212 */ /* 0x000fca00078e3cff */
[----:B------:R1:W3:Y:S04]  /*251a0*/  @!P1 LDG.E.U16 R9, [R4.64] ;  /* 0x0000000804099981 */ /* 0x0002e8000c1e1500 */
[----:B-1----:R-:W4:Y:S04]  /*251b0*/  LDL R4, [R1+0x15ac] ;  /* 0x0015ac0001047983 */ /* 0x002f280000100800 */
[----:B------:R-:W4:Y:S01]  /*251c0*/  LDL R5, [R1+0x15b0] ;  /* 0x0015b00001057983 */ /* 0x000f220000100800 */
[----:B------:R-:W-:-:S03]  /*251d0*/  PRMT R28, RZ, 0x7610, R28 ;  /* 0x00007610ff1c7816 */ /* 0x000fc6000000001c */
[----:B------:R-:W1:Y:S01]  /*251e0*/  S2R R13, SR_TID.X ;  /* 0x00000000000d7919 */ /* 0x000e620000002100 */
[----:B----4-:R-:W-:-:S04]  /*251f0*/  @!P2 LOP3.LUT R5, R5, R4, RZ, 0x3c, !PT ;  /* 0x000000040505a212 */ /* 0x010fc800078e3cff */
[----:B------:R-:W-:-:S04]  /*25200*/  @!P2 LOP3.LUT R4, R5, R4, RZ, 0x3c, !PT ;  /* 0x000000040504a212 */ /* 0x000fc800078e3cff */
[----:B------:R-:W-:-:S05]  /*25210*/  @!P2 LOP3.LUT R5, R5, R4, RZ, 0x3c, !PT ;  /* 0x000000040505a212 */ /* 0x000fca00078e3cff */
[----:B------:R4:W2:Y:S01]  /*25220*/  @!P2 LDG.E.U16 R28, [R4.64] ;  /* 0x00000008041ca981 */ /* 0x0008a2000c1e1500 */
[----:B-1----:R-:W-:-:S04]  /*25230*/  SHF.R.U32.HI R13, RZ, 0x4, R13 ;  /* 0x00000004ff0d7819 */ /* 0x002fc8000001160d */
[----:B------:R-:W-:-:S04]  /*25240*/  SGXT.U32 R13, R13, 0x2 ;  /* 0x000000020d0d781a */ /* 0x000fc80000000000 */
[----:B------:R-:W-:Y:S01]  /*25250*/  LOP3.LUT R13, R13, 0x34, RZ, 0xfc, !PT ;  /* 0x000000340d0d7812 */ /* 0x000fe200078efcff */
[----:B---3--:R1:W-:Y:S03]  /*25260*/  STL [R1+0x2d8], R9 ;  /* 0x0002d80901007387 */ /* 0x0083e60000100800 */
[----:B------:R-:W-:Y:S02]  /*25270*/  ISETP.GE.AND P1, PT, R13, UR6, PT ;  /* 0x000000060d007c0c */ /* 0x000fe4000bf26270 */
[----:B------:R-:W3:Y:S04]  /*25280*/  LDL.LU R13, [R1+0x295c] ;  /* 0x00295c00010d7983 */ /* 0x000ee80000300800 */
[----:B----4-:R-:W4:Y:S04]  /*25290*/  LDL R4, [R1+0x15a4] ;  /* 0x0015a40001047983 */ /* 0x010f280000100800 */
[----:B--2---:R2:W-:Y:S04]  /*252a0*/  STL [R1+0x2d4], R28 ;  /* 0x0002d41c01007387 */ /* 0x0045e80000100800 */
[----:B------:R-:W4:Y:S01]  /*252b0*/  LDL R5, [R1+0x15a8] ;  /* 0x0015a80001057983 */ /* 0x000f220000100800 */
[----:B------:R-:W-:-:S03]  /*252c0*/  PRMT R10, RZ, 0x7610, R10 ;  /* 0x00007610ff0a7816 */ /* 0x000fc6000000000a */
[----:B-1----:R-:W1:Y:S01]  /*252d0*/  S2R R9, SR_TID.X ;  /* 0x0000000000097919 */ /* 0x002e620000002100 */
[----:B----4-:R-:W-:-:S04]  /*252e0*/  @!P3 LOP3.LUT R5, R5, R4, RZ, 0x3c, !PT ;  /* 0x000000040505b212 */ /* 0x010fc800078e3cff */
[----:B------:R-:W-:-:S04]  /*252f0*/  @!P3 LOP3.LUT R4, R5, R4, RZ, 0x3c, !PT ;  /* 0x000000040504b212 */ /* 0x000fc800078e3cff */
[----:B------:R-:W-:-:S05]  /*25300*/  @!P3 LOP3.LUT R5, R5, R4, RZ, 0x3c, !PT ;  /* 0x000000040505b212 */ /* 0x000fca00078e3cff */
[----:B------:R-:W4:Y:S01]  /*25310*/  @!P3 LDG.E.U16 R10, [R4.64] ;  /* 0x00000008040ab981 */ /* 0x000f22000c1e1500 */
[----:B-1----:R-:W-:-:S04]  /*25320*/  SHF.R.U32.HI R9, RZ, 0x4, R9 ;  /* 0x00000004ff097819 */ /* 0x002fc80000011609 */
[----:B------:R-:W-:-:S04]  /*25330*/  SGXT.U32 R9, R9, 0x2 ;  /* 0x000000020909781a */ /* 0x000fc80000000000 */
[----:B------:R-:W-:-:S04]  /*25340*/  LOP3.LUT R9, R9, 0x38, RZ, 0xfc, !PT ;  /* 0x0000003809097812 */ /* 0x000fc800078efcff */
[----:B------:R-:W-:Y:S02]  /*25350*/  ISETP.GE.AND P2, PT, R9, UR6, PT ;  /* 0x0000000609007c0c */ /* 0x000fe4000bf46270 */
[----:B------:R-:W3:Y:S04]  /*25360*/  LDL.LU R9, [R1+0x2958] ;  /* 0x0029580001097983 */ /* 0x000ee80000300800 */
[----:B--2---:R-:W1:Y:S04]  /*25370*/  S2R R28, SR_TID.X ;  /* 0x00000000001c7919 */ /* 0x004e680000002100 */
[----:B----4-:R2:W-:Y:S04]  /*25380*/  STL [R1+0x2d0], R10 ;  /* 0x0002d00a01007387 */ /* 0x0105e80000100800 */
[----:B--2---:R-:W2:Y:S04]  /*25390*/  LDL.LU R10, [R1+0x2954] ;  /* 0x00295400010a7983 */ /* 0x004ea80000300800 */
[----:B------:R-:W4:Y:S01]  /*253a0*/  LDL R5, [R1+0x159c] ;  /* 0x00159c0001057983 */ /* 0x000f220000100800 */
[----:B-1----:R-:W-:-:S04]  /*253b0*/  SHF.R.U32.HI R28, RZ, 0x4, R28 ;  /* 0x00000004ff1c7819 */ /* 0x002fc8000001161c */
[----:B------:R-:W-:Y:S02]  /*253c0*/  IADD3 R4, R28, 0x3c, RZ ;  /* 0x0000003c1c047810 */ /* 0x000fe40007ffe0ff */
[----:B---3--:R-:W-:Y:S02]  /*253d0*/  PRMT R13, RZ, 0x7610, R13 ;  /* 0x00007610ff0d7816 */ /* 0x008fe4000000000d */
[----:B------:R-:W-:Y:S01]  /*253e0*/  ISETP.GE.AND P3, PT, R4, UR6, PT ;  /* 0x0000000604007c0c */ /* 0x000fe2000bf66270 */
[----:B------:R-:W-:Y:S02]  /*253f0*/  @!P0 IMAD.MOV.U32 R4, RZ, RZ, R11 ;  /* 0x000000ffff048224 */ /* 0x000fe400078e000b */
[----:B------:R-:W3:Y:S04]  /*25400*/  LDL R11, [R1+0x1580] ;  /* 0x00158000010b7983 */ /* 0x000ee80000100800 */
[----:B----4-:R1:W4:Y:S04]  /*25410*/  @!P0 LDG.E.U16 R13, [R4.64] ;  /* 0x00000008040d8981 */ /* 0x010328000c1e1500 */
[----:B-1----:R-:W3:Y:S04]  /*25420*/  LDL R4, [R1+0x1594] ;  /* 0x0015940001047983 */ /* 0x002ee80000100800 */
[----:B----4-:R1:W-:Y:S04]  /*25430*/  STL [R1+0x2cc], R13 ;  /* 0x0002cc0d01007387 */ /* 0x0103e80000100800 */
[----:B------:R-:W3:Y:S01]  /*25440*/  LDL R5, [R1+0x1598] ;  /* 0x0015980001057983 */ /* 0x000ee20000100800 */
[----:B--2---:R-:W-:-:S03]  /*25450*/  PRMT R10, RZ, 0x7610, R10 ;  /* 0x00007610ff0a7816 */ /* 0x004fc6000000000a */
[----:B------:R-:W2:Y:S01]  /*25460*/  S2R R28, SR_TID.X ;  /* 0x00000000001c7919 */ /* 0x000ea20000002100 */
[----:B---3--:R-:W-:-:S04]  /*25470*/  @!P1 LOP3.LUT R5, R5, R4, RZ, 0x3c, !PT ;  /* 0x0000000405059212 */ /* 0x008fc800078e3cff */
[----:B------:R-:W-:-:S04]  /*25480*/  @!P1 LOP3.LUT R4, R5, R4, RZ, 0x3c, !PT ;  /* 0x0000000405049212 */ /* 0x000fc800078e3cff */
[----:B------:R-:W-:-:S05]  /*25490*/  @!P1 LOP3.LUT R5, R5, R4, RZ, 0x3c, !PT ;  /* 0x0000000405059212 */ /* 0x000fca00078e3cff */
[----:B------:R3:W4:Y:S01]  /*254a0*/  @!P1 LDG.E.U16 R10, [R4.64] ;  /* 0x00000008040a9981 */ /* 0x000722000c1e1500 */
[----:B--2---:R-:W-:-:S04]  /*254b0*/  SHF.R.U32.HI R28, RZ, 0x4, R28 ;  /* 0x00000004ff1c7819 */ /* 0x004fc8000001161c */
[----:B------:R-:W-:-:S04]  /*254c0*/  SGXT.U32 R28, R28, 0x2 ;  /* 0x000000021c1c781a */ /* 0x000fc80000000000 */
[----:B-1----:R-:W-:-:S04]  /*254d0*/  LOP3.LUT R13, R28, 0x40, RZ, 0xfc, !PT ;  /* 0x000000401c0d7812 */ /* 0x002fc800078efcff */
[----:B------:R-:W-:Y:S02]  /*254e0*/  ISETP.GE.AND P0, PT, R13, UR6, PT ;  /* 0x000000060d007c0c */ /* 0x000fe4000bf06270 */
[----:B------:R-:W2:Y:S04]  /*254f0*/  LDL.LU R13, [R1+0x2950] ;  /* 0x00295000010d7983 */ /* 0x000ea80000300800 */
[----:B---3--:R-:W3:Y:S04]  /*25500*/  LDL R4, [R1+0x158c] ;  /* 0x00158c0001047983 */ /* 0x008ee80000100800 */
[----:B----4-:R1:W-:Y:S04]  /*25510*/  STL [R1+0x2c8], R10 ;  /* 0x0002c80a01007387 */ /* 0x0103e80000100800 */
[----:B------:R-:W3:Y:S01]  /*25520*/  LDL R5, [R1+0x1590] ;  /* 0x0015900001057983 */ /* 0x000ee20000100800 */
[----:B------:R-:W-:-:S03]  /*25530*/  PRMT R9, RZ, 0x7610, R9 ;  /* 0x00007610ff097816 */ /* 0x000fc60000000009 */
[----:B------:R-:W4:Y:S01]  /*25540*/  S2R R28, SR_TID.X ;  /* 0x00000000001c7919 */ /* 0x000f220000002100 */
[----:B---3--:R-:W-:-:S04]  /*25550*/  @!P2 LOP3.LUT R5, R5, R4, RZ, 0x3c, !PT ;  /* 0x000000040505a212 */ /* 0x008fc800078e3cff */
[----:B------:R-:W-:-:S04]  /*25560*/  @!P2 LOP3.LUT R4, R5, R4, RZ, 0x3c, !PT ;  /* 0x000000040504a212 */ /* 0x000fc800078e3cff */
[----:B------:R-:W-:-:S05]  /*25570*/  @!P2 LOP3.LUT R5, R5, R4, RZ, 0x3c, !PT ;  /* 0x000000040505a212 */ /* 0x000fca00078e3cff */
[----:B------:R-:W3:Y:S01]  /*25580*/  @!P2 LDG.E.U16 R9, [R4.64] ;  /* 0x000000080409a981 */ /* 0x000ee2000c1e1500 */
[----:B----4-:R-:W-:-:S04]  /*25590*/  SHF.R.U32.HI R28, RZ, 0x4, R28 ;  /* 0x00000004ff1c7819 */ /* 0x010fc8000001161c */
[----:B------:R-:W-:-:S04]  /*255a0*/  SGXT.U32 R28, R28, 0x2 ;  /* 0x000000021c1c781a */ /* 0x000fc80000000000 */
[----:B-1----:R-:W-:-:S04]  /*255b0*/  LOP3.LUT R10, R28, 0x44, RZ, 0xfc, !PT ;  /* 0x000000441c0a7812 */ /* 0x002fc800078efcff */
        /* <DEDUP_REMOVED lines=24> */
[----:B------:R-:W-:-:S05]  /*25740*/  @!P0 IMAD.MOV.U32 R4, RZ, RZ, R11 ;  /* 0x000000ffff048224 */ /* 0x000fca00078e000b */
[----:B--2---:R1:W2:Y:S04]  /*25750*/  @!P0 LDG.E.U16 R10, [R4.64] ;  /* 0x00000008040a8981 */ /* 0x0042a8000c1e1500 */
[----:B-1----:R-:W4:Y:S04]  /*25760*/  LDL R4, [R1+0x1574] ;  /* 0x0015740001047983 */ /* 0x002f280000100800 */
[----:B------:R-:W4:Y:S01]  /*25770*/  LDL R5, [R1+0x1578] ;  /* 0x0015780001057983 */ /* 0x000f220000100800 */
[----:B---3--:R-:W-:-:S03]  /*25780*/  PRMT R9, RZ, 0x7610, R9 ;  /* 0x00007610ff097816 */ /* 0x008fc60000000009 */
[----:B------:R-:W1:Y:S01]  /*25790*/  S2R R28, SR_TID.X ;  /* 0x00000000001c7919 */ /* 0x000e620000002100 */
[----:B----4-:R-:W-:-:S04]  /*257a0*/  @!P1 LOP3.LUT R5, R5, R4, RZ, 0x3c, !PT ;  /* 0x0000000405059212 */ /* 0x010fc800078e3cff */
[----:B------:R-:W-:-:S04]  /*257b0*/  @!P1 LOP3.LUT R4, R5, R4, RZ, 0x3c, !PT ;  /* 0x0000000405049212 */ /* 0x000fc800078e3cff */
[----:B------:R-:W-:-:S05]  /*257c0*/  @!P1 LOP3.LUT R5, R5, R4, RZ, 0x3c, !PT ;  /* 0x0000000405059212 */ /* 0x000fca00078e3cff */
[----:B------:R3:W4:Y:S01]  /*257d0*/  @!P1 LDG.E.U16 R9, [R4.64] ;  /* 0x0000000804099981 */ /* 0x000722000c1e1500 */
[----:B-1----:R-:W-:-:S04]  /*257e0*/  SHF.R.U32.HI R28, RZ, 0x4, R28 ;  /* 0x00000004ff1c7819 */ /* 0x002fc8000001161c */
[----:B------:R-:W-:-:S04]  /*257f0*/  SGXT.U32 R28, R28, 0x2 ;  /* 0x000000021c1c781a */ /* 0x000fc80000000000 */
[----:B------:R-:W-:Y:S01]  /*25800*/  LOP3.LUT R11, R28, 0x50, RZ, 0xfc, !PT ;  /* 0x000000501c0b7812 */ /* 0x000fe200078efcff */
[----:B--2---:R1:W-:Y:S03]  /*25810*/  STL [R1+0x2bc], R10 ;  /* 0x0002bc0a01007387 */ /* 0x0043e60000100800 */
[----:B------:R-:W-:Y:S01]  /*25820*/  ISETP.GE.AND P0, PT, R11, UR6, PT ;  /* 0x000000060b007c0c */ /* 0x000fe2000bf06270 */
[----:B-1----:R-:W2:Y:S04]  /*25830*/  LDL R10, [R1+0x1560] ;  /* 0x00156000010a7983 */ /* 0x002ea80000100800 */
        /* <DEDUP_REMOVED lines=28> */
[----:B------:R-:W3:Y:S04]  /*25a00*/  LDL R13, [R1+0x1550] ;  /* 0x00155000010d7983 */ /* 0x000ee80000100800 */
[----:B--2---:R1:W-:Y:S04]  /*25a10*/  STL [R1+0x2b0], R11 ;  /* 0x0002b00b01007387 */ /* 0x0043e80000100800 */
[----:B-1----:R-:W2:Y:S04]  /*25a20*/  LDL.LU R11, [R1+0x2938] ;  /* 0x00293800010b7983 */ /* 0x002ea80000300800 */
[----:B------:R-:W2:Y:S01]  /*25a30*/  LDL R5, [R1+0x155c] ;  /* 0x00155c0001057983 */ /* 0x000ea20000100800 */
[----:B----4-:R-:W-:Y:S01]  /*25a40*/  PRMT R9, RZ, 0x7610, R9 ;  /* 0x00007610ff097816 */ /* 0x010fe20000000009 */
[----:B------:R-:W-:Y:S01]  /*25a50*/  @!P0 IMAD.MOV.U32 R4, RZ, RZ, R10 ;  /* 0x000000ffff048224 */ /* 0x000fe200078e000a */
[----:B------:R-:W-:-:S04]  /*25a60*/  SHF.R.U32.HI R28, RZ, 0x4, R28 ;  /* 0x00000004ff1c7819 */ /* 0x000fc8000001161c */
[----:B------:R-:W-:-:S04]  /*25a70*/  SGXT.U32 R28, R28, 0x2 ;  /* 0x000000021c1c781a */ /* 0x000fc80000000000 */
[----:B------:R-:W-:-:S04]  /*25a80*/  LOP3.LUT R28, R28, 0x5c, RZ, 0xfc, !PT ;  /* 0x0000005c1c1c7812 */ /* 0x000fc800078efcff */
[----:B------:R-:W-:Y:S02]  /*25a90*/  ISETP.GE.AND P3, PT, R28, UR6, PT ;  /* 0x000000061c007c0c */ /* 0x000fe4000bf66270 */
[----:B------:R-:W1:Y:S04]  /*25aa0*/  S2R R28, SR_TID.X ;  /* 0x00000000001c7919 */ /* 0x000e680000002100 */
[----:B--2---:R2:W4:Y:S04]  /*25ab0*/  @!P0 LDG.E.U16 R9, [R4.64] ;  /* 0x0000000804098981 */ /* 0x004528000c1e1500 */
[----:B--2---:R-:W2:Y:S04]  /*25ac0*/  LDL R4, [R1+0x1554] ;  /* 0x0015540001047983 */ /* 0x004ea80000100800 */
[----:B------:R-:W2:Y:S01]  /*25ad0*/  LDL R5, [R1+0x1558] ;  /* 0x0015580001057983 */ /* 0x000ea20000100800 */
[----:B-1----:R-:W-:-:S04]  /*25ae0*/  SHF.R.U32.HI R10, RZ, 0x4, R28 ;  /* 0x00000004ff0a7819 */ /* 0x002fc8000001161c */
[----:B------:R-:W-:Y:S02]  /*25af0*/  SGXT.U32 R10, R10, 0x2 ;  /* 0x000000020a0a781a */ /* 0x000fe40000000000 */
[----:B------:R-:W-:Y:S02]  /*25b00*/  PRMT R8, RZ, 0x7610, R8 ;  /* 0x00007610ff087816 */ /* 0x000fe40000000008 */
[----:B------:R-:W-:-:S04]  /*25b10*/  LOP3.LUT R10, R10, 0x60, RZ, 0xfc, !PT ;  /* 0x000000600a0a7812 */ /* 0x000fc800078efcff */
[----:B------:R-:W-:Y:S01]  /*25b20*/  ISETP.GE.AND P0, PT, R10, UR6, PT ;  /* 0x000000060a007c0c */ /* 0x000fe2000bf06270 */
[----:B----4-:R1:W-:Y:S04]  /*25b30*/  STL [R1+0x2ac], R9 ;  /* 0x0002ac0901007387 */ /* 0x0103e80000100800 */
[----:B-1----:R-:W4:Y:S01]  /*25b40*/  LDL R9, [R1+0x1540] ;  /* 0x0015400001097983 */ /* 0x002f220000100800 */
[----:B--2---:R-:W-:-:S03]  /*25b50*/  @!P1 LOP3.LUT R5, R5, R4, RZ, 0x3c, !PT ;  /* 0x0000000405059212 */ /* 0x004fc600078e3cff */
[----:B------:R-:W2:Y:S01]  /*25b60*/  LDL.LU R10, [R1+0x2934] ;  /* 0x00293400010a7983 */ /* 0x000ea20000300800 */
[----:B------:R-:W-:-:S04]  /*25b70*/  @!P1 LOP3.LUT R4, R5, R4, RZ, 0x3c, !PT ;  /* 0x0000000405049212 */ /* 0x000fc800078e3cff */
[----:B------:R-:W-:-:S05]  /*25b80*/  @!P1 LOP3.LUT R5, R5, R4, RZ, 0x3c, !PT ;  /* 0x0000000405059212 */ /* 0x000fca00078e3cff */
[----:B------:R1:W2:Y:S04]  /*25b90*/  @!P1 LDG.E.U16 R8, [R4.64] ;  /* 0x0000000804089981 */ /* 0x0002a8000c1e1500 */
[----:B-1----:R-:W2:Y:S01]  /*25ba0*/  LDL R5, [R1+0x154c] ;  /* 0x00154c0001057983 */ /* 0x002ea20000100800 */
[----:B------:R-:W-:Y:S01]  /*25bb0*/  PRMT R11, RZ, 0x7610, R11 ;  /* 0x00007610ff0b7816 */ /* 0x000fe2000000000b */
[----:B---3--:R-:W-:Y:S01]  /*25bc0*/  @!P2 IMAD.MOV.U32 R4, RZ, RZ, R13 ;  /* 0x000000ffff04a224 */ /* 0x008fe200078e000d */
[----:B------:R-:W-:-:S04]  /*25bd0*/  SHF.R.U32.HI R28, RZ, 0x4, R28 ;  /* 0x00000004ff1c7819 */ /* 0x000fc8000001161c */
[----:B------:R-:W-:Y:S01]  /*25be0*/  SGXT.U32 R28, R28, 0x2 ;  /* 0x000000021c1c781a */ /* 0x000fe20000000000 */
[----:B--2---:R-:W2:Y:S03]  /*25bf0*/  @!P2 LDG.E.U16 R11, [R4.64] ;  /* 0x00000008040ba981 */ /* 0x004ea6000c1e1500 */
[----:B------:R-:W-:Y:S01]  /*25c00*/  LOP3.LUT R28, R28, 0x64, RZ, 0xfc, !PT ;  /* 0x000000641c1c7812 */ /* 0x000fe200078efcff */
[----:B------:R-:W-:Y:S03]  /*25c10*/  STL [R1+0x2a8], R8 ;  /* 0x0002a80801007387 */ /* 0x000fe60000100800 */
[----:B------:R-:W-:Y:S02]  /*25c20*/  ISETP.GE.AND P1, PT, R28, UR6, PT ;  /* 0x000000061c007c0c */ /* 0x000fe4000bf26270 */
[----:B------:R-:W3:Y:S04]  /*25c30*/  LDL.LU R28, [R1+0x152c] ;  /* 0x00152c00011c7983 */ /* 0x000ee80000300800 */
[----:B------:R-:W3:Y:S04]  /*25c40*/  LDL R13, [R1+0x1530] ;  /* 0x00153000010d7983 */ /* 0x000ee80000100800 */
[----:B--2---:R1:W-:Y:S04]  /*25c50*/  STL [R1+0x2a4], R11 ;  /* 0x0002a40b01007387 */ /* 0x0043e80000100800 */
[----:B-1----:R-:W2:Y:S04]  /*25c60*/  LDL.LU R11, [R1+0x2930] ;  /* 0x00293000010b7983 */ /* 0x002ea80000300800 */
[----:B------:R-:W2:Y:S04]  /*25c70*/  LDL R4, [R1+0x1544] ;  /* 0x0015440001047983 */ /* 0x000ea80000100800 */
[----:B------:R-:W2:Y:S01]  /*25c80*/  LDL R5, [R1+0x1548] ;  /* 0x0015480001057983 */ /* 0x000ea20000100800 */
[----:B------:R-:W-:-:S03]  /*25c90*/  PRMT R10, RZ, 0x7610, R10 ;  /* 0x00007610ff0a7816 */ /* 0x000fc6000000000a */
[----:B------:R-:W1:Y:S01]  /*25ca0*/  S2R R8, SR_TID.X ;  /* 0x0000000000087919 */ /* 0x000e620000002100 */
[----:B--2---:R-:W-:-:S04]  /*25cb0*/  @!P3 LOP3.LUT R5, R5, R4, RZ, 0x3c, !PT ;  /* 0x000000040505b212 */ /* 0x004fc800078e3cff */
[----:B------:R-:W-:-:S04]  /*25cc0*/  @!P3 LOP3.LUT R4, R5, R4, RZ, 0x3c, !PT ;  /* 0x000000040504b212 */ /* 0x000fc800078e3cff */
[----:B------:R-:W-:-:S05]  /*25cd0*/  @!P3 LOP3.LUT R5, R5, R4, RZ, 0x3c, !PT ;  /* 0x000000040505b212 */ /* 0x000fca00078e3cff */
[----:B------:R2:W3:Y:S04]  /*25ce0*/  @!P3 LDG.E.U16 R10, [R4.64] ;  /* 0x00000008040ab981 */ /* 0x0004e8000c1e1500 */
[----:B--2---:R-:W2:Y:S01]  /*25cf0*/  S2R R5, SR_TID.X ;  /* 0x0000000000057919 */ /* 0x004ea20000002100 */
[----:B-1----:R-:W-:-:S04]  /*25d00*/  SHF.R.U32.HI R8, RZ, 0x4, R8 ;  /* 0x00000004ff087819 */ /* 0x002fc80000011608 */
[----:B------:R-:W-:-:S04]  /*25d10*/  SGXT.U32 R8, R8, 0x2 ;  /* 0x000000020808781a */ /* 0x000fc80000000000 */
[----:B------:R-:W-:-:S04]  /*25d20*/  LOP3.LUT R8, R8, 0x68, RZ, 0xfc, !PT ;  /* 0x0000006808087812 */ /* 0x000fc800078efcff */
[----:B------:R-:W-:Y:S02]  /*25d30*/  ISETP.GE.AND P2, PT, R8, UR6, PT ;  /* 0x0000000608007c0c */ /* 0x000fe4000bf46270 */
[----:B------:R-:W4:Y:S01]  /*25d40*/  LDL.LU R8, [R1+0x292c] ;  /* 0x00292c0001087983 */ /* 0x000f220000300800 */
[----:B--2---:R-:W-:-:S04]  /*25d50*/  SHF.R.U32.HI R5, RZ, 0x4, R5 ;  /* 0x00000004ff057819 */ /* 0x004fc80000011605 */
[----:B------:R-:W-:-:S04]  /*25d60*/  SGXT.U32 R5, R5, 0x2 ;  /* 0x000000020505781a */ /* 0x000fc80000000000 */
[----:B------:R-:W-:Y:S01]  /*25d70*/  LOP3.LUT R4, R5, 0x6c, RZ, 0xfc, !PT ;  /* 0x0000006c05047812 */ /* 0x000fe200078efcff */
[----:B---3--:R1:W-:Y:S04]  /*25d80*/  STL [R1+0x2a0], R10 ;  /* 0x0002a00a01007387 */ /* 0x0083e80000100800 */
[----:B-1----:R-:W2:Y:S04]  /*25d90*/  LDL.LU R10, [R1+0x2928] ;  /* 0x00292800010a7983 */ /* 0x002ea80000300800 */
[----:B------:R-:W3:Y:S01]  /*25da0*/  LDL R5, [R1+0x153c] ;  /* 0x00153c0001057983 */ /* 0x000ee20000100800 */
[----:B------:R-:W-:-:S02]  /*25db0*/  PRMT R11, RZ, 0x7610, R11 ;  /* 0x00007610ff0b7816 */ /* 0x000fc4000000000b */
[----:B------:R-:W-:Y:S01]  /*25dc0*/  ISETP.GE.AND P3, PT, R4, UR6, PT ;  /* 0x0000000604007c0c */ /* 0x000fe2000bf66270 */
[----:B----4-:R-:W-:-:S05]  /*25dd0*/  @!P0 IMAD.MOV.U32 R4, RZ, RZ, R9 ;  /* 0x000000ffff048224 */ /* 0x010fca00078e0009 */
[----:B---3--:R-:W3:Y:S04]  /*25de0*/  @!P0 LDG.E.U16 R11, [R4.64] ;  /* 0x00000008040b8981 */ /* 0x008ee8000c1e1500 */
[----:B---3--:R1:W-:Y:S04]  /*25df0*/  STL [R1+0x29c], R11 ;  /* 0x00029c0b01007387 */ /* 0x0083e80000100800 */
[----:B-1----:R-:W3:Y:S04]  /*25e00*/  LDL.LU R11, [R1+0x2924] ;  /* 0x00292400010b7983 */ /* 0x002ee80000300800 */
[----:B------:R-:W4:Y:S04]  /*25e10*/  LDL R4, [R1+0x1534] ;  /* 0x0015340001047983 */ /* 0x000f280000100800 */
[----:B------:R-:W4:Y:S01]  /*25e20*/  LDL R5, [R1+0x1538] ;  /* 0x0015380001057983 */ /* 0x000f220000100800 */
[----:B--2---:R-:W-:-:S02]  /*25e30*/  PRMT R10, RZ, 0x7610, R10 ;  /* 0x00007610ff0a7816 */ /* 0x004fc4000000000a */
[----:B----4-:R-:W-:-:S04]  /*25e40*/  @!P1 LOP3.LUT R5, R5, R4, RZ, 0x3c, !PT ;  /* 0x0000000405059212 */ /* 0x010fc800078e3cff */
[----:B------:R-:W-:-:S04]  /*25e50*/  @!P1 LOP3.LUT R4, R5, R4, RZ, 0x3c, !PT ;  /* 0x0000000405049212 */ /* 0x000fc800078e3cff */
[----:B------:R-:W-:Y:S02]  /*25e60*/  @!P1 LOP3.LUT R5, R5, R4, RZ, 0x3c, !PT ;  /* 0x0000000405059212 */ /* 0x000fe400078e3cff */
[----:B---3--:R-:W-:-:S03]  /*25e70*/  PRMT R11, RZ, 0x7610, R11 ;  /* 0x00007610ff0b7816 */ /* 0x008fc6000000000b */
[----:B------:R1:W2:Y:S02]  /*25e80*/  @!P1 LDG.E.U16 R10, [R4.64] ;  /* 0x00000008040a9981 */ /* 0x0002a4000c1e1500 */
[----:B-1----:R-:W-:Y:S02]  /*25e90*/  @!P2 IMAD.MOV.U32 R4, RZ, RZ, R13 ;  /* 0x000000ffff04a224 */ /* 0x002fe400078e000d */
[----:B------:R-:W-:-:S05]  /*25ea0*/  @!P2 IMAD.MOV.U32 R5, RZ, RZ, R28 ;  /* 0x000000ffff05a224 */ /* 0x000fca00078e001c */
[----:B------:R-:W3:Y:S01]  /*25eb0*/  @!P2 LDG.E.U16 R11, [R4.64] ;  /* 0x00000008040ba981 */ /* 0x000ee2000c1e1500 */
[--C-:B------:R-:W-:Y:S02]  /*25ec0*/  SHF.R.U32.HI R9, RZ, 0x4, R0.reuse ;  /* 0x00000004ff097819 */ /* 0x100fe40000011600 */
[----:B------:R-:W-:Y:S02]  /*25ed0*/  SHF.R.U32.HI R0, RZ, 0x4, R0 ;  /* 0x00000004ff007819 */ /* 0x000fe40000011600 */
[----:B------:R-:W-:Y:S02]  /*25ee0*/  SGXT.U32 R9, R9, 0x2 ;  /* 0x000000020909781a */ /* 0x000fe40000000000 */
[----:B------:R-:W-:Y:S02]  /*25ef0*/  SGXT.U32 R0, R0, 0x2 ;  /* 0x000000020000781a */ /* 0x000fe40000000000 */
[----:B------:R-:W-:Y:S02]  /*25f00*/  LOP3.LUT R9, R9, 0x70, RZ, 0xfc, !PT ;  /* 0x0000007009097812 */ /* 0x000fe400078efcff */
[----:B------:R-:W-:-:S02]  /*25f10*/  LOP3.LUT R0, R0, 0x74, RZ, 0xfc, !PT ;  /* 0x0000007400007812 */ /* 0x000fc400078efcff */
[----:B------:R-:W-:Y:S02]  /*25f20*/  ISETP.GE.AND P0, PT, R9, UR6, PT ;  /* 0x0000000609007c0c */ /* 0x000fe4000bf06270 */
[----:B------:R-:W4:Y:S01]  /*25f30*/  LDL.LU R9, [R1+0x2920] ;  /* 0x0029200001097983 */ /* 0x000f220000300800 */
[----:B------:R-:W-:-:S03]  /*25f40*/  ISETP.GE.AND P1, PT, R0, UR6, PT ;  /* 0x0000000600007c0c */ /* 0x000fc6000bf26270 */
[----:B--2---:R1:W-:Y:S04]  /*25f50*/  STL [R1+0x298], R10 ;  /* 0x0002980a01007387 */ /* 0x0043e80000100800 */
[----:B-1----:R-:W2:Y:S04]  /*25f60*/  LDL.LU R10, [R1+0x291c] ;  /* 0x00291c00010a7983 */ /* 0x002ea80000300800 */
[----:B------:R-:W2:Y:S04]  /*25f70*/  LDL.LU R0, [R1+0x150c] ;  /* 0x00150c0001007983 */ /* 0x000ea80000300800 */
[----:B------:R1:W-:Y:S04]  /*25f80*/  STL [R1+0x17e0], R28 ;  /* 0x0017e01c01007387 */ /* 0x0003e80000100800 */
[----:B-1----:R-:W2:Y:S04]  /*25f90*/  LDL.LU R28, [R1+0x1518] ;  /* 0x00151800011c7983 */ /* 0x002ea80000300800 */
[----:B---3--:R1:W-:Y:S04]  /*25fa0*/  STL [R1+0x294], R11 ;  /* 0x0002940b01007387 */ /* 0x0083e80000100800 */
[----:B-1----:R-:W3:Y:S04]  /*25fb0*/  LDL.LU R11, [R1+0x2918] ;  /* 0x00291800010b7983 */ /* 0x002ee80000300800 */
[----:B------:R-:W2:Y:S04]  /*25fc0*/  LDL R4, [R1+0x1524] ;  /* 0x0015240001047983 */ /* 0x000ea80000100800 */
[----:B------:R-:W2:Y:S01]  /*25fd0*/  LDL R5, [R1+0x1528] ;  /* 0x0015280001057983 */ /* 0x000ea20000100800 */
[----:B------:R-:W-:-:S02]  /*25fe0*/  PRMT R29, RZ, 0x7610, R29 ;  /* 0x00007610ff1d7816 */ /* 0x000fc4000000001d */
[----:B--2---:R-:W-:-:S04]  /*25ff0*/  @!P3 LOP3.LUT R5, R5, R4, RZ, 0x3c, !PT ;  /* 0x000000040505b212 */ /* 0x004fc800078e3cff */
[----:B------:R-:W-:-:S04]  /*26000*/  @!P3 LOP3.LUT R4, R5, R4, RZ, 0x3c, !PT ;  /* 0x000000040504b212 */ /* 0x000fc800078e3cff */
[----:B------:R-:W-:-:S05]  /*26010*/  @!P3 LOP3.LUT R5, R5, R4, RZ, 0x3c, !PT ;  /* 0x000000040505b212 */ /* 0x000fca00078e3cff */
[----:B------:R-:W2:Y:S01]  /*26020*/  @!P3 LDG.E.U16 R29, [R4.64] ;  /* 0x00000008041db981 */ /* 0x000ea2000c1e1500 */
[----:B------:R-:W-:-:S04]  /*26030*/  LOP3.LUT R12, R12, 0x78, RZ, 0xfc, !PT ;  /* 0x000000780c0c7812 */ /* 0x000fc800078efcff */
[----:B------:R-:W-:Y:S02]  /*26040*/  ISETP.GE.AND P2, PT, R12, UR6, PT ;  /* 0x000000060c007c0c */ /* 0x000fe4000bf46270 */
[----:B------:R-:W3:Y:S04]  /*26050*/  LDL.LU R12, [R1+0x2914] ;  /* 0x00291400010c7983 */ /* 0x000ee80000300800 */
[----:B--2---:R1:W-:Y:S04]  /*26060*/  STL [R1+0x290], R29 ;  /* 0x0002901d01007387 */ /* 0x0043e80000100800 */
[----:B------:R-:W2:Y:S04]  /*26070*/  LDL R4, [R1+0x151c] ;  /* 0x00151c0001047983 */ /* 0x000ea80000100800 */
[----:B------:R-:W2:Y:S01]  /*26080*/  LDL R5, [R1+0x1520] ;  /* 0x0015200001057983 */ /* 0x000ea20000100800 */
[----:B---3--:R-:W-:-:S03]  /*26090*/  PRMT R12, RZ, 0x7610, R12 ;  /* 0x00007610ff0c7816 */ /* 0x008fc6000000000c */
[----:B------:R-:W3:Y:S04]  /*260a0*/  S2R R13, SR_TID.X ;  /* 0x00000000000d7919 */ /* 0x000ee80000002100 */
[----:B-1----:R-:W1:Y:S01]  /*260b0*/  S2R R29, SR_TID.X ;  /* 0x00000000001d7919 */ /* 0x002e620000002100 */
[----:B--2---:R-:W-:-:S04]  /*260c0*/  @!P0 LOP3.LUT R5, R5, R4, RZ, 0x3c, !PT ;  /* 0x0000000405058212 */ /* 0x004fc800078e3cff */
[----:B------:R-:W-:-:S04]  /*260d0*/  @!P0 LOP3.LUT R4, R5, R4, RZ, 0x3c, !PT ;  /* 0x0000000405048212 */ /* 0x000fc800078e3cff */
[----:B------:R-:W-:-:S05]  /*260e0*/  @!P0 LOP3.LUT R5, R5, R4, RZ, 0x3c, !PT ;  /* 0x0000000405058212 */ /* 0x000fca00078e3cff */
[----:B------:R2:W4:Y:S04]  /*260f0*/  @!P0 LDG.E.U16 R12, [R4.64] ;  /* 0x00000008040c8981 */ /* 0x000528000c1e1500 */
[----:B--2---:R-:W2:Y:S01]  /*26100*/  S2R R5, SR_TID.X ;  /* 0x0000000000057919 */ /* 0x004ea20000002100 */
[----:B---3--:R-:W-:-:S04]  /*26110*/  SHF.R.U32.HI R13, RZ, 0x4, R13 ;  /* 0x00000004ff0d7819 */ /* 0x008fc8000001160d */
[----:B------:R-:W-:Y:S02]  /*26120*/  IADD3 R13, R13, 0x7c, RZ ;  /* 0x0000007c0d0d7810 */ /* 0x000fe40007ffe0ff */
[----:B-1----:R-:W-:Y:S02]  /*26130*/  LOP3.LUT R29, R29, 0x3f, RZ, 0xc0, !PT ;  /* 0x0000003f1d1d7812 */ /* 0x002fe400078ec0ff */
[----:B------:R-:W-:Y:S02]  /*26140*/  ISETP.GE.AND P3, PT, R13, UR6, PT ;  /* 0x000000060d007c0c */ /* 0x000fe4000bf66270 */
[----:B------:R-:W3:Y:S04]  /*26150*/  LDL.LU R13, [R1+0x2910] ;  /* 0x00291000010d7983 */ /* 0x000ee80000300800 */
[----:B------:R-:W-:Y:S01]  /*26160*/  STL [R1+0x26a8], R29 ;  /* 0x0026a81d01007387 */ /* 0x000fe20000100800 */
[----:B--2---:R-:W-:-:S04]  /*26170*/  LOP3.LUT R5, R5, 0x3f, RZ, 0xc0, !PT ;  /* 0x0000003f05057812 */ /* 0x004fc800078ec0ff */
[----:B------:R-:W-:Y:S01]  /*26180*/  LOP3.LUT R4, R5, 0x40, RZ, 0xfc, !PT ;  /* 0x0000004005047812 */ /* 0x000fe200078efcff */
[----:B----4-:R1:W-:Y:S04]  /*26190*/  STL [R1+0x28c], R12 ;  /* 0x00028c0c01007387 */ /* 0x0103e80000100800 */
[----:B-1----:R-:W2:Y:S04]  /*261a0*/  LDL.LU R12, [R1+0x290c] ;  /* 0x00290c00010c7983 */ /* 0x002ea80000300800 */
[----:B------:R-:W4:Y:S01]  /*261b0*/  LDL R5, [R1+0x1514] ;  /* 0x0015140001057983 */ /* 0x000f220000100800 */
[----:B------:R-:W-:Y:S01]  /*261c0*/  ISETP.GE.AND P0, PT, R4, UR6, PT ;  /* 0x0000000604007c0c */ /* 0x000fe2000bf06270 */
[----:B------:R-:W-:Y:S01]  /*261d0*/  @!P1 IMAD.MOV.U32 R4, RZ, RZ, R28 ;  /* 0x000000ffff049224 */ /* 0x000fe200078e001c */
[----:B---3--:R-:W-:-:S06]  /*261e0*/  PRMT R13, RZ, 0x7610, R13 ;  /* 0x00007610ff0d7816 */ /* 0x008fcc000000000d */
[----:B----4-:R-:W3:Y:S04]  /*261f0*/  @!P1 LDG.E.U16 R13, [R4.64] ;  /* 0x00000008040d9981 */ /* 0x010ee8000c1e1500 */
[----:B------:R-:W-:Y:S04]  /*26200*/  STL [R1+0x17e4], R28 ;  /* 0x0017e41c01007387 */ /* 0x000fe80000100800 */
[----:B---3--:R1:W-:Y:S04]  /*26210*/  STL [R1+0x288], R13 ;  /* 0x0002880d01007387 */ /* 0x0083e80000100800 */
[----:B-1----:R-:W3:Y:S04]  /*26220*/  LDL.LU R13, [R1+0x2908] ;  /* 0x00290800010d7983 */ /* 0x002ee80000300800 */
[----:B------:R-:W4:Y:S01]  /*26230*/  LDL R5, [R1+0x1510] ;  /* 0x0015100001057983 */ /* 0x000f220000100800 */
[----:B--2---:R-:W-:Y:S01]  /*26240*/  PRMT R12, RZ, 0x7610, R12 ;  /* 0x00007610ff0c7816 */ /* 0x004fe2000000000c */
[----:B----4-:R-:W-:-:S02]  /*26250*/  @!P2 IMAD.MOV.U32 R4, RZ, RZ, R5 ;  /* 0x000000ffff04a224 */ /* 0x010fc400078e0005 */
[----:B------:R-:W-:-:S05]  /*26260*/  @!P2 IMAD.MOV.U32 R5, RZ, RZ, R0 ;  /* 0x000000ffff05a224 */ /* 0x000fca00078e0000 */
[----:B------:R-:W2:Y:S04]  /*26270*/  @!P2 LDG.E.U16 R12, [R4.64] ;  /* 0x00000008040ca981 */ /* 0x000ea8000c1e1500 */
[----:B------:R-:W-:Y:S04]  /*26280*/  STL [R1+0x17dc], R0 ;  /* 0x0017dc0001007387 */ /* 0x000fe80000100800 */
[----:B--2---:R1:W-:Y:S04]  /*26290*/  STL [R1+0x284], R12 ;  /* 0x0002840c01007387 */ /* 0x0043e80000100800 */
[----:B-1----:R-:W2:Y:S04]  /*262a0*/  LDL.LU R12, [R1+0x2904] ;  /* 0x00290400010c7983 */ /* 0x002ea80000300800 */
[----:B------:R-:W4:Y:S04]  /*262b0*/  LDL R4, [R1+0x1504] ;  /* 0x0015040001047983 */ /* 0x000f280000100800 */
[----:B------:R-:W4:Y:S01]  /*262c0*/  LDL R5, [R1+0x1508] ;  /* 0x0015080001057983 */ /* 0x000f220000100800 */
[----:B---3--:R-:W-:-:S02]  /*262d0*/  PRMT R13, RZ, 0x7610, R13 ;  /* 0x00007610ff0d7816 */ /* 0x008fc4000000000d */
[----:B----4-:R-:W-:-:S04]  /*262e0*/  @!P3 LOP3.LUT R5, R5, R4, RZ, 0x3c, !PT ;  /* 0x000000040505b212 */ /* 0x010fc800078e3cff */
[----:B------:R-:W-:-:S04]  /*262f0*/  @!P3 LOP3.LUT R4, R5, R4, RZ, 0x3c, !PT ;  /* 0x000000040504b212 */ /* 0x000fc800078e3cff */
[----:B------:R-:W-:-:S05]  /*26300*/  @!P3 LOP3.LUT R5, R5, R4, RZ, 0x3c, !PT ;  /* 0x000000040505b212 */ /* 0x000fca00078e3cff */
[----:B------:R-:W3:Y:S01]  /*26310*/  @!P3 LDG.E.U16 R13, [R4.64] ;  /* 0x00000008040db981 */ /* 0x000ee2000c1e1500 */
[----:B------:R-:W-:Y:S02]  /*26320*/  ISETP.GE.AND P4, PT, R29, UR6, PT ;  /* 0x000000061d007c0c */ /* 0x000fe4000bf86270 */
[----:B--2---:R-:W-:Y:S01]  /*26330*/  PRMT R12, RZ, 0x7610, R12 ;  /* 0x00007610ff0c7816 */ /* 0x004fe2000000000c */
[----:B------:R-:W-:Y:S06]  /*26340*/  BAR.SYNC.DEFER_BLOCKING 0x0 ;  /* 0x0000000000007b1d */ /* 0x000fec0000010000 */
[----:B---3--:R1:W-:Y:S04]  /*26350*/  STL [R1+0x280], R13 ;  /* 0x0002800d01007387 */ /* 0x0083e80000100800 */
[----:B-1----:R-:W2:Y:S04]  /*26360*/  LDL.LU R13, [R1+0x2900] ;  /* 0x00290000010d7983 */ /* 0x002ea80000300800 */
[----:B------:R-:W3:Y:S04]  /*26370*/  LDL R4, [R1+0x14fc] ;  /* 0x0014fc0001047983 */ /* 0x000ee80000100800 */
[----:B------:R-:W3:Y:S02]  /*26380*/  LDL R5, [R1+0x1500] ;  /* 0x0015000001057983 */ /* 0x000ee40000100800 */
[----:B---3--:R-:W-:-:S04]  /*26390*/  @!P4 LOP3.LUT R5, R5, R4, RZ, 0x3c, !PT ;  /* 0x000000040505c212 */ /* 0x008fc800078e3cff */
[----:B------:R-:W-:-:S04]  /*263a0*/  @!P4 LOP3.LUT R4, R5, R4, RZ, 0x3c, !PT ;  /* 0x000000040504c212 */ /* 0x000fc800078e3cff */
[----:B------:R-:W-:-:S05]  /*263b0*/  @!P4 LOP3.LUT R5, R5, R4, RZ, 0x3c, !PT ;  /* 0x000000040505c212 */ /* 0x000fca00078e3cff */
[----:B------:R-:W3:Y:S04]  /*263c0*/  @!P4 LDG.E.U16 R12, [R4.64] ;  /* 0x00000008040cc981 */ /* 0x000ee8000c1e1500 */
[----:B---3--:R1:W-:Y:S04]  /*263d0*/  STL [R1+0x27c], R12 ;  /* 0x00027c0c01007387 */ /* 0x0083e80000100800 */
[----:B-1----:R-:W3:Y:S04]  /*263e0*/  LDL.LU R12, [R1+0x28fc] ;  /* 0x0028fc00010c7983 */ /* 0x002ee80000300800 */
[----:B------:R-:W4:Y:S04]  /*263f0*/  LDL R4, [R1+0x14f4] ;  /* 0x0014f40001047983 */ /* 0x000f280000100800 */
[----:B------:R-:W4:Y:S01]  /*26400*/  LDL R5, [R1+0x14f8] ;  /* 0x0014f80001057983 */ /* 0x000f220000100800 */
[----:B--2---:R-:W-:-:S02]  /*26410*/  PRMT R13, RZ, 0x7610, R13 ;  /* 0x00007610ff0d7816 */ /* 0x004fc4000000000d */
[----:B----4-:R-:W-:-:S04]  /*26420*/  @!P0 LOP3.LUT R5, R5, R4, RZ, 0x3c, !PT ;  /* 0x0000000405058212 */ /* 0x010fc800078e3cff */
[----:B------:R-:W-:-:S04]  /*26430*/  @!P0 LOP3.LUT R4, R5, R4, RZ, 0x3c, !PT ;  /* 0x0000000405048212 */ /* 0x000fc800078e3cff */
[----:B------:R-:W-:-:S05]  /*26440*/  @!P0 LOP3.LUT R5, R5, R4, RZ, 0x3c, !PT ;  /* 0x0000000405058212 */ /* 0x000fca00078e3cff */
[----:B------:R-:W2:Y:S04]  /*26450*/  @!P0 LDG.E.U16 R13, [R4.64] ;  /* 0x00000008040d8981 */ /* 0x000ea8000c1e1500 */
        /* <DEDUP_REMOVED lines=454> */
[----:B------:R-:W-:-:S02]  /*280c0*/  PRMT R0, RZ, 0x7610, R0 ;  /* 0x00007610ff007816 */ /* 0x000fc40000000000 */
[----:B----4-:R-:W-:-:S04]  /*280d0*/  @!P4 LOP3.LUT R5, R5, R4, RZ, 0x3c, !PT ;  /* 0x000000040505c212 */ /* 0x010fc800078e3cff */
[----:B------:R-:W-:-:S04]  /*280e0*/  @!P4 LOP3.LUT R4, R5, R4, RZ, 0x3c, !PT ;  /* 0x000000040504c212 */ /* 0x000fc800078e3cff */
[----:B------:R-:W-:-:S05]  /*280f0*/  @!P4 LOP3.LUT R5, R5, R4, RZ, 0x3c, !PT ;  /* 0x000000040505c212 */ /* 0x000fca00078e3cff */
[----:B------:R1:W4:Y:S04]  /*28100*/  @!P4 LDG.E.U16 R0, [R4.64] ;  /* 0x000000080400c981 */ /* 0x000328000c1e1500 */
[----:B-1----:R-:W2:Y:S04]  /*28110*/  LDL R4, [R1+0x7f4] ;  /* 0x0007f40001047983 */ /* 0x002ea80000100800 */
[----:B------:R-:W2:Y:S01]  /*28120*/  LDL R5, [R1+0x7f8] ;  /* 0x0007f80001057983 */ /* 0x000ea20000100800 */
[----:B---3--:R-:W-:Y:S02]  /*28130*/  PRMT R12, RZ, 0x7610, R12 ;  /* 0x00007610ff0c7816 */ /* 0x008fe4000000000c */
[----:B--2---:R-:W-:-:S04]  /*28140*/  @!P0 LOP3.LUT R5, R5, R4, RZ, 0x3c, !PT ;  /* 0x0000000405058212 */ /* 0x004fc800078e3cff */
[----:B------:R-:W-:-:S04]  /*28150*/  @!P0 LOP3.LUT R4, R5, R4, RZ, 0x3c, !PT ;  /* 0x0000000405048212 */ /* 0x000fc800078e3cff */
[----:B------:R-:W-:-:S05]  /*28160*/  @!P0 LOP3.LUT R5, R5, R4, RZ, 0x3c, !PT ;  /* 0x0000000405058212 */ /* 0x000fca00078e3cff */
[----:B------:R-:W2:Y:S04]  /*28170*/  @!P0 LDG.E.U16 R12, [R4.64] ;  /* 0x00000008040c8981 */ /* 0x000ea8000c1e1500 */
[----:B----4-:R1:W-:Y:S04]  /*28180*/  STL [R1+0x1ac], R0 ;  /* 0x0001ac0001007387 */ /* 0x0103e80000100800 */
[----:B-1----:R-:W3:Y:S04]  /*28190*/  LDL R0, [R1+0x66c] ;  /* 0x00066c0001007983 */ /* 0x002ee80000100800 */
        /* <DEDUP_REMOVED lines=8> */
[----:B------:R-:W4:Y:S04]  /*28220*/  @!P4 LDG.E.U16 R13, [R4.64] ;  /* 0x00000008040dc981 */ /* 0x000f28000c1e1500 */
[----:B----4-:R1:W-:Y:S04]  /*28230*/  STL [R1+0x1a4], R13 ;  /* 0x0001a40d01007387 */ /* 0x0103e80000100800 */
[----:B-1----:R-:W4:Y:S04]  /*28240*/  LDL.LU R13, [R1+0x2828] ;  /* 0x00282800010d7983 */ /* 0x002f280000300800 */
[----:B------:R-:W3:Y:S04]  /*28250*/  LDL R4, [R1+0x774] ;  /* 0x0007740001047983 */ /* 0x000ee80000100800 */
[----:B------:R-:W3:Y:S01]  /*28260*/  LDL R5, [R1+0x778] ;  /* 0x0007780001057983 */ /* 0x000ee20000100800 */
[----:B--2---:R-:W-:-:S02]  /*28270*/  PRMT R12, RZ, 0x7610, R12 ;  /* 0x00007610ff0c7816 */ /* 0x004fc4000000000c */
[----:B---3--:R-:W-:-:S04]  /*28280*/  @!P0 LOP3.LUT R5, R5, R4, RZ, 0x3c, !PT ;  /* 0x0000000405058212 */ /* 0x008fc800078e3cff */
[----:B------:R-:W-:-:S04]  /*28290*/  @!P0 LOP3.LUT R4, R5, R4, RZ, 0x3c, !PT ;  /* 0x0000000405048212 */ /* 0x000fc800078e3cff */
[----:B------:R-:W-:-:S05]  /*282a0*/  @!P0 LOP3.LUT R5, R5, R4, RZ, 0x3c, !PT ;  /* 0x0000000405058212 */ /* 0x000fca00078e3cff */
[----:B------:R-:W2:Y:S04]  /*282b0*/  @!P0 LDG.E.U16 R12, [R4.64] ;  /* 0x00000008040c8981 */ /* 0x000ea8000c1e1500 */
[----:B--2---:R1:W-:Y:S04]  /*282c0*/  STL [R1+0x1a0], R12 ;  /* 0x0001a00c01007387 */ /* 0x0043e80000100800 */
[----:B-1----:R-:W2:Y:S04]  /*282d0*/  LDL.LU R12, [R1+0x2824] ;  /* 0x00282400010c7983 */ /* 0x002ea80000300800 */
[----:B------:R-:W3:Y:S04]  /*282e0*/  LDL R4, [R1+0x6fc] ;  /* 0x0006fc0001047983 */ /* 0x000ee80000100800 */
[----:B------:R-:W3:Y:S01]  /*282f0*/  LDL R5, [R1+0x700] ;  /* 0x0007000001057983 */ /* 0x000ee20000100800 */
[----:B----4-:R-:W-:-:S02]  /*28300*/  PRMT R13, RZ, 0x7610, R13 ;  /* 0x00007610ff0d7816 */ /* 0x010fc4000000000d */
        /* <DEDUP_REMOVED lines=12> */
[----:B------:R-:W2:Y:S01]  /*283d0*/  @!P0 LDG.E.U16 R12, [R4.64] ;  /* 0x00000008040c8981 */ /* 0x000ea2000c1e1500 */
[----:B---3--:R-:W-:-:S03]  /*283e0*/  PRMT R13, RZ, 0x7610, R13 ;  /* 0x00007610ff0d7816 */ /* 0x008fc6000000000d */
[----:B--2---:R1:W-:Y:S04]  /*283f0*/  STL [R1+0x198], R12 ;  /* 0x0001980c01007387 */ /* 0x0043e80000100800 */
[----:B-1----:R-:W2:Y:S04]  /*28400*/  LDL.LU R12, [R1+0x281c] ;  /* 0x00281c00010c7983 */ /* 0x002ea80000300800 */
[----:B------:R-:W3:Y:S01]  /*28410*/  LDL R5, [R1+0x668] ;  /* 0x0006680001057983 */ /* 0x000ee20000100800 */
[----:B------:R-:W-:-:S03]  /*28420*/  @!P4 IMAD.MOV.U32 R4, RZ, RZ, R0 ;  /* 0x000000ffff04c224 */ /* 0x000fc600078e0000 */
[----:B------:R-:W4:Y:S04]  /*28430*/  LDL.LU R0, [R1+0x14f0] ;  /* 0x0014f00001007983 */ /* 0x000f280000300800 */
[----:B---3--:R-:W3:Y:S04]  /*28440*/  @!P4 LDG.E.U16 R13, [R4.64] ;  /* 0x00000008040dc981 */ /* 0x008ee8000c1e1500 */
[----:B---3--:R1:W-:Y:S04]  /*28450*/  STL [R1+0x194], R13 ;  /* 0x0001940d01007387 */ /* 0x0083e80000100800 */
[----:B-1----:R-:W3:Y:S04]  /*28460*/  LDL.LU R13, [R1+0x2818] ;  /* 0x00281800010d7983 */ /* 0x002ee80000300800 */
        /* <DEDUP_REMOVED lines=11> */
[----:B------:R-:W-:-:S02]  /*28520*/  PRMT R13, RZ, 0x7610, R13 ;  /* 0x00007610ff0d7816 */ /* 0x000fc4000000000d */
[----:B---3--:R-:W-:-:S04]  /*28530*/  @!P4 LOP3.LUT R5, R5, R4, RZ, 0x3c, !PT ;  /* 0x000000040505c212 */ /* 0x008fc800078e3cff */
[----:B------:R-:W-:-:S04]  /*28540*/  @!P4 LOP3.LUT R4, R5, R4, RZ, 0x3c, !PT ;  /* 0x000000040504c212 */ /* 0x000fc800078e3cff */
[----:B------:R-:W-:-:S05]  /*28550*/  @!P4 LOP3.LUT R5, R5, R4, RZ, 0x3c, !PT ;  /* 0x000000040505c212 */ /* 0x000fca00078e3cff */
[----:B------:R-:W3:Y:S04]  /*28560*/  @!P4 LDG.E.U16 R13, [R4.64] ;  /* 0x00000008040dc981 */ /* 0x000ee8000c1e1500 */
        /* <DEDUP_REMOVED lines=26> */
[----:B------:R-:W2:Y:S01]  /*28710*/  @!P0 LDG.E.U16 R12, [R4.64] ;  /* 0x00000008040c8981 */ /* 0x000ea2000c1e1500 */
[----:B------:R-:W-:-:S03]  /*28720*/  PRMT R13, RZ, 0x7610, R13 ;  /* 0x00007610ff0d7816 */ /* 0x000fc6000000000d */
[----:B--2---:R1:W-:Y:S04]  /*28730*/  STL [R1+0x180], R12 ;  /* 0x0001800c01007387 */ /* 0x0043e80000100800 */
[----:B-1----:R-:W2:Y:S04]  /*28740*/  LDL.LU R12, [R1+0x2804] ;  /* 0x00280400010c7983 */ /* 0x002ea80000300800 */
[----:B------:R-:W3:Y:S01]  /*28750*/  LDL R5, [R1+0x14ec] ;  /* 0x0014ec0001057983 */ /* 0x000ee20000100800 */
[----:B----4-:R-:W-:-:S05]  /*28760*/  @!P4 IMAD.MOV.U32 R4, RZ, RZ, R0 ;  /* 0x000000ffff04c224 */ /* 0x010fca00078e0000 */
[----:B---3--:R-:W3:Y:S04]  /*28770*/  @!P4 LDG.E.U16 R13, [R4.64] ;  /* 0x00000008040dc981 */ /* 0x008ee8000c1e1500 */
[----:B------:R-:W-:Y:S04]  /*28780*/  STL [R1+0x17e8], R0 ;  /* 0x0017e80001007387 */ /* 0x000fe80000100800 */
        /* <DEDUP_REMOVED lines=380> */
[----:B------:R-:W2:Y:S04]  /*29f50*/  LDL R4, [R1+0xa64] ;  /* 0x000a640001047983 */ /* 0x000ea80000100800 */
[----:B------:R-:W2:Y:S01]  /*29f60*/  LDL R5, [R1+0xa68] ;  /* 0x000a680001057983 */ /* 0x000ea20000100800 */
[----:B---3--:R-:W-:-:S02]  /*29f70*/  PRMT R13, RZ, 0x7610, R13 ;  /* 0x00007610ff0d7816 */ /* 0x008fc4000000000d */
[----:B--2---:R-:W-:-:S04]  /*29f80*/  @!P0 LOP3.LUT R5, R5, R4, RZ, 0x3c, !PT ;  /* 0x0000000405058212 */ /* 0x004fc800078e3cff */
[----:B------:R-:W-:-:S04]  /*29f90*/  @!P0 LOP3.LUT R4, R5, R4, RZ, 0x3c, !PT ;  /* 0x0000000405048212 */ /* 0x000fc800078e3cff */
[----:B------:R-:W-:-:S05]  /*29fa0*/  @!P0 LOP3.LUT R5, R5, R4, RZ, 0x3c, !PT ;  /* 0x0000000405058212 */ /* 0x000fca00078e3cff */
[----:B------:R1:W2:Y:S04]  /*29fb0*/  @!P0 LDG.E.U16 R13, [R4.64] ;  /* 0x00000008040d8981 */ /* 0x0002a8000c1e1500 */
[----:B-1----:R-:W3:Y:S04]  /*29fc0*/  LDL R4, [R1+0x9ec] ;  /* 0x0009ec0001047983 */ /* 0x002ee80000100800 */
[----:B------:R-:W3:Y:S01]  /*29fd0*/  LDL R5, [R1+0x9f0] ;  /* 0x0009f00001057983 */ /* 0x000ee20000100800 */
[----:B------:R-:W-:Y:S02]  /*29fe0*/  PRMT R10, RZ, 0x7610, R10 ;  /* 0x00007610ff0a7816 */ /* 0x000fe4000000000a */
[----:B---3--:R-:W-:-:S04]  /*29ff0*/  @!P4 LOP3.LUT R5, R5, R4, RZ, 0x3c, !PT ;  /* 0x000000040505c212 */ /* 0x008fc800078e3cff */
[----:B------:R-:W-:-:S04]  /*2a000*/  @!P4 LOP3.LUT R4, R5, R4, RZ, 0x3c, !PT ;  /* 0x000000040504c212 */ /* 0x000fc800078e3cff */
[----:B------:R-:W-:-:S05]  /*2a010*/  @!P4 LOP3.LUT R5, R5, R4, RZ, 0x3c, !PT ;  /* 0x000000040505c212 */ /* 0x000fca00078e3cff */
[----:B------:R-:W3:Y:S04]  /*2a020*/  @!P4 LDG.E.U16 R10, [R4.64] ;  /* 0x00000008040ac981 */ /* 0x000ee8000c1e1500 */
[----:B--2---:R1:W-:Y:S04]  /*2a030*/  STL [R1+0x90], R13 ;  /* 0x0000900d01007387 */ /* 0x0043e80000100800 */
[----:B-1----:R-:W2:Y:S04]  /*2a040*/  LDL R13, [R1+0x8e8] ;  /* 0x0008e800010d7983 */ /* 0x002ea80000100800 */
        /* <DEDUP_REMOVED lines=8> */
[----:B------:R-:W2:Y:S04]  /*2a0d0*/  @!P0 LDG.E.U16 R9, [R4.64] ;  /* 0x0000000804098981 */ /* 0x000ea8000c1e1500 */
[----:B--2---:R1:W-:Y:S04]  /*2a0e0*/  STL [R1+0x88], R9 ;  /* 0x0000880901007387 */ /* 0x0043e80000100800 */
[----:B-1----:R-:W2:Y:S04]  /*2a0f0*/  LDL.LU R9, [R1+0x2750] ;  /* 0x0027500001097983 */ /* 0x002ea80000300800 */
        /* <DEDUP_REMOVED lines=24> */
[----:B------:R-:W2:Y:S01]  /*2a280*/  @!P4 LDG.E.U16 R6, [R4.64] ;  /* 0x000000080406c981 */ /* 0x000ea2000c1e1500 */
[----:B------:R-:W-:-:S03]  /*2a290*/  PRMT R12, RZ, 0x7610, R12 ;  /* 0x00007610ff0c7816 */ /* 0x000fc6000000000c */
[----:B--2---:R1:W-:Y:S04]  /*2a2a0*/  STL [R1+0x7c], R6 ;  /* 0x00007c0601007387 */ /* 0x0043e80000100800 */
[----:B-1----:R-:W2:Y:S04]  /*2a2b0*/  LDL.LU R6, [R1+0x2744] ;  /* 0x0027440001067983 */ /* 0x002ea80000300800 */
[----:B------:R-:W2:Y:S01]  /*2a2c0*/  LDL R5, [R1+0x8e4] ;  /* 0x0008e40001057983 */ /* 0x000ea20000100800 */
[----:B------:R-:W-:Y:S01]  /*2a2d0*/  @!P0 IMAD.MOV.U32 R4, RZ, RZ, R13 ;  /* 0x000000ffff048224 */ /* 0x000fe200078e000d */
[----:B------:R-:W-:-:S02]  /*2a2e0*/  PRMT R3, RZ, 0x7610, R3 ;  /* 0x00007610ff037816 */ /* 0x000fc40000000003 */
[----:B------:R-:W3:Y:S04]  /*2a2f0*/  LDL R13, [R1+0x764] ;  /* 0x00076400010d7983 */ /* 0x000ee80000100800 */
[----:B--2---:R1:W2:Y:S04]  /*2a300*/  @!P0 LDG.E.U16 R12, [R4.64] ;  /* 0x00000008040c8981 */ /* 0x0042a8000c1e1500 */
[----:B-1----:R-:W2:Y:S04]  /*2a310*/  LDL R4, [R1+0x86c] ;  /* 0x00086c0001047983 */ /* 0x002ea80000100800 */
[----:B------:R-:W2:Y:S02]  /*2a320*/  LDL R5, [R1+0x870] ;  /* 0x0008700001057983 */ /* 0x000ea40000100800 */
[----:B--2---:R-:W-:-:S04]  /*2a330*/  @!P4 LOP3.LUT R5, R5, R4, RZ, 0x3c, !PT ;  /* 0x000000040505c212 */ /* 0x004fc800078e3cff */
[----:B------:R-:W-:-:S04]  /*2a340*/  @!P4 LOP3.LUT R4, R5, R4, RZ, 0x3c, !PT ;  /* 0x000000040504c212 */ /* 0x000fc800078e3cff */
[----:B------:R-:W-:-:S05]  /*2a350*/  @!P4 LOP3.LUT R5, R5, R4, RZ, 0x3c, !PT ;  /* 0x000000040505c212 */ /* 0x000fca00078e3cff */
[----:B------:R-:W2:Y:S04]  /*2a360*/  @!P4 LDG.E.U16 R3, [R4.64] ;  /* 0x000000080403c981 */ /* 0x000ea8000c1e1500 */
[----:B------:R1:W-:Y:S04]  /*2a370*/  STL [R1+0x78], R12 ;  /* 0x0000780c01007387 */ /* 0x0003e80000100800 */
[----:B-1----:R-:W3:Y:S04]  /*2a380*/  LDL R12, [R1+0x768] ;  /* 0x00076800010c7983 */ /* 0x002ee80000100800 */
        /* <DEDUP_REMOVED lines=35> */
[----:B------:R3:W2:Y:S01]  /*2a5c0*/  @!P4 LDG.E.U16 R29, [R4.64] ;  /* 0x00000008041dc981 */ /* 0x0006a2000c1e1500 */
[----:B----4-:R-:W-:Y:S01]  /*2a5d0*/  PRMT R11, RZ, 0x7610, R11 ;  /* 0x00007610ff0b7816 */ /* 0x010fe2000000000b */
[----:B---3--:R-:W-:Y:S02]  /*2a5e0*/  @!P0 IMAD.MOV.U32 R4, RZ, RZ, R12 ;  /* 0x000000ffff048224 */ /* 0x008fe400078e000c */
[----:B------:R-:W-:-:S05]  /*2a5f0*/  @!P0 IMAD.MOV.U32 R5, RZ, RZ, R13 ;  /* 0x000000ffff058224 */ /* 0x000fca00078e000d */
[----:B------:R1:W3:Y:S04]  /*2a600*/  @!P0 LDG.E.U16 R11, [R4.64] ;  /* 0x00000008040b8981 */ /* 0x0002e8000c1e1500 */
[----:B--2---:R-:W-:Y:S04]  /*2a610*/  STL [R1+0x26ac], R29 ;  /* 0x0026ac1d01007387 */ /* 0x004fe80000100800 */
[----:B-1----:R-:W2:Y:S04]  /*2a620*/  LDL R4, [R1+0x6ec] ;  /* 0x0006ec0001047983 */ /* 0x002ea80000100800 */
[----:B------:R-:W2:Y:S01]  /*2a630*/  LDL R5, [R1+0x6f0] ;  /* 0x0006f00001057983 */ /* 0x000ea20000100800 */
[----:B------:R-:W-:-:S03]  /*2a640*/  PRMT R10, RZ, 0x7610, R10 ;  /* 0x00007610ff0a7816 */ /* 0x000fc6000000000a */
[----:B------:R-:W4:Y:S04]  /*2a650*/  LDL R13, [R1+0x1620] ;  /* 0x00162000010d7983 */ /* 0x000f280000100800 */
[----:B------:R-:W4:Y:S04]  /*2a660*/  LDL R12, [R1+0x162c] ;  /* 0x00162c00010c7983 */ /* 0x000f280000100800 */
[----:B---3--:R-:W-:Y:S01]  /*2a670*/  STL [R1+0x26b0], R11 ;  /* 0x0026b00b01007387 */ /* 0x008fe20000100800 */
[----:B--2---:R-:W-:-:S04]  /*2a680*/  @!P4 LOP3.LUT R5, R5, R4, RZ, 0x3c, !PT ;  /* 0x000000040505c212 */ /* 0x004fc800078e3cff */
[----:B------:R-:W-:-:S04]  /*2a690*/  @!P4 LOP3.LUT R4, R5, R4, RZ, 0x3c, !PT ;  /* 0x000000040504c212 */ /* 0x000fc800078e3cff */
[----:B------:R-:W-:-:S05]  /*2a6a0*/  @!P4 LOP3.LUT R5, R5, R4, RZ, 0x3c, !PT ;  /* 0x000000040505c212 */ /* 0x000fca00078e3cff */
[----:B------:R1:W2:Y:S04]  /*2a6b0*/  @!P4 LDG.E.U16 R10, [R4.64] ;  /* 0x00000008040ac981 */ /* 0x0002a8000c1e1500 */
[----:B-1----:R-:W3:Y:S04]  /*2a6c0*/  LDL R4, [R1+0x6e4] ;  /* 0x0006e40001047983 */ /* 0x002ee80000100800 */
[----:B------:R-:W3:Y:S01]  /*2a6d0*/  LDL R5, [R1+0x6e8] ;  /* 0x0006e80001057983 */ /* 0x000ee20000100800 */
[----:B------:R-:W-:-:S03]  /*2a6e0*/  PRMT R9, RZ, 0x7610, R9 ;  /* 0x00007610ff097816 */ /* 0x000fc60000000009 */
[----:B--2---:R-:W-:Y:S01]  /*2a6f0*/  STL [R1+0x26b4], R10 ;  /* 0x0026b40a01007387 */ /* 0x004fe20000100800 */
[----:B---3--:R-:W-:-:S04]  /*2a700*/  @!P0 LOP3.LUT R5, R5, R4, RZ, 0x3c, !PT ;  /* 0x0000000405058212 */ /* 0x008fc800078e3cff */
        /* <DEDUP_REMOVED lines=17> */
[----:B------:R-:W3:Y:S01]  /*2a820*/  @!P0 LDG.E.U16 R7, [R4.64] ;  /* 0x0000000804078981 */ /* 0x000ee2000c1e1500 */
[----:B------:R-:W-:-:S03]  /*2a830*/  PRMT R6, RZ, 0x7610, R6 ;  /* 0x00007610ff067816 */ /* 0x000fc60000000006 */
[----:B--2---:R-:W-:Y:S04]  /*2a840*/  STL [R1+0x26bc], R8 ;  /* 0x0026bc0801007387 */ /* 0x004fe80000100800 */
[----:B----4-:R1:W2:Y:S04]  /*2a850*/  @!P4 LDG.E.U16 R6, [R12.64] ;  /* 0x000000080c06c981 */ /* 0x0102a8000c1e1500 */
[----:B---3--:R-:W-:Y:S04]  /*2a860*/  STL [R1+0x26c0], R7 ;  /* 0x0026c00701007387 */ /* 0x008fe80000100800 */
        /* <DEDUP_REMOVED lines=31> */
[----:B--2---:R-:W-:Y:S04]  /*2aa60*/  STL [R1+0x26d0], R3 ;  /* 0x0026d00301007387 */ /* 0x004fe80000100800 */
[----:B---3--:R1:W-:Y:S04]  /*2aa70*/  STL [R1+0x60], R27 ;  /* 0x0000601b01007387 */ /* 0x0083e80000100800 */
        /* <DEDUP_REMOVED lines=21> */
[----:B------:R-:W-:-:S02]  /*2abd0*/  PRMT R14, RZ, 0x7610, R14 ;  /* 0x00007610ff0e7816 */ /* 0x000fc4000000000e */
[----:B--2---:R-:W-:-:S04]  /*2abe0*/  @!P0 LOP3.LUT R13, R13, R12, RZ, 0x3c, !PT ;  /* 0x0000000c0d0d8212 */ /* 0x004fc800078e3cff */
[----:B------:R-:W-:-:S04]  /*2abf0*/  @!P0 LOP3.LUT R12, R13, R12, RZ, 0x3c, !PT ;  /* 0x0000000c0d0c8212 */ /* 0x000fc800078e3cff */
[----:B------:R-:W-:-:S05]  /*2ac00*/  @!P0 LOP3.LUT R13, R13, R12, RZ, 0x3c, !PT ;  /* 0x0000000c0d0d8212 */ /* 0x000fca00078e3cff */
[----:B------:R1:W2:Y:S04]  /*2ac10*/  @!P0 LDG.E.U16 R14, [R12.64] ;  /* 0x000000080c0e8981 */ /* 0x0002a8000c1e1500 */
[----:B-1----:R-:W2:Y:S04]  /*2ac20*/  LDL R12, [R1+0x13dc] ;  /* 0x0013dc00010c7983 */ /* 0x002ea80000100800 */
[----:B------:R-:W2:Y:S01]  /*2ac30*/  LDL R13, [R1+0x13e0] ;  /* 0x0013e000010d7983 */ /* 0x000ea20000100800 */
[----:B------:R-:W-:Y:S02]  /*2ac40*/  PRMT R24, RZ, 0x7610, R24 ;  /* 0x00007610ff187816 */ /* 0x000fe40000000018 */
        /* <DEDUP_REMOVED lines=25> */
[----:B-1----:R-:W2:Y:S01]  /*2ade0*/  LDL.LU R22, [R1+0x271c] ;  /* 0x00271c0001167983 */ /* 0x002ea20000300800 */
[----:B------:R-:W2:Y:S02]  /*2adf0*/  LDL R12, [R1+0x1354] ;  /* 0x00135400010c7983 */ /* 0x000ea40000100800 */
        /* <DEDUP_REMOVED lines=17> */
[----:B-1----:R-:W2:Y:S01]  /*2af10*/  LDL.LU R16, [R1+0x2714] ;  /* 0x0027140001107983 */ /* 0x002ea20000300800 */
[----:B------:R-:W2:Y:S02]  /*2af20*/  LDL R13, [R1+0x12d4] ;  /* 0x0012d400010d7983 */ /* 0x000ea40000100800 */
[----:B---3--:R-:W-:Y:S02]  /*2af30*/  @!P0 IMAD.MOV.U32 R12, RZ, RZ, R14 ;  /* 0x000000ffff0c8224 */ /* 0x008fe400078e000e */
[----:B------:R-:W3:Y:S04]  /*2af40*/  LDL R14, [R1+0x1160] ;  /* 0x00116000010e7983 */ /* 0x000ee80000100800 */
[----:B--2---:R-:W2:Y:S04]  /*2af50*/  @!P0 LDG.E.U16 R17, [R12.64] ;  /* 0x000000080c118981 */ /* 0x004ea8000c1e1500 */
        /* <DEDUP_REMOVED lines=36> */
[----:B-1----:R-:W4:Y:S01]  /*2b1a0*/  LDL R13, [R1+0x115c] ;  /* 0x00115c00010d7983 */ /* 0x002f220000100800 */
[----:B------:R-:W-:Y:S01]  /*2b1b0*/  PRMT R11, RZ, 0x7610, R11 ;  /* 0x00007610ff0b7816 */ /* 0x000fe2000000000b */
[----:B---3--:R-:W-:Y:S02]  /*2b1c0*/  @!P4 IMAD.MOV.U32 R12, RZ, RZ, R14 ;  /* 0x000000ffff0cc224 */ /* 0x008fe400078e000e */
[----:B--2---:R1:W-:Y:S01]  /*2b1d0*/  STL [R1+0x2c], R6 ;  /* 0x00002c0601007387 */ /* 0x0043e20000100800 */
[----:B------:R-:W-:Y:S01]  /*2b1e0*/  PRMT R8, RZ, 0x7610, R8 ;  /* 0x00007610ff087816 */ /* 0x000fe20000000008 */
[----:B------:R-:W2:Y:S02]  /*2b1f0*/  LDL R14, [R1+0x1054] ;  /* 0x00105400010e7983 */ /* 0x000ea40000100800 */
[----:B----4-:R3:W4:Y:S04]  /*2b200*/  @!P4 LDG.E.U16 R11, [R12.64] ;  /* 0x000000080c0bc981 */ /* 0x010728000c1e1500 */
[----:B-1----:R-:W2:Y:S04]  /*2b210*/  LDL R6, [R1+0x1060] ;  /* 0x0010600001067983 */ /* 0x002ea80000100800 */
[----:B---3--:R-:W3:Y:S01]  /*2b220*/  LDL R13, [R1+0x1154] ;  /* 0x00115400010d7983 */ /* 0x008ee20000100800 */
[----:B------:R-:W-:-:S03]  /*2b230*/  @!P0 IMAD.MOV.U32 R12, RZ, RZ, R10 ;  /* 0x000000ffff0c8224 */ /* 0x000fc600078e000a */
[----:B----4-:R1:W-:Y:S01]  /*2b240*/  STL [R1+0x28], R11 ;  /* 0x0000280b01007387 */ /* 0x0103e20000100800 */
[----:B------:R-:W-:Y:S01]  /*2b250*/  PRMT R21, RZ, 0x7610, R21 ;  /* 0x00007610ff157816 */ /* 0x000fe20000000015 */
[----:B------:R-:W4:Y:S02]  /*2b260*/  LDL R10, [R1+0xfdc] ;  /* 0x000fdc00010a7983 */ /* 0x000f240000100800 */
[----:B---3--:R3:W2:Y:S04]  /*2b270*/  @!P0 LDG.E.U16 R8, [R12.64] ;  /* 0x000000080c088981 */ /* 0x0086a8000c1e1500 */
[----:B-1----:R-:W2:Y:S04]  /*2b280*/  LDL R11, [R1+0x1058] ;  /* 0x00105800010b7983 */ /* 0x002ea80000100800 */
[----:B---3--:R-:W3:Y:S04]  /*2b290*/  LDL R12, [R1+0x10dc] ;  /* 0x0010dc00010c7983 */ /* 0x008ee80000100800 */
[----:B------:R-:W3:Y:S02]  /*2b2a0*/  LDL R13, [R1+0x10e0] ;  /* 0x0010e000010d7983 */ /* 0x000ee40000100800 */
[----:B---3--:R-:W-:-:S04]  /*2b2b0*/  @!P4 LOP3.LUT R13, R13, R12, RZ, 0x3c, !PT ;  /* 0x0000000c0d0dc212 */ /* 0x008fc800078e3cff */
[----:B------:R-:W-:-:S04]  /*2b2c0*/  @!P4 LOP3.LUT R12, R13, R12, RZ, 0x3c, !PT ;  /* 0x0000000c0d0cc212 */ /* 0x000fc800078e3cff */
[----:B------:R-:W-:-:S05]  /*2b2d0*/  @!P4 LOP3.LUT R13, R13, R12, RZ, 0x3c, !PT ;  /* 0x0000000c0d0dc212 */ /* 0x000fca00078e3cff */
[----:B------:R-:W3:Y:S04]  /*2b2e0*/  @!P4 LDG.E.U16 R21, [R12.64] ;  /* 0x000000080c15c981 */ /* 0x000ee8000c1e1500 */
[----:B--2---:R1:W-:Y:S04]  /*2b2f0*/  STL [R1+0x24], R8 ;  /* 0x0000240801007387 */ /* 0x0043e80000100800 */
[----:B-1----:R-:W2:Y:S04]  /*2b300*/  LDL R8, [R1+0xfe0] ;  /* 0x000fe00001087983 */ /* 0x002ea80000100800 */
[----:B---3--:R1:W-:Y:S04]  /*2b310*/  STL [R1+0x20], R21 ;  /* 0x0000201501007387 */ /* 0x0083e80000100800 */
[----:B-1----:R-:W3:Y:S01]  /*2b320*/  LDL.LU R21, [R1+0x2704] ;  /* 0x0027040001157983 */ /* 0x002ee20000300800 */
        /* <DEDUP_REMOVED lines=8> */
[----:B--2---:R-:W-:Y:S01]  /*2b3b0*/  STL [R1+0x1c], R2 ;  /* 0x00001c0201007387 */ /* 0x004fe20000100800 */
[----:B------:R-:W2:Y:S02]  /*2b3c0*/  LDL R13, [R1+0x105c] ;  /* 0x00105c00010d7983 */ /* 0x000ea40000100800 */
[----:B------:R-:W-:Y:S01]  /*2b3d0*/  @!P4 IMAD.MOV.U32 R12, RZ, RZ, R6 ;  /* 0x000000ffff0cc224 */ /* 0x000fe200078e0006 */
[----:B------:R-:W-:Y:S02]  /*2b3e0*/  PRMT R4, RZ, 0x7610, R4 ;  /* 0x00007610ff047816 */ /* 0x000fe40000000004 */
[----:B------:R-:W-:Y:S01]  /*2b3f0*/  PRMT R7, RZ, 0x7610, R7 ;  /* 0x00007610ff077816 */ /* 0x000fe20000000007 */
[----:B------:R-:W3:Y:S04]  /*2b400*/  LDL R6, [R1+0xf5c] ;  /* 0x000f5c0001067983 */ /* 0x000ee80000100800 */
[----:B--2---:R1:W2:Y:S02]  /*2b410*/  @!P4 LDG.E.U16 R5, [R12.64] ;  /* 0x000000080c05c981 */ /* 0x0042a4000c1e1500 */
[----:B-1----:R-:W-:-:S02]  /*2b420*/  @!P0 IMAD.MOV.U32 R12, RZ, RZ, R11 ;  /* 0x000000ffff0c8224 */ /* 0x002fc400078e000b */
[----:B------:R-:W-:-:S05]  /*2b430*/  @!P0 IMAD.MOV.U32 R13, RZ, RZ, R14 ;  /* 0x000000ffff0d8224 */ /* 0x000fca00078e000e */
[----:B------:R1:W3:Y:S02]  /*2b440*/  @!P0 LDG.E.U16 R4, [R12.64] ;  /* 0x000000080c048981 */ /* 0x0002e4000c1e1500 */
[----:B-1----:R-:W-:Y:S02]  /*2b450*/  @!P4 IMAD.MOV.U32 R12, RZ, RZ, R8 ;  /* 0x000000ffff0cc224 */ /* 0x002fe400078e0008 */
[----:B----4-:R-:W-:-:S05]  /*2b460*/  @!P4 IMAD.MOV.U32 R13, RZ, RZ, R10 ;  /* 0x000000ffff0dc224 */ /* 0x010fca00078e000a */
[----:B------:R1:W3:Y:S04]  /*2b470*/  @!P4 LDG.E.U16 R7, [R12.64] ;  /* 0x000000080c07c981 */ /* 0x0002e8000c1e1500 */
[----:B--2---:R2:W-:Y:S01]  /*2b480*/  STL [R1+0x18], R5 ;  /* 0x0000180501007387 */ /* 0x0045e20000100800 */
[----:B------:R-:W4:Y:S03]  /*2b490*/  LDL R14, [R1+0xf54] ;  /* 0x000f5400010e7983 */ /* 0x000f260000100800 */
[----:B--2---:R-:W2:Y:S04]  /*2b4a0*/  LDL R5, [R1+0xf60] ;  /* 0x000f600001057983 */ /* 0x004ea80000100800 */
[----:B---3--:R3:W-:Y:S01]  /*2b4b0*/  STL [R1+0x14], R4 ;  /* 0x0000140401007387 */ /* 0x0087e20000100800 */
[----:B-1----:R-:W2:Y:S02]  /*2b4c0*/  LDL R12, [R1+0xfd4] ;  /* 0x000fd400010c7983 */ /* 0x002ea40000100800 */
[----:B------:R-:W2:Y:S01]  /*2b4d0*/  LDL R13, [R1+0xfd8] ;  /* 0x000fd800010d7983 */ /* 0x000ea20000100800 */
[----:B------:R-:W-:-:S02]  /*2b4e0*/  PRMT R29, RZ, 0x7610, R29 ;  /* 0x00007610ff1d7816 */ /* 0x000fc4000000001d */
[----:B------:R-:W-:Y:S02]  /*2b4f0*/  PRMT R15, RZ, 0x7610, R15 ;  /* 0x00007610ff0f7816 */ /* 0x000fe4000000000f */
[----:B------:R-:W-:Y:S01]  /*2b500*/  PRMT R3, RZ, 0x7610, R3 ;  /* 0x00007610ff037816 */ /* 0x000fe20000000003 */
[----:B------:R-:W4:Y:S04]  /*2b510*/  LDL R11, [R1+0xedc] ;  /* 0x000edc00010b7983 */ /* 0x000f280000100800 */
[----:B------:R-:W4:Y:S04]  /*2b520*/  LDL R10, [R1+0xee0] ;  /* 0x000ee000010a7983 */ /* 0x000f280000100800 */
[----:B---3--:R-:W3:Y:S04]  /*2b530*/  LDL R4, [R1+0xf58] ;  /* 0x000f580001047983 */ /* 0x008ee80000100800 */
[----:B------:R-:W3:Y:S04]  /*2b540*/  LDL R8, [R1+0xed4] ;  /* 0x000ed40001087983 */ /* 0x000ee80000100800 */
[----:B------:R1:W-:Y:S04]  /*2b550*/  STL [R1+0x10], R7 ;  /* 0x0000100701007387 */ /* 0x0003e80000100800 */
[----:B-1----:R-:W3:Y:S01]  /*2b560*/  LDL R7, [R1+0xed8] ;  /* 0x000ed80001077983 */ /* 0x002ee20000100800 */
[----:B--2---:R-:W-:-:S04]  /*2b570*/  @!P0 LOP3.LUT R13, R13, R12, RZ, 0x3c, !PT ;  /* 0x0000000c0d0d8212 */ /* 0x004fc800078e3cff */
[----:B------:R-:W-:-:S04]  /*2b580*/  @!P0 LOP3.LUT R12, R13, R12, RZ, 0x3c, !PT ;  /* 0x0000000c0d0c8212 */ /* 0x000fc800078e3cff */
[----:B------:R-:W-:-:S05]  /*2b590*/  @!P0 LOP3.LUT R13, R13, R12, RZ, 0x3c, !PT ;  /* 0x0000000c0d0d8212 */ /* 0x000fca00078e3cff */
[----:B------:R1:W2:Y:S02]  /*2b5a0*/  @!P0 LDG.E.U16 R29, [R12.64] ;  /* 0x000000080c1d8981 */ /* 0x0002a4000c1e1500 */
[----:B-1----:R-:W-:Y:S02]  /*2b5b0*/  @!P4 IMAD.MOV.U32 R12, RZ, RZ, R5 ;  /* 0x000000ffff0cc224 */ /* 0x002fe400078e0005 */
[----:B------:R-:W-:Y:S01]  /*2b5c0*/  @!P4 IMAD.MOV.U32 R13, RZ, RZ, R6 ;  /* 0x000000ffff0dc224 */ /* 0x000fe200078e0006 */
[----:B------:R-:W2:Y:S04]  /*2b5d0*/  LDL R5, [R1+0xe60] ;  /* 0x000e600001057983 */ /* 0x000ea80000100800 */
[----:B------:R-:W2:Y:S04]  /*2b5e0*/  LDL R6, [R1+0xe5c] ;  /* 0x000e5c0001067983 */ /* 0x000ea80000100800 */
[----:B------:R3:W2:Y:S02]  /*2b5f0*/  @!P4 LDG.E.U16 R15, [R12.64] ;  /* 0x000000080c0fc981 */ /* 0x0006a4000c1e1500 */
[----:B---3--:R-:W-:-:S02]  /*2b600*/  @!P0 IMAD.MOV.U32 R12, RZ, RZ, R4 ;  /* 0x000000ffff0c8224 */ /* 0x008fc400078e0004 */
[----:B----4-:R-:W-:Y:S01]  /*2b610*/  @!P0 IMAD.MOV.U32 R13, RZ, RZ, R14 ;  /* 0x000000ffff0d8224 */ /* 0x010fe200078e000e */
[----:B------:R-:W3:Y:S04]  /*2b620*/  LDL R4, [R1+0xe54] ;  /* 0x000e540001047983 */ /* 0x000ee80000100800 */
[----:B------:R1:W4:Y:S01]  /*2b630*/  @!P0 LDG.E.U16 R3, [R12.64] ;  /* 0x000000080c038981 */ /* 0x000322000c1e1500 */
[----:B------:R-:W-:Y:S02]  /*2b640*/  PRMT R9, RZ, 0x7610, R9 ;  /* 0x00007610ff097816 */ /* 0x000fe40000000009 */
[----:B------:R-:W-:Y:S01]  /*2b650*/  PRMT R27, RZ, 0x7610, R27 ;  /* 0x00007610ff1b7816 */ /* 0x000fe2000000001b */
[----:B-1----:R-:W-:Y:S02]  /*2b660*/  @!P4 IMAD.MOV.U32 R12, RZ, RZ, R10 ;  /* 0x000000ffff0cc224 */ /* 0x002fe400078e000a */
[----:B------:R-:W-:-:S05]  /*2b670*/  @!P4 IMAD.MOV.U32 R13, RZ, RZ, R11 ;  /* 0x000000ffff0dc224 */ /* 0x000fca00078e000b */
[----:B------:R1:W3:Y:S02]  /*2b680*/  @!P4 LDG.E.U16 R9, [R12.64] ;  /* 0x000000080c09c981 */ /* 0x0002e4000c1e1500 */
[----:B-1----:R-:W-:Y:S02]  /*2b690*/  @!P0 IMAD.MOV.U32 R12, RZ, RZ, R7 ;  /* 0x000000ffff0c8224 */ /* 0x002fe400078e0007 */
[----:B------:R-:W-:-:S05]  /*2b6a0*/  @!P0 IMAD.MOV.U32 R13, RZ, RZ, R8 ;  /* 0x000000ffff0d8224 */ /* 0x000fca00078e0008 */
[----:B------:R2:W3:Y:S01]  /*2b6b0*/  @!P0 LDG.E.U16 R27, [R12.64] ;  /* 0x000000080c1b8981 */ /* 0x0004e2000c1e1500 */
[----:B------:R-:W-:-:S03]  /*2b6c0*/  PRMT R26, RZ, 0x7610, R26 ;  /* 0x00007610ff1a7816 */ /* 0x000fc6000000001a */
[----:B----4-:R1:W-:Y:S01]  /*2b6d0*/  STL [R1+0x4], R3 ;  /* 0x0000040301007387 */ /* 0x0103e20000100800 */
[----:B------:R-:W4:Y:S02]  /*2b6e0*/  LDL R8, [R1+0xddc] ;  /* 0x000ddc0001087983 */ /* 0x000f240000100800 */
[----:B------:R-:W4:Y:S01]  /*2b6f0*/  LDL R7, [R1+0xde0] ;  /* 0x000de00001077983 */ /* 0x000f220000100800 */
[----:B-1----:R-:W4:Y:S01]  /*2b700*/  LDL R3, [R1+0xe58] ;  /* 0x000e580001037983 */ /* 0x002f220000100800 */
[----:B--2---:R-:W-:Y:S02]  /*2b710*/  @!P4 IMAD.MOV.U32 R12, RZ, RZ, R5 ;  /* 0x000000ffff0cc224 */ /* 0x004fe400078e0005 */
[----:B------:R-:W-:-:S05]  /*2b720*/  @!P4 IMAD.MOV.U32 R13, RZ, RZ, R6 ;  /* 0x000000ffff0dc224 */ /* 0x000fca00078e0006 */
[----:B------:R3:W2:Y:S01]  /*2b730*/  @!P4 LDG.E.U16 R26, [R12.64] ;  /* 0x000000080c1ac981 */ /* 0x0006a2000c1e1500 */
[----:B------:R-:W-:Y:S01]  /*2b740*/  PRMT R25, RZ, 0x7610, R25 ;  /* 0x00007610ff197816 */ /* 0x000fe20000000019 */
[----:B---3--:R-:W-:Y:S01]  /*2b750*/  @!P0 IMAD.MOV.U32 R13, RZ, RZ, R4 ;  /* 0x000000ffff0d8224 */ /* 0x008fe200078e0004 */
[----:B------:R-:W-:Y:S01]  /*2b760*/  PRMT R24, RZ, 0x7610, R24 ;  /* 0x00007610ff187816 */ /* 0x000fe20000000018 */
[----:B------:R-:W-:Y:S01]  /*2b770*/  STL [R1+0x264c], R27 ;  /* 0x00264c1b01007387 */ /* 0x000fe20000100800 */
[----:B------:R-:W3:Y:S02]  /*2b780*/  LDL R6, [R1+0xdd4] ;  /* 0x000dd40001067983 */ /* 0x000ee40000100800 */
[----:B------:R-:W3:Y:S02]  /*2b790*/  LDL R5, [R1+0xdd8] ;  /* 0x000dd80001057983 */ /* 0x000ee40000100800 */
[----:B----4-:R-:W-:-:S05]  /*2b7a0*/  @!P0 IMAD.MOV.U32 R12, RZ, RZ, R3 ;  /* 0x000000ffff0c8224 */ /* 0x010fca00078e0003 */
[----:B------:R1:W4:Y:S02]  /*2b7b0*/  @!P0 LDG.E.U16 R25, [R12.64] ;  /* 0x000000080c198981 */ /* 0x000324000c1e1500 */
[----:B-1----:R-:W-:Y:S02]  /*2b7c0*/  @!P4 IMAD.MOV.U32 R12, RZ, RZ, R7 ;  /* 0x000000ffff0cc224 */ /* 0x002fe400078e0007 */
[----:B------:R-:W-:-:S05]  /*2b7d0*/  @!P4 IMAD.MOV.U32 R13, RZ, RZ, R8 ;  /* 0x000000ffff0dc224 */ /* 0x000fca00078e0008 */
[----:B------:R3:W4:Y:S04]  /*2b7e0*/  @!P4 LDG.E.U16 R24, [R12.64] ;  /* 0x000000080c18c981 */ /* 0x000728000c1e1500 */
[----:B--2---:R-:W-:Y:S01]  /*2b7f0*/  STL [R1+0x2650], R26 ;  /* 0x0026501a01007387 */ /* 0x004fe20000100800 */
[----:B------:R-:W2:Y:S02]  /*2b800*/  LDL R10, [R1+0xd5c] ;  /* 0x000d5c00010a7983 */ /* 0x000ea40000100800 */
[----:B------:R1:W-:Y:S02]  /*2b810*/  STL [R1], R9 ;  /* 0x0000000901007387 */ /* 0x0003e40000100800 */
[----:B-1----:R-:W2:Y:S01]  /*2b820*/  LDL R9, [R1+0xd60] ;  /* 0x000d600001097983 */ /* 0x002ea20000100800 */
[----:B------:R-:W-:Y:S02]  /*2b830*/  STL [R1+0xc], R29 ;  /* 0x00000c1d01007387 */ /* 0x000fe40000100800 */
[----:B------:R-:W2:Y:S02]  /*2b840*/  LDL R4, [R1+0xd54] ;  /* 0x000d540001047983 */ /* 0x000ea40000100800 */
[----:B------:R-:W2:Y:S02]  /*2b850*/  LDL R3, [R1+0xd58] ;  /* 0x000d580001037983 */ /* 0x000ea40000100800 */
[----:B---3--:R-:W-:-:S02]  /*2b860*/  @!P0 IMAD.MOV.U32 R12, RZ, RZ, R5 ;  /* 0x000000ffff0c8224 */ /* 0x008fc400078e0005 */
[----:B------:R-:W-:Y:S01]  /*2b870*/  @!P0 IMAD.MOV.U32 R13, RZ, RZ, R6 ;  /* 0x000000ffff0d8224 */ /* 0x000fe200078e0006 */
[----:B------:R-:W-:Y:S02]  /*2b880*/  PRMT R23, RZ, 0x7610, R23 ;  /* 0x00007610ff177816 */ /* 0x000fe40000000017 */
[----:B------:R-:W-:-:S04]  /*2b890*/  PRMT R22, RZ, 0x7610, R22 ;  /* 0x00007610ff167816 */ /* 0x000fc80000000016 */
[----:B------:R2:W3:Y:S04]  /*2b8a0*/  @!P0 LDG.E.U16 R23, [R12.64] ;  /* 0x000000080c178981 */ /* 0x0004e8000c1e1500 */
[----:B----4-:R-:W-:Y:S01]  /*2b8b0*/  STL [R1+0x2654], R25 ;  /* 0x0026541901007387 */ /* 0x010fe20000100800 */
[----:B------:R1:W-:Y:S02]  /*2b8c0*/  STL [R1+0x8], R15 ;  /* 0x0000080f01007387 */ /* 0x0003e40000100800 */
[----:B------:R-:W1:Y:S02]  /*2b8d0*/  LDL R8, [R1+0xcdc] ;  /* 0x000cdc0001087983 */ /* 0x000e640000100800 */
[----:B------:R-:W4:Y:S01]  /*2b8e0*/  LDL R7, [R1+0xce0] ;  /* 0x000ce00001077983 */ /* 0x000f220000100800 */
[----:B------:R-:W-:Y:S01]  /*2b8f0*/  STL [R1+0x2658], R24 ;  /* 0x0026581801007387 */ /* 0x000fe20000100800 */
[----:B------:R-:W4:Y:S02]  /*2b900*/  LDL R6, [R1+0xcd4] ;  /* 0x000cd40001067983 */ /* 0x000f240000100800 */
[----:B------:R-:W4:Y:S02]  /*2b910*/  LDL R5, [R1+0xcd8] ;  /* 0x000cd80001057983 */ /* 0x000f240000100800 */
[----:B--2---:R-:W-:-:S02]  /*2b920*/  @!P4 IMAD.MOV.U32 R13, RZ, RZ, R10 ;  /* 0x000000ffff0dc224 */ /* 0x004fc400078e000a */
[----:B------:R-:W-:-:S05]  /*2b930*/  @!P4 IMAD.MOV.U32 R12, RZ, RZ, R9 ;  /* 0x000000ffff0cc224 */ /* 0x000fca00078e0009 */
[----:B------:R2:W4:Y:S01]  /*2b940*/  @!P4 LDG.E.U16 R22, [R12.64] ;  /* 0x000000080c16c981 */ /* 0x000522000c1e1500 */
[----:B------:R-:W-:Y:S02]  /*2b950*/  PRMT R18, RZ, 0x7610, R18 ;  /* 0x00007610ff127816 */ /* 0x000fe40000000012 */
[----:B------:R-:W-:Y:S01]  /*2b960*/  PRMT R16, RZ, 0x7610, R16 ;  /* 0x00007610ff107816 */ /* 0x000fe20000000010 */
[----:B--2---:R-:W-:Y:S02]  /*2b970*/  @!P0 IMAD.MOV.U32 R12, RZ, RZ, R3 ;  /* 0x000000ffff0c8224 */ /* 0x004fe400078e0003 */
[----:B------:R-:W-:-:S05]  /*2b980*/  @!P0 IMAD.MOV.U32 R13, RZ, RZ, R4 ;  /* 0x000000ffff0d8224 */ /* 0x000fca00078e0004 */
[----:B------:R2:W4:Y:S02]  /*2b990*/  @!P0 LDG.E.U16 R18, [R12.64] ;  /* 0x000000080c128981 */ /* 0x000524000c1e1500 */
[----:B--2---:R-:W-:Y:S02]  /*2b9a0*/  PRMT R12, RZ, 0x7610, R12 ;  /* 0x00007610ff0c7816 */ /* 0x004fe4000000000c */
[----:B---3--:R-:W-:Y:S01]  /*2b9b0*/  STL [R1+0x265c], R23 ;  /* 0x00265c1701007387 */ /* 0x008fe20000100800 */
[----:B-1----:R-:W-:Y:S02]  /*2b9c0*/  @!P4 IMAD.MOV.U32 R15, RZ, RZ, R8 ;  /* 0x000000ffff0fc224 */ /* 0x002fe400078e0008 */
[----:B----4-:R-:W-:-:S05]  /*2b9d0*/  @!P4 IMAD.MOV.U32 R14, RZ, RZ, R7 ;  /* 0x000000ffff0ec224 */ /* 0x010fca00078e0007 */
[----:B------:R1:W2:Y:S02]  /*2b9e0*/  @!P4 LDG.E.U16 R16, [R14.64] ;  /* 0x000000080e10c981 */ /* 0x0002a4000c1e1500 */
[----:B-1----:R-:W-:Y:S02]  /*2b9f0*/  @!P0 IMAD.MOV.U32 R14, RZ, RZ, R5 ;  /* 0x000000ffff0e8224 */ /* 0x002fe400078e0005 */
[----:B------:R-:W-:-:S05]  /*2ba00*/  @!P0 IMAD.MOV.U32 R15, RZ, RZ, R6 ;  /* 0x000000ffff0f8224 */ /* 0x000fca00078e0006 */
[----:B------:R-:W3:Y:S04]  /*2ba10*/  @!P0 LDG.E.U16 R12, [R14.64] ;  /* 0x000000080e0c8981 */ /* 0x000ee8000c1e1500 */
[----:B------:R-:W-:Y:S01]  /*2ba20*/  STL [R1+0x2660], R22 ;  /* 0x0026601601007387 */ /* 0x000fe20000100800 */
[----:B------:R-:W4:Y:S02]  /*2ba30*/  LDL R4, [R1+0xc5c] ;  /* 0x000c5c0001047983 */ /* 0x000f240000100800 */
[----:B------:R-:W4:Y:S01]  /*2ba40*/  LDL R3, [R1+0xc60] ;  /* 0x000c600001037983 */ /* 0x000f220000100800 */
[----:B------:R1:W-:Y:S01]  /*2ba50*/  STL [R1+0x2664], R18 ;  /* 0x0026641201007387 */ /* 0x0003e20000100800 */
[----:B------:R-:W4:Y:S03]  /*2ba60*/  LDL R11, [R1+0xc58] ;  /* 0x000c5800010b7983 */ /* 0x000f260000100800 */
[----:B-1----:R-:W4:Y:S04]  /*2ba70*/  LDL R18, [R1+0xc54] ;  /* 0x000c540001127983 */ /* 0x002f280000100800 */
[----:B--2---:R-:W-:Y:S01]  /*2ba80*/  STL [R1+0x2668], R16 ;  /* 0x0026681001007387 */ /* 0x004fe20000100800 */
[----:B------:R-:W2:Y:S02]  /*2ba90*/  LDL R10, [R1+0xbdc] ;  /* 0x000bdc00010a7983 */ /* 0x000ea40000100800 */
[----:B------:R-:W2:Y:S02]  /*2baa0*/  LDL R9, [R1+0xbe0] ;  /* 0x000be00001097983 */ /* 0x000ea40000100800 */
[----:B------:R-:W2:Y:S01]  /*2bab0*/  LDL R8, [R1+0xbd4] ;  /* 0x000bd40001087983 */ /* 0x000ea20000100800 */
[----:B------:R-:W2:Y:S04]  /*2bac0*/  LDL R7, [R1+0xbd8] ;  /* 0x000bd80001077983 */ /* 0x000ea80000100800 */
[----:B------:R-:W2:Y:S04]  /*2bad0*/  LDL R5, [R1+0xb60] ;  /* 0x000b600001057983 */ /* 0x000ea80000100800 */
[----:B---3--:R-:W-:Y:S01]  /*2bae0*/  STL [R1+0x266c], R12 ;  /* 0x00266c0c01007387 */ /* 0x008fe20000100800 */
[----:B------:R-:W3:Y:S02]  /*2baf0*/  LDL R6, [R1+0xb5c] ;  /* 0x000b5c0001067983 */ /* 0x000ee40000100800 */
[----:B----4-:R-:W-:-:S02]  /*2bb00*/  @!P4 IMAD.MOV.U32 R15, RZ, RZ, R4 ;  /* 0x000000ffff0fc224 */ /* 0x010fc400078e0004 */
[----:B------:R-:W-:Y:S01]  /*2bb10*/  @!P4 IMAD.MOV.U32 R14, RZ, RZ, R3 ;  /* 0x000000ffff0ec224 */ /* 0x000fe200078e0003 */
[----:B------:R-:W4:Y:S04]  /*2bb20*/  LDL R4, [R1+0x1700] ;  /* 0x0017000001047983 */ /* 0x000f280000100800 */
[----:B------:R-:W3:Y:S01]  /*2bb30*/  LDL R3, [R1+0x170c] ;  /* 0x00170c0001037983 */ /* 0x000ee20000100800 */
[----:B------:R-:W-:Y:S02]  /*2bb40*/  PRMT R13, RZ, 0x7610, R13 ;  /* 0x00007610ff0d7816 */ /* 0x000fe4000000000d */
[----:B------:R-:W-:-:S04]  /*2bb50*/  PRMT R17, RZ, 0x7610, R17 ;  /* 0x00007610ff117816 */ /* 0x000fc80000000011 */
[----:B------:R1:W4:Y:S01]  /*2bb60*/  @!P4 LDG.E.U16 R13, [R14.64] ;  /* 0x000000080e0dc981 */ /* 0x000322000c1e1500 */
[----:B------:R-:W-:Y:S01]  /*2bb70*/  PRMT R19, RZ, 0x7610, R19 ;  /* 0x00007610ff137816 */ /* 0x000fe20000000013 */
[----:B-1----:R-:W-:Y:S02]  /*2bb80*/  @!P0 IMAD.MOV.U32 R14, RZ, RZ, R11 ;  /* 0x000000ffff0e8224 */ /* 0x002fe400078e000b */
[----:B------:R-:W-:-:S05]  /*2bb90*/  @!P0 IMAD.MOV.U32 R15, RZ, RZ, R18 ;  /* 0x000000ffff0f8224 */ /* 0x000fca00078e0012 */
[----:B------:R2:W4:Y:S01]  /*2bba0*/  @!P0 LDG.E.U16 R17, [R14.64] ;  /* 0x000000080e118981 */ /* 0x000522000c1e1500 */
[----:B------:R-:W-:Y:S02]  /*2bbb0*/  PRMT R20, RZ, 0x7610, R20 ;  /* 0x00007610ff147816 */ /* 0x000fe40000000014 */
[----:B------:R-:W-:Y:S02]  /*2bbc0*/  PRMT R21, RZ, 0x7610, R21 ;  /* 0x00007610ff157816 */ /* 0x000fe40000000015 */
[----:B------:R-:W-:Y:S01]  /*2bbd0*/  PRMT R28, RZ, 0x7610, R28 ;  /* 0x00007610ff1c7816 */ /* 0x000fe2000000001c */
[----:B--2---:R-:W-:Y:S02]  /*2bbe0*/  @!P4 IMAD.MOV.U32 R15, RZ, RZ, R10 ;  /* 0x000000ffff0fc224 */ /* 0x004fe400078e000a */
[----:B------:R-:W-:-:S05]  /*2bbf0*/  @!P4 IMAD.MOV.U32 R14, RZ, RZ, R9 ;  /* 0x000000ffff0ec224 */ /* 0x000fca00078e0009 */
[----:B------:R1:W2:Y:S02]  /*2bc00*/  @!P4 LDG.E.U16 R19, [R14.64] ;  /* 0x000000080e13c981 */ /* 0x0002a4000c1e1500 */
[----:B-1----:R-:W-:Y:S02]  /*2bc10*/  @!P0 IMAD.MOV.U32 R14, RZ, RZ, R7 ;  /* 0x000000ffff0e8224 */ /* 0x002fe400078e0007 */
[----:B------:R-:W-:-:S05]  /*2bc20*/  @!P0 IMAD.MOV.U32 R15, RZ, RZ, R8 ;  /* 0x000000ffff0f8224 */ /* 0x000fca00078e0008 */
[----:B------:R1:W2:Y:S02]  /*2bc30*/  @!P0 LDG.E.U16 R20, [R14.64] ;  /* 0x000000080e148981 */ /* 0x0002a4000c1e1500 */
[----:B-1----:R-:W-:Y:S02]  /*2bc40*/  @!P4 IMAD.MOV.U32 R14, RZ, RZ, R5 ;  /* 0x000000ffff0ec224 */ /* 0x002fe400078e0005 */
[----:B---3--:R-:W-:-:S05]  /*2bc50*/  @!P4 IMAD.MOV.U32 R15, RZ, RZ, R6 ;  /* 0x000000ffff0fc224 */ /* 0x008fca00078e0006 */
[----:B------:R1:W3:Y:S02]  /*2bc60*/  @!P4 LDG.E.U16 R21, [R14.64] ;  /* 0x000000080e15c981 */ /* 0x0002e4000c1e1500 */
[----:B-1----:R-:W-:Y:S02]  /*2bc70*/  @!P4 IMAD.MOV.U32 R14, RZ, RZ, R3 ;  /* 0x000000ffff0ec224 */ /* 0x002fe400078e0003 */
[----:B----4-:R-:W-:-:S05]  /*2bc80*/  @!P4 IMAD.MOV.U32 R15, RZ, RZ, R4 ;  /* 0x000000ffff0fc224 */ /* 0x010fca00078e0004 */
[----:B------:R-:W4:Y:S04]  /*2bc90*/  @!P4 LDG.E.U16 R28, [R14.64] ;  /* 0x000000080e1cc981 */ /* 0x000f28000c1e1500 */
[----:B------:R-:W-:Y:S01]  /*2bca0*/  STL [R1+0x2670], R13 ;  /* 0x0026700d01007387 */ /* 0x000fe20000100800 */
[----:B------:R-:W-:Y:S03]  /*2bcb0*/  STL [R1+0x2674], R17 ;  /* 0x0026741101007387 */ /* 0x000fe60000100800 */
[----:B--2---:R-:W-:Y:S04]  /*2bcc0*/  STL [R1+0x2678], R19 ;  /* 0x0026781301007387 */ /* 0x004fe80000100800 */
[----:B------:R-:W-:Y:S04]  /*2bcd0*/  STL [R1+0x267c], R20 ;  /* 0x00267c1401007387 */ /* 0x000fe80000100800 */
[----:B---3--:R-:W-:Y:S01]  /*2bce0*/  STL [R1+0x2680], R21 ;  /* 0x0026801501007387 */ /* 0x008fe20000100800 */
[----:B------:R-:W2:Y:S02]  /*2bcf0*/  LDL R3, [R1+0x1710] ;  /* 0x0017100001037983 */ /* 0x000ea40000100800 */
[----:B------:R-:W3:Y:S01]  /*2bd00*/  LDL R4, [R1+0x1708] ;  /* 0x0017080001047983 */ /* 0x000ee20000100800 */
[----:B----4-:R-:W-:Y:S01]  /*2bd10*/  STL [R1+0x20e8], R28 ;  /* 0x0020e81c01007387 */ /* 0x010fe20000100800 */
[----:B------:R-:W-:Y:S02]  /*2bd20*/  STL [R1+0x2254], R28 ;  /* 0x0022541c01007387 */ /* 0x000fe40000100800 */
[----:B------:R-:W-:Y:S02]  /*2bd30*/  STL [R1+0x225c], R28 ;  /* 0x00225c1c01007387 */ /* 0x000fe40000100800 */
[----:B------:R-:W-:Y:S01]  /*2bd40*/  STL [R1+0x2264], R28 ;  /* 0x0022641c01007387 */ /* 0x000fe20000100800 */
[----:B------:R-:W-:Y:S01]  /*2bd50*/  STL [R1+0x226c], R28 ;  /* 0x00226c1c01007387 */ /* 0x000fe20000100800 */
        /* <DEDUP_REMOVED lines=123> */
[----:B------:R1:W-:Y:S04]  /*2c510*/  STL [R1+0x2684], R28 ;  /* 0x0026841c01007387 */ /* 0x0003e80000100800 */
[----:B-1----:R-:W4:Y:S01]  /*2c520*/  LDL.LU R28, [R1+0x2f4] ;  /* 0x0002f400011c7983 */ /* 0x002f220000300800 */
[----:B------:R-:W4:Y:S02]  /*2c530*/  LDL.LU R21, [R1+0x2ec] ;  /* 0x0002ec0001157983 */ /* 0x000f240000300800 */
[----:B------:R-:W4:Y:S02]  /*2c540*/  LDL.LU R29, [R1+0x2e4] ;  /* 0x0002e400011d7983 */ /* 0x000f240000300800 */
[----:B------:R-:W4:Y:S01]  /*2c550*/  LDL.LU R20, [R1+0x2dc] ;  /* 0x0002dc0001147983 */ /* 0x000f220000300800 */
[----:B------:R-:W4:Y:S01]  /*2c560*/  LDL.LU R19, [R1+0x2d4] ;  /* 0x0002d40001137983 */ /* 0x000f220000300800 */
        /* <DEDUP_REMOVED lines=11> */
[----:B------:R-:W-:Y:S01]  /*2c620*/  PRMT R0, RZ, 0x7610, R0 ;  /* 0x00007610ff007816 */ /* 0x000fe20000000000 */
[----:B--2---:R-:W-:-:S02]  /*2c630*/  @!P0 IMAD.MOV.U32 R14, RZ, RZ, R3 ;  /* 0x000000ffff0e8224 */ /* 0x004fc400078e0003 */
[----:B---3--:R-:W-:Y:S01]  /*2c640*/  @!P0 IMAD.MOV.U32 R15, RZ, RZ, R4 ;  /* 0x000000ffff0f8224 */ /* 0x008fe200078e0004 */
[----:B------:R-:W2:Y:S01]  /*2c650*/  LDL.LU R3, [R1+0x2f0] ;  /* 0x0002f00001037983 */ /* 0x000ea20000300800 */
[----:B------:R-:W3:Y:S02]  /*2c660*/  LDL.LU R4, [R1+0x2e8] ;  /* 0x0002e80001047983 */ /* 0x000ee40000300800 */
[----:B------:R-:W2:Y:S02]  /*2c670*/  LDL.LU R5, [R1+0x2e0] ;  /* 0x0002e00001057983 */ /* 0x000ea40000300800 */
[----:B------:R-:W2:Y:S01]  /*2c680*/  LDL.LU R6, [R1+0x2d8] ;  /* 0x0002d80001067983 */ /* 0x000ea20000300800 */
[----:B------:R-:W2:Y:S01]  /*2c690*/  LDL.LU R7, [R1+0x2d0] ;  /* 0x0002d00001077983 */ /* 0x000ea20000300800 */
[----:B------:R-:W2:Y:S02]  /*2c6a0*/  LDL.LU R8, [R1+0x2c8] ;  /* 0x0002c80001087983 */ /* 0x000ea40000300800 */
[----:B------:R-:W2:Y:S02]  /*2c6b0*/  LDL.LU R9, [R1+0x2c0] ;  /* 0x0002c00001097983 */ /* 0x000ea40000300800 */
[----:B------:R-:W2:Y:S01]  /*2c6c0*/  LDL.LU R10, [R1+0x2b8] ;  /* 0x0002b800010a7983 */ /* 0x000ea20000300800 */
[----:B------:R-:W2:Y:S04]  /*2c6d0*/  LDL.LU R11, [R1+0x2b0] ;  /* 0x0002b000010b7983 */ /* 0x000ea80000300800 */
[----:B------:R1:W2:Y:S01]  /*2c6e0*/  @!P0 LDG.E.U16 R0, [R14.64] ;  /* 0x000000080e008981 */ /* 0x0002a2000c1e1500 */
[----:B------:R1:W-:Y:S03]  /*2c6f0*/  STL [R1+0x268c], R14 ;  /* 0x00268c0e01007387 */ /* 0x0003e60000100800 */
[----:B-1----:R-:W3:Y:S04]  /*2c700*/  LDL.LU R14, [R1+0x2fc] ;  /* 0x0002fc00010e7983 */ /* 0x002ee80000300800 */
[----:B------:R-:W1:Y:S01]  /*2c710*/  S2R R2, SR_TID.X ;  /* 0x0000000000027919 */ /* 0x000e620000002100 */
[----:B------:R-:W-:Y:S01]  /*2c720*/  STL [R1+0x2688], R15 ;  /* 0x0026880f01007387 */ /* 0x000fe20000100800 */
[----:B-1----:R-:W-:-:S05]  /*2c730*/  LOP3.LUT R2, R2, 0x3f, RZ, 0xc0, !PT ;  /* 0x0000003f02027812 */ /* 0x002fca00078ec0ff */
[----:B------:R-:W-:-:S05]  /*2c740*/  IMAD.SHL.U32 R2, R2, 0x2, RZ ;  /* 0x0000000202027824 */ /* 0x000fca00078e00ff */
[----:B----4-:R-:W-:Y:S04]  /*2c750*/  STS.U16 [R2+0x10100], R28 ;  /* 0x0101001c02007388 */ /* 0x010fe80000000400 */
[----:B------:R1:W-:Y:S04]  /*2c760*/  STS.U16 [R2+0x10300], R29 ;  /* 0x0103001d02007388 */ /* 0x0003e80000000400 */
[----:B------:R-:W-:Y:S04]  /*2c770*/  STS.U16 [R2+0x10200], R21 ;  /* 0x0102001502007388 */ /* 0x000fe80000000400 */
        /* <DEDUP_REMOVED lines=12> */
[----:B--2---:R-:W-:Y:S01]  /*2c840*/  STL [R1+0x20e4], R0 ;  /* 0x0020e40001007387 */ /* 0x004fe20000100800 */
[----:B------:R2:W-:Y:S02]  /*2c850*/  STL [R1+0x2690], R0 ;  /* 0x0026900001007387 */ /* 0x0005e40000100800 */
[----:B-1----:R-:W4:Y:S01]  /*2c860*/  LDL.LU R29, [R1+0x2a8] ;  /* 0x0002a800011d7983 */ /* 0x002f220000300800 */
[----:B---3--:R1:W-:Y:S01]  /*2c870*/  STS.U16 [R2+0x10000], R14 ;  /* 0x0100000e02007388 */ /* 0x0083e20000000400 */
[----:B--2---:R-:W-:-:S03]  /*2c880*/  LOP3.LUT R0, R2, 0x10, RZ, 0x3c, !PT ;  /* 0x0000001002007812 */ /* 0x004fc600078e3cff */
[----:B-1----:R-:W2:Y:S04]  /*2c890*/  LDL.LU R2, [R1+0x290] ;  /* 0x0002900001027983 */ /* 0x002ea80000300800 */
[----:B--2---:R1:W-:Y:S04]  /*2c8a0*/  STL [R1+0x26fc], R2 ;  /* 0x0026fc0201007387 */ /* 0x0043e80000100800 */
[----:B-1----:R-:W2:Y:S04]  /*2c8b0*/  LDL.LU R2, [R1+0x298] ;  /* 0x0002980001027983 */ /* 0x002ea80000300800 */
[----:B------:R-:W-:Y:S01]  /*2c8c0*/  STS.U16 [R0+0x10080], R27 ;  /* 0x0100801b00007388 */ /* 0x000fe20000000400 */
[----:B------:R-:W-:Y:S02]  /*2c8d0*/  STS.U16 [R0+0x10180], R3 ;  /* 0x0101800300007388 */ /* 0x000fe40000000400 */
[----:B------:R-:W-:Y:S02]  /*2c8e0*/  STS.U16 [R0+0x10280], R4 ;  /* 0x0102800400007388 */ /* 0x000fe40000000400 */
[----:B------:R-:W-:Y:S01]  /*2c8f0*/  STS.U16 [R0+0x10380], R5 ;  /* 0x0103800500007388 */ /* 0x000fe20000000400 */
[----:B------:R-:W-:Y:S04]  /*2c900*/  STS.U16 [R0+0x10480], R6 ;  /* 0x0104800600007388 */ /* 0x000fe80000000400 */
[----:B--2---:R1:W-:Y:S04]  /*2c910*/  STL [R1+0x2700], R2 ;  /* 0x0027000201007387 */ /* 0x0043e80000100800 */
[----:B-1----:R-:W2:Y:S01]  /*2c920*/  LDL.LU R2, [R1+0x2a0] ;  /* 0x0002a00001027983 */ /* 0x002ea20000300800 */
[----:B------:R-:W3:Y:S02]  /*2c930*/  LDL.LU R15, [R1+0x288] ;  /* 0x00028800010f7983 */ /* 0x000ee40000300800 */
[----:B------:R-:W3:Y:S02]  /*2c940*/  LDL.LU R14, [R1+0x280] ;  /* 0x00028000010e7983 */ /* 0x000ee40000300800 */
[----:B------:R-:W3:Y:S01]  /*2c950*/  LDL.LU R28, [R1+0x27c] ;  /* 0x00027c00011c7983 */ /* 0x000ee20000300800 */
[----:B------:R-:W3:Y:S01]  /*2c960*/  LDL.LU R21, [R1+0x278] ;  /* 0x0002780001157983 */ /* 0x000ee20000300800 */
        /* <DEDUP_REMOVED lines=15> */
[----:B------:R-:W3:Y:S04]  /*2ca60*/  LDL.LU R5, [R1+0x238] ;  /* 0x0002380001057983 */ /* 0x000ee80000300800 */
[----:B------:R1:W-:Y:S01]  /*2ca70*/  STS.U16 [R0+0x10580], R7 ;  /* 0x0105800700007388 */ /* 0x0003e20000000400 */
[----:B------:R-:W3:Y:S02]  /*2ca80*/  LDL.LU R6, [R1+0x234] ;  /* 0x0002340001067983 */ /* 0x000ee40000300800 */
[----:B------:R0:W-:Y:S02]  /*2ca90*/  STS.U16 [R0+0x10680], R8 ;  /* 0x0106800800007388 */ /* 0x0001e40000000400 */
[----:B------:R0:W-:Y:S01]  /*2caa0*/  STS.U16 [R0+0x10780], R9 ;  /* 0x0107800900007388 */ /* 0x0001e20000000400 */
[----:B------:R0:W-:Y:S01]  /*2cab0*/  STS.U16 [R0+0x10880], R10 ;  /* 0x0108800a00007388 */ /* 0x0001e20000000400 */
[----:B------:R0:W-:Y:S02]  /*2cac0*/  STS.U16 [R0+0x10980], R11 ;  /* 0x0109800b00007388 */ /* 0x0001e40000000400 */
[----:B----4-:R4:W-:Y:S01]  /*2cad0*/  STS.U16 [R0+0x10a80], R29 ;  /* 0x010a801d00007388 */ /* 0x0109e20000000400 */
[----:B-1----:R-:W3:Y:S01]  /*2cae0*/  LDL.LU R7, [R1+0x230] ;  /* 0x0002300001077983 */ /* 0x002ee20000300800 */
[----:B0-----:R-:W3:Y:S03]  /*2caf0*/  LDL.LU R8, [R1+0x22c] ;  /* 0x00022c0001087983 */ /* 0x001ee60000300800 */
[----:B------:R-:W3:Y:S04]  /*2cb00*/  LDL.LU R9, [R1+0x228] ;  /* 0x0002280001097983 */ /* 0x000ee80000300800 */
[----:B------:R-:W3:Y:S01]  /*2cb10*/  LDL.LU R10, [R1+0x224] ;  /* 0x00022400010a7983 */ /* 0x000ee20000300800 */
[----:B------:R-:W3:Y:S02]  /*2cb20*/  LDL.LU R11, [R1+0x220] ;  /* 0x00022000010b7983 */ /* 0x000ee40000300800 */
[----:B----4-:R-:W4:Y:S01]  /*2cb30*/  LDL.LU R29, [R1+0x21c] ;  /* 0x00021c00011d7983 */ /* 0x010f220000300800 */
[----:B--2---:R0:W-:Y:S04]  /*2cb40*/  STS.U16 [R0+0x10b80], R2 ;  /* 0x010b800200007388 */ /* 0x0041e80000000400 */
[----:B0-----:R-:W2:Y:S04]  /*2cb50*/  LDL.LU R2, [R1+0x2700] ;  /* 0x0027000001027983 */ /* 0x001ea80000300800 */
[----:B--2---:R0:W-:Y:S04]  /*2cb60*/  STS.U16 [R0+0x10c80], R2 ;  /* 0x010c800200007388 */ /* 0x0041e80000000400 */
[----:B0-----:R-:W2:Y:S01]  /*2cb70*/  LDL.LU R2, [R1+0x26fc] ;  /* 0x0026fc0001027983 */ /* 0x001ea20000300800 */
[----:B------:R-:W-:Y:S03]  /*2cb80*/  STL [R1+0x26e0], R0 ;  /* 0x0026e00001007387 */ /* 0x000fe60000100800 */
[----:B--2---:R-:W-:Y:S01]  /*2cb90*/  STS.U16 [R0+0x10d80], R2 ;  /* 0x010d800200007388 */ /* 0x004fe20000000400 */
[----:B---3--:R-:W-:Y:S02]  /*2cba0*/  STS.U16 [R0+0x10e80], R15 ;  /* 0x010e800f00007388 */ /* 0x008fe40000000400 */
[----:B------:R0:W-:Y:S02]  /*2cbb0*/  STS.U16 [R0+0x10f80], R14 ;  /* 0x010f800e00007388 */ /* 0x0001e40000000400 */
[----:B0-----:R-:W2:Y:S04]  /*2cbc0*/  LDL.LU R0, [R1+0x20c] ;  /* 0x00020c0001007983 */ /* 0x001ea80000300800 */
[----:B--2---:R0:W-:Y:S04]  /*2cbd0*/  STL [R1+0x26f0], R0 ;  /* 0x0026f00001007387 */ /* 0x0041e80000100800 */
[----:B0-----:R-:W2:Y:S04]  /*2cbe0*/  LDL.LU R0, [R1+0x210] ;  /* 0x0002100001007983 */ /* 0x001ea80000300800 */
[----:B--2---:R0:W-:Y:S04]  /*2cbf0*/  STL [R1+0x26f4], R0 ;  /* 0x0026f40001007387 */ /* 0x0041e80000100800 */
[----:B0-----:R-:W2:Y:S04]  /*2cc00*/  LDL.LU R0, [R1+0x214] ;  /* 0x0002140001007983 */ /* 0x001ea80000300800 */
[----:B------:R-:W0:Y:S02]  /*2cc10*/  S2R R2, SR_TID.X ;  /* 0x0000000000027919 */ /* 0x000e240000002100 */
[----:B0-----:R-:W-:-:S02]  /*2cc20*/  LOP3.LUT R2, R2, 0x3f, RZ, 0xc0, !PT ;  /* 0x0000003f02027812 */ /* 0x001fc400078ec0ff */
[----:B--2---:R0:W-:Y:S04]  /*2cc30*/  STL [R1+0x26f8], R0 ;  /* 0x0026f80001007387 */ /* 0x0041e80000100800 */
[----:B0-----:R-:W2:Y:S01]  /*2cc40*/  LDL.LU R0, [R1+0x218] ;  /* 0x0002180001007983 */ /* 0x001ea20000300800 */
[----:B------:R-:W-:Y:S02]  /*2cc50*/  IMAD.SHL.U32 R2, R2, 0x2, RZ ;  /* 0x0000000202027824 */ /* 0x000fe400078e00ff */
[----:B------:R-:W3:Y:S02]  /*2cc60*/  LDL.LU R15, [R1+0x208] ;  /* 0x00020800010f7983 */ /* 0x000ee40000300800 */
[----:B------:R-:W3:Y:S01]  /*2cc70*/  LDL.LU R14, [R1+0x204] ;  /* 0x00020400010e7983 */ /* 0x000ee20000300800 */
[----:B------:R0:W-:Y:S04]  /*2cc80*/  STS.U16 [R2], R28 ;  /* 0x0000001c02007388 */ /* 0x0001e80000000400 */
[----:B------:R1:W-:Y:S04]  /*2cc90*/  STS.U16 [R2+0x80], R21 ;  /* 0x0000801502007388 */ /* 0x0003e80000000400 */
[----:B------:R4:W-:Y:S04]  /*2cca0*/  STS.U16 [R2+0x800], R20 ;  /* 0x0008001402007388 */ /* 0x0009e80000000400 */
[----:B------:R4:W-:Y:S04]  /*2ccb0*/  STS.U16 [R2+0x880], R19 ;  /* 0x0008801302007388 */ /* 0x0009e80000000400 */
[----:B------:R4:W-:Y:S04]  /*2ccc0*/  STS.U16 [R2+0x1000], R17 ;  /* 0x0010001102007388 */ /* 0x0009e80000000400 */
[----:B------:R4:W-:Y:S04]  /*2ccd0*/  STS.U16 [R2+0x1080], R13 ;  /* 0x0010800d02007388 */ /* 0x0009e80000000400 */
[----:B0-----:R-:W3:Y:S01]  /*2cce0*/  LDL.LU R28, [R1+0x200] ;  /* 0x00020000011c7983 */ /* 0x001ee20000300800 */
[----:B-1----:R-:W3:Y:S02]  /*2ccf0*/  LDL.LU R21, [R1+0x1fc] ;  /* 0x0001fc0001157983 */ /* 0x002ee40000300800 */
[----:B----4-:R-:W4:Y:S02]  /*2cd00*/  LDL.LU R20, [R1+0x1f8] ;  /* 0x0001f80001147983 */ /* 0x010f240000300800 */
[----:B------:R-:W3:Y:S01]  /*2cd10*/  LDL.LU R19, [R1+0x1f4] ;  /* 0x0001f40001137983 */ /* 0x000ee20000300800 */
[----:B------:R-:W3:Y:S04]  /*2cd20*/  LDL.LU R17, [R1+0x1f0] ;  /* 0x0001f00001117983 */ /* 0x000ee80000300800 */
[----:B------:R0:W-:Y:S01]  /*2cd30*/  STS.U16 [R2+0x1800], R12 ;  /* 0x0018000c02007388 */ /* 0x0001e20000000400 */
[----:B------:R-:W3:Y:S03]  /*2cd40*/  LDL.LU R13, [R1+0x1ec] ;  /* 0x0001ec00010d7983 */ /* 0x000ee60000300800 */
[----:B------:R1:W-:Y:S04]  /*2cd50*/  STS.U16 [R2+0x1880], R16 ;  /* 0x0018801002007388 */ /* 0x0003e80000000400 */
[----:B------:R1:W-:Y:S04]  /*2cd60*/  STS.U16 [R2+0x2000], R18 ;  /* 0x0020001202007388 */ /* 0x0003e80000000400 */
[----:B------:R1:W-:Y:S04]  /*2cd70*/  STS.U16 [R2+0x2080], R22 ;  /* 0x0020801602007388 */ /* 0x0003e80000000400 */
[----:B------:R1:W-:Y:S04]  /*2cd80*/  STS.U16 [R2+0x2800], R23 ;  /* 0x0028001702007388 */ /* 0x0003e80000000400 */
[----:B------:R1:W-:Y:S04]  /*2cd90*/  STS.U16 [R2+0x2880], R24 ;  /* 0x0028801802007388 */ /* 0x0003e80000000400 */
[----:B0-----:R-:W3:Y:S01]  /*2cda0*/  LDL.LU R12, [R1+0x1e8] ;  /* 0x0001e800010c7983 */ /* 0x001ee20000300800 */
[----:B-1----:R-:W3:Y:S02]  /*2cdb0*/  LDL.LU R16, [R1+0x1e4] ;  /* 0x0001e40001107983 */ /* 0x002ee40000300800 */
[----:B------:R-:W3:Y:S01]  /*2cdc0*/  LDL.LU R18, [R1+0x1e0] ;  /* 0x0001e00001127983 */ /* 0x000ee20000300800 */
[----:B------:R-:W3:Y:S01]  /*2cdd0*/  LDL.LU R22, [R1+0x1dc] ;  /* 0x0001dc0001167983 */ /* 0x000ee20000300800 */
[----:B------:R-:W3:Y:S03]  /*2cde0*/  LDL.LU R23, [R1+0x1d8] ;  /* 0x0001d80001177983 */ /* 0x000ee60000300800 */
        /* <DEDUP_REMOVED lines=26> */
[----:B0-----:R-:W3:Y:S04]  /*2cf90*/  LDL.LU R29, [R1+0x1a0] ;  /* 0x0001a000011d7983 */ /* 0x001ee80000300800 */
[----:B--2---:R0:W-:Y:S04]  /*2cfa0*/  STS.U16 [R2+0x6080], R0 ;  /* 0x0060800002007388 */ /* 0x0041e80000000400 */
[----:B0-----:R-:W2:Y:S04]  /*2cfb0*/  LDL.LU R0, [R1+0x26f8] ;  /* 0x0026f80001007983 */ /* 0x001ea80000300800 */
[----:B--2---:R0:W-:Y:S04]  /*2cfc0*/  STS.U16 [R2+0x6800], R0 ;  /* 0x0068000002007388 */ /* 0x0041e80000000400 */
[----:B0-----:R-:W2:Y:S04]  /*2cfd0*/  LDL.LU R0, [R1+0x26f4] ;  /* 0x0026f40001007983 */ /* 0x001ea80000300800 */
[----:B--2---:R0:W-:Y:S04]  /*2cfe0*/  STS.U16 [R2+0x6880], R0 ;  /* 0x0068800002007388 */ /* 0x0041e80000000400 */
[----:B0-----:R-:W2:Y:S04]  /*2cff0*/  LDL.LU R0, [R1+0x26f0] ;  /* 0x0026f00001007983 */ /* 0x001ea80000300800 */
[----:B--2---:R0:W-:Y:S04]  /*2d000*/  STS.U16 [R2+0x7000], R0 ;  /* 0x0070000002007388 */ /* 0x0041e80000000400 */
[----:B0-----:R-:W2:Y:S04]  /*2d010*/  LDL.LU R0, [R1+0x190] ;  /* 0x0001900001007983 */ /* 0x001ea80000300800 */
[----:B--2---:R0:W-:Y:S04]  /*2d020*/  STL [R1+0x26e4], R0 ;  /* 0x0026e40001007387 */ /* 0x0041e80000100800 */
[----:B0-----:R-:W2:Y:S04]  /*2d030*/  LDL.LU R0, [R1+0x194] ;  /* 0x0001940001007983 */ /* 0x001ea80000300800 */
[----:B--2---:R0:W-:Y:S04]  /*2d040*/  STL [R1+0x26e8], R0 ;  /* 0x0026e80001007387 */ /* 0x0041e80000100800 */
[----:B0-----:R-:W2:Y:S04]  /*2d050*/  LDL.LU R0, [R1+0x198] ;  /* 0x0001980001007983 */ /* 0x001ea80000300800 */
[----:B---3--:R-:W-:Y:S04]  /*2d060*/  STS.U16 [R2+0x7080], R15 ;  /* 0x0070800f02007388 */ /* 0x008fe80000000400 */
[----:B------:R-:W-:Y:S04]  /*2d070*/  STS.U16 [R2+0x7800], R14 ;  /* 0x0078000e02007388 */ /* 0x000fe80000000400 */
[----:B------:R-:W-:Y:S04]  /*2d080*/  STS.U16 [R2+0x7880], R28 ;  /* 0x0078801c02007388 */ /* 0x000fe80000000400 */
[----:B------:R-:W-:Y:S04]  /*2d090*/  STS.U16 [R2+0x8000], R21 ;  /* 0x0080001502007388 */ /* 0x000fe80000000400 */
[----:B----4-:R-:W-:Y:S04]  /*2d0a0*/  STS.U16 [R2+0x8080], R20 ;  /* 0x0080801402007388 */ /* 0x010fe80000000400 */
        /* <DEDUP_REMOVED lines=8> */
[----:B--2---:R0:W-:Y:S04]  /*2d130*/  STL [R1+0x26ec], R0 ;  /* 0x0026ec0001007387 */ /* 0x0041e80000100800 */
[----:B0-----:R-:W2:Y:S01]  /*2d140*/  LDL.LU R0, [R1+0x19c] ;  /* 0x00019c0001007983 */ /* 0x001ea20000300800 */
[----:B------:R-:W3:Y:S02]  /*2d150*/  LDL.LU R15, [R1+0x18c] ;  /* 0x00018c00010f7983 */ /* 0x000ee40000300800 */
[----:B------:R-:W4:Y:S02]  /*2d160*/  LDL.LU R14, [R1+0x188] ;  /* 0x00018800010e7983 */ /* 0x000f240000300800 */
        /* <DEDUP_REMOVED lines=37> */
[----:B0-----:R-:W3:Y:S01]  /*2d3c0*/  LDL.LU R11, [R1+0xf8] ;  /* 0x0000f800010b7983 */ /* 0x001ee20000300800 */
[----:B-1----:R-:W3:Y:S03]  /*2d3d0*/  LDL.LU R29, [R1+0xf4] ;  /* 0x0000f400011d7983 */ /* 0x002ee60000300800 */
        /* <DEDUP_REMOVED lines=8> */
[----:B---3--:R-:W-:Y:S04]  /*2d460*/  STS.U16 [R2+0xf000], R15 ;  /* 0x00f0000f02007388 */ /* 0x008fe80000000400 */
[----:B----4-:R-:W-:Y:S04]  /*2d470*/  STS.U16 [R2+0xf080], R14 ;  /* 0x00f0800e02007388 */ /* 0x010fe80000000400 */
[----:B------:R-:W-:Y:S04]  /*2d480*/  STS.U16 [R2+0xf800], R28 ;  /* 0x00f8001c02007388 */ /* 0x000fe80000000400 */
[----:B------:R-:W-:Y:S04]  /*2d490*/  STS.U16 [R2+0xf880], R21 ;  /* 0x00f8801502007388 */ /* 0x000fe80000000400 */
[----:B--2---:R-:W-:Y:S01]  /*2d4a0*/  STS.U16 [R0+0x100], R20 ;  /* 0x0001001400007388 */ /* 0x004fe20000000400 */
[----:B------:R-:W-:Y:S02]  /*2d4b0*/  STS.U16 [R0+0x180], R19 ;  /* 0x0001801300007388 */ /* 0x000fe40000000400 */
[----:B------:R-:W-:Y:S02]  /*2d4c0*/  STS.U16 [R0+0x900], R17 ;  /* 0x0009001100007388 */ /* 0x000fe40000000400 */
[----:B------:R-:W-:Y:S01]  /*2d4d0*/  STS.U16 [R0+0x980], R13 ;  /* 0x0009800d00007388 */ /* 0x000fe20000000400 */
[----:B------:R-:W-:Y:S01]  /*2d4e0*/  STS.U16 [R0+0x1100], R12 ;  /* 0x0011000c00007388 */ /* 0x000fe20000000400 */
        /* <DEDUP_REMOVED lines=8> */
[----:B------:R0:W-:Y:S03]  /*2d570*/  STS.U16 [R0+0x3180], R3 ;  /* 0x0031800300007388 */ /* 0x0001e60000000400 */
[----:B0-----:R-:W2:Y:S04]  /*2d580*/  LDL.LU R3, [R1+0xd4] ;  /* 0x0000d40001037983 */ /* 0x001ea80000300800 */
[----:B--2---:R0:W-:Y:S04]  /*2d590*/  STL [R1+0x26d4], R3 ;  /* 0x0026d40301007387 */ /* 0x0041e80000100800 */
[----:B0-----:R-:W2:Y:S04]  /*2d5a0*/  LDL.LU R3, [R1+0xd8] ;  /* 0x0000d80001037983 */ /* 0x001ea80000300800 */
[----:B--2---:R0:W-:Y:S04]  /*2d5b0*/  STL [R1+0x26d8], R3 ;  /* 0x0026d80301007387 */ /* 0x0041e80000100800 */
[----:B0-----:R-:W2:Y:S01]  /*2d5c0*/  LDL.LU R3, [R1+0xdc] ;  /* 0x0000dc0001037983 */ /* 0x001ea20000300800 */
        /* <DEDUP_REMOVED lines=8> */
[----:B------:R-:W-:Y:S03]  /*2d650*/  STS.U16 [R0+0x5900], R29 ;  /* 0x0059001d00007388 */ /* 0x000fe60000000400 */
        /* <DEDUP_REMOVED lines=29> */
[----:B--2---:R0:W-:Y:S04]  /*2d830*/  STS.U16 [R0+0x5980], R3 ;  /* 0x0059800300007388 */ /* 0x0041e80000000400 */
[----:B0-----:R-:W2:Y:S04]  /*2d840*/  LDL.LU R3, [R1+0x26dc] ;  /* 0x0026dc0001037983 */ /* 0x001ea80000300800 */
[----:B--2---:R0:W-:Y:S04]  /*2d850*/  STS.U16 [R0+0x6100], R3 ;  /* 0x0061000300007388 */ /* 0x0041e80000000400 */
[----:B0-----:R-:W2:Y:S04]  /*2d860*/  LDL.LU R3, [R1+0x26d8] ;  /* 0x0026d80001037983 */ /* 0x001ea80000300800 */
[----:B--2---:R0:W-:Y:S04]  /*2d870*/  STS.U16 [R0+0x6180], R3 ;  /* 0x0061800300007388 */ /* 0x0041e80000000400 */
[----:B0-----:R-:W2:Y:S04]  /*2d880*/  LDL.LU R3, [R1+0x26d4] ;  /* 0x0026d40001037983 */ /* 0x001ea80000300800 */
[----:B--2---:R0:W-:Y:S01]  /*2d890*/  STS.U16 [R0+0x6900], R3 ;  /* 0x0069000300007388 */ /* 0x0041e20000000400 */
[----:B---3--:R1:W-:Y:S02]  /*2d8a0*/  STS.U16 [R0+0x6980], R4 ;  /* 0x0069800400007388 */ /* 0x0083e40000000400 */
[----:B----4-:R2:W-:Y:S02]  /*2d8b0*/  STS.U16 [R0+0x7100], R5 ;  /* 0x0071000500007388 */ /* 0x0105e40000000400 */
[----:B------:R3:W-:Y:S01]  /*2d8c0*/  STS.U16 [R0+0x7180], R6 ;  /* 0x0071800600007388 */ /* 0x0007e20000000400 */
[----:B------:R3:W-:Y:S01]  /*2d8d0*/  STS.U16 [R0+0x7900], R7 ;  /* 0x0079000700007388 */ /* 0x0007e20000000400 */
[----:B------:R3:W-:Y:S03]  /*2d8e0*/  STS.U16 [R0+0x7980], R8 ;  /* 0x0079800800007388 */ /* 0x0007e60000000400 */
[----:B0-----:R-:W4:Y:S01]  /*2d8f0*/  LDL.LU R3, [R1+0x26d0] ;  /* 0x0026d00001037983 */ /* 0x001f220000300800 */
[----:B-1----:R-:W4:Y:S02]  /*2d900*/  LDL.LU R4, [R1+0x26cc] ;  /* 0x0026cc0001047983 */ /* 0x002f240000300800 */
[----:B--2---:R-:W2:Y:S02]  /*2d910*/  LDL.LU R5, [R1+0x26c8] ;  /* 0x0026c80001057983 */ /* 0x004ea40000300800 */
[----:B---3--:R-:W3:Y:S01]  /*2d920*/  LDL.LU R6, [R1+0x26c4] ;  /* 0x0026c40001067983 */ /* 0x008ee20000300800 */
[----:B------:R-:W2:Y:S01]  /*2d930*/  LDL.LU R7, [R1+0x26c0] ;  /* 0x0026c00001077983 */ /* 0x000ea20000300800 */
[----:B------:R-:W2:Y:S03]  /*2d940*/  LDL.LU R8, [R1+0x26bc] ;  /* 0x0026bc0001087983 */ /* 0x000ea60000300800 */
[----:B------:R0:W-:Y:S01]  /*2d950*/  STS.U16 [R0+0x8100], R9 ;  /* 0x0081000900007388 */ /* 0x0001e20000000400 */
[----:B------:R1:W-:Y:S02]  /*2d960*/  STS.U16 [R0+0x8180], R10 ;  /* 0x0081800a00007388 */ /* 0x0003e40000000400 */
[----:B------:R1:W-:Y:S02]  /*2d970*/  STS.U16 [R0+0x8900], R11 ;  /* 0x0089000b00007388 */ /* 0x0003e40000000400 */
[----:B------:R1:W-:Y:S01]  /*2d980*/  STS.U16 [R0+0x8980], R29 ;  /* 0x0089801d00007388 */ /* 0x0003e20000000400 */
[----:B0-----:R-:W2:Y:S01]  /*2d990*/  LDL.LU R9, [R1+0x26b8] ;  /* 0x0026b80001097983 */ /* 0x001ea20000300800 */
[----:B-1----:R-:W2:Y:S02]  /*2d9a0*/  LDL.LU R10, [R1+0x26b4] ;  /* 0x0026b400010a7983 */ /* 0x002ea40000300800 */
[----:B------:R-:W2:Y:S02]  /*2d9b0*/  LDL.LU R11, [R1+0x26b0] ;  /* 0x0026b000010b7983 */ /* 0x000ea40000300800 */
[----:B------:R-:W2:Y:S01]  /*2d9c0*/  LDL.LU R29, [R1+0x26ac] ;  /* 0x0026ac00011d7983 */ /* 0x000ea20000300800 */
        /* <DEDUP_REMOVED lines=18> */
[----:B--2---:R0:W-:Y:S04]  /*2daf0*/  STS.U16 [R0+0xd900], R29 ;  /* 0x00d9001d00007388 */ /* 0x0041e80000000400 */
[----:B0-----:R-:W2:Y:S01]  /*2db00*/  LDL.LU R29, [R1+0x26a8] ;  /* 0x0026a800011d7983 */ /* 0x001ea20000300800 */
[----:B------:R-:W2:Y:S03]  /*2db10*/  LDL.LU R0, [R1+0x50] ;  /* 0x0000500001007983 */ /* 0x000ea60000300800 */
[----:B--2---:R0:W-:Y:S04]  /*2db20*/  STL [R1+0x2694], R0 ;  /* 0x0026940001007387 */ /* 0x0041e80000100800 */
[----:B0-----:R-:W2:Y:S04]  /*2db30*/  LDL.LU R0, [R1+0x54] ;  /* 0x0000540001007983 */ /* 0x001ea80000300800 */
[----:B--2---:R0:W-:Y:S04]  /*2db40*/  STL [R1+0x2698], R0 ;  /* 0x0026980001007387 */ /* 0x0041e80000100800 */
[----:B0-----:R-:W2:Y:S04]  /*2db50*/  LDL.LU R0, [R1+0x58] ;  /* 0x0000580001007983 */ /* 0x001ea80000300800 */
[----:B--2---:R0:W-:Y:S04]  /*2db60*/  STL [R1+0x269c], R0 ;  /* 0x00269c0001007387 */ /* 0x0041e80000100800 */
[----:B0-----:R-:W2:Y:S04]  /*2db70*/  LDL.LU R0, [R1+0x5c] ;  /* 0x00005c0001007983 */ /* 0x001ea80000300800 */
[----:B--2---:R0:W-:Y:S04]  /*2db80*/  STL [R1+0x26a0], R0 ;  /* 0x0026a00001007387 */ /* 0x0041e80000100800 */
[----:B0-----:R-:W2:Y:S04]  /*2db90*/  LDL.LU R0, [R1+0x60] ;  /* 0x0000600001007983 */ /* 0x001ea80000300800 */
[----:B--2---:R0:W-:Y:S01]  /*2dba0*/  STL [R1+0x26a4], R0 ;  /* 0x0026a40001007387 */ /* 0x0041e20000100800 */
[----:B------:R-:W2:Y:S02]  /*2dbb0*/  LDL.LU R14, [R1+0x4c] ;  /* 0x00004c00010e7983 */ /* 0x000ea40000300800 */
[----:B------:R-:W2:Y:S02]  /*2dbc0*/  LDL.LU R15, [R1+0x48] ;  /* 0x00004800010f7983 */ /* 0x000ea40000300800 */
[----:B------:R-:W2:Y:S01]  /*2dbd0*/  LDL.LU R28, [R1+0x44] ;  /* 0x00004400011c7983 */ /* 0x000ea20000300800 */
[----:B------:R-:W2:Y:S01]  /*2dbe0*/  LDL.LU R21, [R1+0x40] ;  /* 0x0000400001157983 */ /* 0x000ea20000300800 */
[----:B------:R-:W2:Y:S02]  /*2dbf0*/  LDL.LU R20, [R1+0x3c] ;  /* 0x00003c0001147983 */ /* 0x000ea40000300800 */
[----:B------:R-:W2:Y:S02]  /*2dc00*/  LDL.LU R19, [R1+0x38] ;  /* 0x0000380001137983 */ /* 0x000ea40000300800 */
[----:B------:R-:W2:Y:S01]  /*2dc10*/  LDL.LU R17, [R1+0x34] ;  /* 0x0000340001117983 */ /* 0x000ea20000300800 */
[----:B------:R-:W2:Y:S01]  /*2dc20*/  LDL.LU R13, [R1+0x30] ;  /* 0x00003000010d7983 */ /* 0x000ea20000300800 */
[----:B------:R-:W2:Y:S02]  /*2dc30*/  LDL.LU R12, [R1+0x2c] ;  /* 0x00002c00010c7983 */ /* 0x000ea40000300800 */
[----:B0-----:R-:W-:-:S02]  /*2dc40*/  IMAD.SHL.U32 R0, R29, 0x2, RZ ;  /* 0x000000021d007824 */ /* 0x001fc400078e00ff */
[----:B------:R-:W2:Y:S01]  /*2dc50*/  LDL.LU R16, [R1+0x28] ;  /* 0x0000280001107983 */ /* 0x000ea20000300800 */
[----:B------:R-:W2:Y:S01]  /*2dc60*/  LDL.LU R18, [R1+0x24] ;  /* 0x0000240001127983 */ /* 0x000ea20000300800 */
[----:B------:R-:W2:Y:S02]  /*2dc70*/  LDL.LU R22, [R1+0x20] ;  /* 0x0000200001167983 */ /* 0x000ea40000300800 */
[----:B------:R-:W2:Y:S01]  /*2dc80*/  LDL.LU R23, [R1+0x1c] ;  /* 0x00001c0001177983 */ /* 0x000ea20000300800 */
[----:B------:R-:W-:Y:S01]  /*2dc90*/  LOP3.LUT R0, R0, 0x10, RZ, 0x3c, !PT ;  /* 0x0000001000007812 */ /* 0x000fe200078e3cff */
[----:B------:R-:W2:Y:S01]  /*2dca0*/  LDL.LU R24, [R1+0x18] ;  /* 0x0000180001187983 */ /* 0x000ea20000300800 */
[----:B------:R-:W2:Y:S02]  /*2dcb0*/  LDL.LU R25, [R1+0x14] ;  /* 0x0000140001197983 */ /* 0x000ea40000300800 */
[----:B------:R-:W2:Y:S02]  /*2dcc0*/  LDL.LU R26, [R1+0x10] ;  /* 0x00001000011a7983 */ /* 0x000ea40000300800 */
[----:B------:R-:W2:Y:S01]  /*2dcd0*/  LDL.LU R27, [R1+0xc] ;  /* 0x00000c00011b7983 */ /* 0x000ea20000300800 */
[----:B------:R-:W-:Y:S01]  /*2dce0*/  STS.U16 [R0+0xd980], R11 ;  /* 0x00d9800b00007388 */ /* 0x000fe20000000400 */
[----:B------:R-:W-:Y:S02]  /*2dcf0*/  STS.U16 [R0+0xe100], R10 ;  /* 0x00e1000a00007388 */ /* 0x000fe40000000400 */
[----:B------:R-:W-:Y:S02]  /*2dd00*/  STS.U16 [R0+0xe180], R9 ;  /* 0x00e1800900007388 */ /* 0x000fe40000000400 */
[----:B------:R-:W-:Y:S01]  /*2dd10*/  STS.U16 [R0+0xe900], R8 ;  /* 0x00e9000800007388 */ /* 0x000fe20000000400 */
[----:B------:R-:W-:Y:S01]  /*2dd20*/  STS.U16 [R0+0xe980], R7 ;  /* 0x00e9800700007388 */ /* 0x000fe20000000400 */
[----:B---3--:R-:W-:Y:S03]  /*2dd30*/  STS.U16 [R0+0xf100], R6 ;  /* 0x00f1000600007388 */ /* 0x008fe60000000400 */
[----:B------:R-:W4:Y:S01]  /*2dd40*/  LDL.LU R2, [R1] ;  /* 0x0000000001027983 */ /* 0x000f220000300800 */
[----:B------:R0:W-:Y:S02]  /*2dd50*/  STS.U16 [R0+0xf180], R5 ;  /* 0x00f1800500007388 */ /* 0x0001e40000000400 */
[----:B----4-:R1:W-:Y:S02]  /*2dd60*/  STS.U16 [R0+0xf900], R4 ;  /* 0x00f9000400007388 */ /* 0x0103e40000000400 */
[----:B------:R4:W-:Y:S01]  /*2dd70*/  STS.U16 [R0+0xf980], R3 ;  /* 0x00f9800300007388 */ /* 0x0009e20000000400 */
[----:B0-----:R-:W2:Y:S01]  /*2dd80*/  LDL.LU R5, [R1+0x4] ;  /* 0x0000040001057983 */ /* 0x001ea20000300800 */
[----:B-1----:R-:W2:Y:S02]  /*2dd90*/  LDL.LU R4, [R1+0x8] ;  /* 0x0000080001047983 */ /* 0x002ea40000300800 */
[----:B----4-:R-:W4:Y:S02]  /*2dda0*/  LDL.LU R0, [R1+0x26a4] ;  /* 0x0026a40001007983 */ /* 0x010f240000300800 */
[----:B------:R-:W-:-:S05]  /*2ddb0*/  IMAD.SHL.U32 R29, R29, 0x2, RZ ;  /* 0x000000021d1d7824 */ /* 0x000fca00078e00ff */
[----:B------:R-:W-:-:S05]  /*2ddc0*/  LOP3.LUT R29, R29, 0x20, RZ, 0x3c, !PT ;  /* 0x000000201d1d7812 */ /* 0x000fca00078e3cff */
[----:B----4-:R0:W-:Y:S04]  /*2ddd0*/  STS.U16 [R29+0x200], R0 ;  /* 0x000200001d007388 */ /* 0x0101e80000000400 */
[----:B0-----:R-:W4:Y:S04]  /*2dde0*/  LDL.LU R0, [R1+0x26a0] ;  /* 0x0026a00001007983 */ /* 0x001f280000300800 */
[----:B----4-:R0:W-:Y:S04]  /*2ddf0*/  STS.U16 [R29+0x280], R0 ;  /* 0x000280001d007388 */ /* 0x0101e80000000400 */
[----:B0-----:R-:W4:Y:S04]  /*2de00*/  LDL.LU R0, [R1+0x269c] ;  /* 0x00269c0001007983 */ /* 0x001f280000300800 */
[----:B----4-:R0:W-:Y:S04]  /*2de10*/  STS.U16 [R29+0xa00], R0 ;  /* 0x000a00001d007388 */ /* 0x0101e80000000400 */
[----:B0-----:R-:W4:Y:S04]  /*2de20*/  LDL.LU R0, [R1+0x2698] ;  /* 0x0026980001007983 */ /* 0x001f280000300800 */
[----:B----4-:R0:W-:Y:S04]  /*2de30*/  STS.U16 [R29+0xa80], R0 ;  /* 0x000a80001d007388 */ /* 0x0101e80000000400 */
[----:B0-----:R-:W4:Y:S04]  /*2de40*/  LDL.LU R0, [R1+0x2694] ;  /* 0x0026940001007983 */ /* 0x001f280000300800 */
[----:B----4-:R0:W-:Y:S01]  /*2de50*/  STS.U16 [R29+0x1200], R0 ;  /* 0x001200001d007388 */ /* 0x0101e20000000400 */
[----:B--2---:R1:W-:Y:S02]  /*2de60*/  STS.U16 [R29+0x1280], R14 ;  /* 0x0012800e1d007388 */ /* 0x0043e40000000400 */
[----:B------:R2:W-:Y:S02]  /*2de70*/  STS.U16 [R29+0x1a00], R15 ;  /* 0x001a000f1d007388 */ /* 0x0005e40000000400 */
[----:B------:R4:W-:Y:S01]  /*2de80*/  STS.U16 [R29+0x1a80], R28 ;  /* 0x001a801c1d007388 */ /* 0x0009e20000000400 */
[----:B------:R4:W-:Y:S01]  /*2de90*/  STS.U16 [R29+0x2200], R21 ;  /* 0x002200151d007388 */ /* 0x0009e20000000400 */
[----:B------:R4:W-:Y:S02]  /*2dea0*/  STS.U16 [R29+0x2280], R20 ;  /* 0x002280141d007388 */ /* 0x0009e40000000400 */
[----:B------:R4:W-:Y:S01]  /*2deb0*/  STS.U16 [R29+0x2a00], R19 ;  /* 0x002a00131d007388 */ /* 0x0009e20000000400 */
[----:B0-----:R-:W3:Y:S01]  /*2dec0*/  LDL.LU R0, [R1+0x2690] ;  /* 0x0026900001007983 */ /* 0x001ee20000300800 */
[----:B-1----:R-:W3:Y:S02]  /*2ded0*/  LDL.LU R14, [R1+0x268c] ;  /* 0x00268c00010e7983 */ /* 0x002ee40000300800 */
[----:B--2---:R-:W2:Y:S02]  /*2dee0*/  LDL.LU R15, [R1+0x2688] ;  /* 0x00268800010f7983 */ /* 0x004ea40000300800 */
[----:B----4-:R-:W4:Y:S01]  /*2def0*/  LDL.LU R28, [R1+0x2684] ;  /* 0x00268400011c7983 */ /* 0x010f220000300800 */
[----:B------:R-:W2:Y:S01]  /*2df00*/  LDL.LU R21, [R1+0x2680] ;  /* 0x0026800001157983 */ /* 0x000ea20000300800 */
[----:B------:R-:W2:Y:S03]  /*2df10*/  LDL.LU R20, [R1+0x267c] ;  /* 0x00267c0001147983 */ /* 0x000ea60000300800 */
[----:B------:R0:W-:Y:S01]  /*2df20*/  STS.U16 [R29+0x2a80], R17 ;  /* 0x002a80111d007388 */ /* 0x0001e20000000400 */
[----:B------:R-:W2:Y:S02]  /*2df30*/  LDL.LU R19, [R1+0x2678] ;  /* 0x0026780001137983 */ /* 0x000ea40000300800 */
[----:B------:R1:W-:Y:S02]  /*2df40*/  STS.U16 [R29+0x3200], R13 ;  /* 0x0032000d1d007388 */ /* 0x0003e40000000400 */
[----:B------:R1:W-:Y:S01]  /*2df50*/  STS.U16 [R29+0x3280], R12 ;  /* 0x0032800c1d007388 */ /* 0x0003e20000000400 */
[----:B------:R1:W-:Y:S01]  /*2df60*/  STS.U16 [R29+0x3a00], R16 ;  /* 0x003a00101d007388 */ /* 0x0003e20000000400 */
[----:B------:R1:W-:Y:S02]  /*2df70*/  STS.U16 [R29+0x3a80], R18 ;  /* 0x003a80121d007388 */ /* 0x0003e40000000400 */
[----:B------:R1:W-:Y:S01]  /*2df80*/  STS.U16 [R29+0x4200], R22 ;  /* 0x004200161d007388 */ /* 0x0003e20000000400 */
[----:B0-----:R-:W2:Y:S01]  /*2df90*/  LDL.LU R17, [R1+0x2674] ;  /* 0x0026740001117983 */ /* 0x001ea20000300800 */
[----:B-1----:R-:W2:Y:S03]  /*2dfa0*/  LDL.LU R13, [R1+0x2670] ;  /* 0x00267000010d7983 */ /* 0x002ea60000300800 */
[----:B------:R-:W2:Y:S01]  /*2dfb0*/  LDL.LU R12, [R1+0x266c] ;  /* 0x00266c00010c7983 */ /* 0x000ea20000300800 */
[----:B------:R0:W-:Y:S03]  /*2dfc0*/  STS.U16 [R29+0x4280], R23 ;  /* 0x004280171d007388 */ /* 0x0001e60000000400 */
[----:B------:R-:W2:Y:S01]  /*2dfd0*/  LDL.LU R16, [R1+0x2668] ;  /* 0x0026680001107983 */ /* 0x000ea20000300800 */
[----:B------:R-:W2:Y:S02]  /*2dfe0*/  LDL.LU R18, [R1+0x2664] ;  /* 0x0026640001127983 */ /* 0x000ea40000300800 */
[----:B------:R-:W2:Y:S01]  /*2dff0*/  LDL.LU R22, [R1+0x2660] ;  /* 0x0026600001167983 */ /* 0x000ea20000300800 */
[----:B------:R1:W-:Y:S01]  /*2e000*/  STS.U16 [R29+0x4a00], R24 ;  /* 0x004a00181d007388 */ /* 0x0003e20000000400 */
[----:B------:R1:W-:Y:S02]  /*2e010*/  STS.U16 [R29+0x4a80], R25 ;  /* 0x004a80191d007388 */ /* 0x0003e40000000400 */
[----:B------:R1:W-:Y:S02]  /*2e020*/  STS.U16 [R29+0x5200], R26 ;  /* 0x0052001a1d007388 */ /* 0x0003e40000000400 */
[----:B------:R1:W-:Y:S01]  /*2e030*/  STS.U16 [R29+0x5280], R27 ;  /* 0x0052801b1d007388 */ /* 0x0003e20000000400 */
[----:B0-----:R-:W2:Y:S04]  /*2e040*/  LDL.LU R23, [R1+0x265c] ;  /* 0x00265c0001177983 */ /* 0x001ea80000300800 */
[----:B------:R0:W-:Y:S04]  /*2e050*/  STS.U16 [R29+0x5a00], R4 ;  /* 0x005a00041d007388 */ /* 0x0001e80000000400 */
[----:B-1----:R-:W2:Y:S01]  /*2e060*/  LDL.LU R24, [R1+0x2658] ;  /* 0x0026580001187983 */ /* 0x002ea20000300800 */
[----:B------:R-:W2:Y:S02]  /*2e070*/  LDL.LU R25, [R1+0x2654] ;  /* 0x0026540001197983 */ /* 0x000ea40000300800 */
[----:B------:R1:W-:Y:S01]  /*2e080*/  STS.U16 [R29+0x5a80], R5 ;  /* 0x005a80051d007388 */ /* 0x0003e20000000400 */
[----:B------:R-:W2:Y:S01]  /*2e090*/  LDL.LU R26, [R1+0x2650] ;  /* 0x00265000011a7983 */ /* 0x000ea20000300800 */
[----:B------:R-:W2:Y:S03]  /*2e0a0*/  LDL.LU R27, [R1+0x264c] ;  /* 0x00264c00011b7983 */ /* 0x000ea60000300800 */
[----:B0-----:R-:W2:Y:S04]  /*2e0b0*/  LDL R4, [R1+0x14d0] ;  /* 0x0014d00001047983 */ /* 0x001ea80000100800 */
[----:B-1----:R-:W2:Y:S01]  /*2e0c0*/  LDL R5, [R1+0x14cc] ;  /* 0x0014cc0001057983 */ /* 0x002ea20000100800 */
[----:B----4-:R-:W-:-:S06]  /*2e0d0*/  PRMT R28, RZ, 0x7610, R28 ;  /* 0x00007610ff1c7816 */ /* 0x010fcc000000001c */
[----:B--2---:R-:W2:Y:S04]  /*2e0e0*/  @!P4 LDG.E.U16 R28, [R4.64] ;  /* 0x00000008041cc981 */ /* 0x004ea8000c1e1500 */
[----:B------:R0:W-:Y:S01]  /*2e0f0*/  STS.U16 [R29+0x6200], R2 ;  /* 0x006200021d007388 */ /* 0x0001e20000000400 */
        /* <DEDUP_REMOVED lines=13> */
[----:B0-----:R-:W4:Y:S01]  /*2e1d0*/  LDL.LU R2, [R1+0x16f8] ;  /* 0x0016f80001027983 */ /* 0x001f220000300800 */
[----:B------:R0:W-:Y:S03]  /*2e1e0*/  STS.U16 [R29+0x9a00], R21 ;  /* 0x009a00151d007388 */ /* 0x0001e60000000400 */
[----:B0-----:R-:W3:Y:S04]  /*2e1f0*/  LDL.LU R29, [R1+0x2648] ;  /* 0x00264800011d7983 */ /* 0x001ee80000300800 */
[----:B--2---:R0:W-:Y:S04]  /*2e200*/  STL [R1+0x604], R28 ;  /* 0x0006041c01007387 */ /* 0x0041e80000100800 */
[----:B0-----:R-:W2:Y:S01]  /*2e210*/  LDL.LU R28, [R1+0x2644] ;  /* 0x00264400011c7983 */ /* 0x001ea20000300800 */
[----:B------:R-:W2:Y:S02]  /*2e220*/  LDL R4, [R1+0x14c4] ;  /* 0x0014c40001047983 */ /* 0x000ea40000100800 */
[----:B------:R-:W2:Y:S01]  /*2e230*/  LDL R5, [R1+0x14c8] ;  /* 0x0014c80001057983 */ /* 0x000ea20000100800 */
[----:B---3--:R-:W-:-:S02]  /*2e240*/  PRMT R29, RZ, 0x7610, R29 ;  /* 0x00007610ff1d7816 */ /* 0x008fc4000000001d */
[----:B--2---:R-:W-:-:S04]  /*2e250*/  @!P0 LOP3.LUT R5, R5, R4, RZ, 0x3c, !PT ;  /* 0x0000000405058212 */ /* 0x004fc800078e3cff */
[----:B------:R-:W-:-:S04]  /*2e260*/  @!P0 LOP3.LUT R4, R5, R4, RZ, 0x3c, !PT ;  /* 0x0000000405048212 */ /* 0x000fc800078e3cff */
[----:B------:R-:W-:-:S05]  /*2e270*/  @!P0 LOP3.LUT R5, R5, R4, RZ, 0x3c, !PT ;  /* 0x0000000405058212 */ /* 0x000fca00078e3cff */
[----:B------:R-:W2:Y:S04]  /*2e280*/  @!P0 LDG.E.U16 R29, [R4.64] ;  /* 0x00000008041d8981 */ /* 0x000ea8000c1e1500 */
[----:B--2---:R0:W-:Y:S04]  /*2e290*/  STL [R1+0x600], R29 ;  /* 0x0006001d01007387 */ /* 0x0041e80000100800 */
[----:B0-----:R-:W2:Y:S01]  /*2e2a0*/  LDL.LU R29, [R1+0x2640] ;  /* 0x00264000011d7983 */ /* 0x001ea20000300800 */
[----:B------:R-:W3:Y:S02]  /*2e2b0*/  LDL R4, [R1+0x14bc] ;  /* 0x0014bc0001047983 */ /* 0x000ee40000100800 */
[----:B------:R-:W3:Y:S01]  /*2e2c0*/  LDL R5, [R1+0x14c0] ;  /* 0x0014c00001057983 */ /* 0x000ee20000100800 */
[----:B------:R-:W-:-:S02]  /*2e2d0*/  PRMT R28, RZ, 0x7610, R28 ;  /* 0x00007610ff1c7816 */ /* 0x000fc4000000001c */
[----:B---3--:R-:W-:-:S04]  /*2e2e0*/  @!P4 LOP3.LUT R5, R5, R4, RZ, 0x3c, !PT ;  /* 0x000000040505c212 */ /* 0x008fc800078e3cff */
[----:B------:R-:W-:-:S04]  /*2e2f0*/  @!P4 LOP3.LUT R4, R5, R4, RZ, 0x3c, !PT ;  /* 0x000000040504c212 */ /* 0x000fc800078e3cff */
[----:B------:R-:W-:-:S05]  /*2e300*/  @!P4 LOP3.LUT R5, R5, R4, RZ, 0x3c, !PT ;  /* 0x000000040505c212 */ /* 0x000fca00078e3cff */
[----:B------:R-:W3:Y:S04]  /*2e310*/  @!P4 LDG.E.U16 R28, [R4.64] ;  /* 0x00000008041cc981 */ /* 0x000ee8000c1e1500 */
[----:B---3--:R0:W-:Y:S04]  /*2e320*/  STL [R1+0x5fc], R28 ;  /* 0x0005fc1c01007387 */ /* 0x0081e80000100800 */
[----:B0-----:R-:W3:Y:S01]  /*2e330*/  LDL.LU R28, [R1+0x263c] ;  /* 0x00263c00011c7983 */ /* 0x001ee20000300800 */
[----:B------:R-:W3:Y:S02]  /*2e340*/  LDL R4, [R1+0x14b4] ;  /* 0x0014b40001047983 */ /* 0x000ee40000100800 */
[----:B------:R-:W3:Y:S01]  /*2e350*/  LDL R5, [R1+0x14b8] ;  /* 0x0014b80001057983 */ /* 0x000ee20000100800 */
[----:B--2---:R-:W-:-:S02]  /*2e360*/  PRMT R29, RZ, 0x7610, R29 ;  /* 0x00007610ff1d7816 */ /* 0x004fc4000000001d */
[----:B---3--:R-:W-:-:S04]  /*2e370*/  @!P0 LOP3.LUT R5, R5, R4, RZ, 0x3c, !PT ;  /* 0x0000000405058212 */ /* 0x008fc800078e3cff */
        /* <DEDUP_REMOVED lines=2256> */
[----:B------:R-:W3:Y:S02]  /*37080*/  LDL R5, [R1+0x8b8] ;  /* 0x0008b80001057983 */ /* 0x000ee40000100800 */
[----:B---3--:R-:W-:-:S02]  /*37090*/  @!P0 LOP3.LUT R5, R5, R4, RZ, 0x3c, !PT ;  /* 0x0000000405058212 */ /* 0x008fc400078e3cff */
[----:B--2---:R-:W-:Y:S02]  /*370a0*/  PRMT R29, RZ, 0x7610, R29 ;  /* 0x00007610ff1d7816 */ /* 0x004fe4000000001d */
        /* <DEDUP_REMOVED lines=263> */
[----:B------:R0:W3:Y:S04]  /*38120*/  @!P4 LDG.E.U16 R28, [R4.64] ;  /* 0x00000008041cc981 */ /* 0x0000e8000c1e1500 */
[----:B0-----:R-:W2:Y:S04]  /*38130*/  LDL R4, [R1+0x784] ;  /* 0x0007840001047983 */ /* 0x001ea80000100800 */
[----:B------:R-:W2:Y:S01]  /*38140*/  LDL R5, [R1+0x788] ;  /* 0x0007880001057983 */ /* 0x000ea20000100800 */
[----:B------:R-:W-:Y:S02]  /*38150*/  PRMT R0, RZ, 0x7610, R0 ;  /* 0x00007610ff007816 */ /* 0x000fe40000000000 */
[----:B--2---:R-:W-:-:S04]  /*38160*/  @!P0 LOP3.LUT R5, R5, R4, RZ, 0x3c, !PT ;  /* 0x0000000405058212 */ /* 0x004fc800078e3cff */
[----:B------:R-:W-:-:S04]  /*38170*/  @!P0 LOP3.LUT R4, R5, R4, RZ, 0x3c, !PT ;  /* 0x0000000405048212 */ /* 0x000fc800078e3cff */
[----:B------:R-:W-:Y:S01]  /*38180*/  @!P0 LOP3.LUT R5, R5, R4, RZ, 0x3c, !PT ;  /* 0x0000000405058212 */ /* 0x000fe200078e3cff */
[----:B---3--:R-:W-:Y:S04]  /*38190*/  STL [R1+0x20ec], R28 ;  /* 0x0020ec1c01007387 */ /* 0x008fe80000100800 */
[----:B------:R0:W2:Y:S04]  /*381a0*/  @!P0 LDG.E.U16 R0, [R4.64] ;  /* 0x0000000804008981 */ /* 0x0000a8000c1e1500 */
[----:B0-----:R-:W3:Y:S04]  /*381b0*/  LDL R4, [R1+0x75c] ;  /* 0x00075c0001047983 */ /* 0x001ee80000100800 */
[----:B------:R-:W3:Y:S01]  /*381c0*/  LDL R5, [R1+0x760] ;  /* 0x0007600001057983 */ /* 0x000ee20000100800 */
[----:B------:R-:W-:-:S02]  /*381d0*/  PRMT R29, RZ, 0x7610, R29 ;  /* 0x00007610ff1d7816 */ /* 0x000fc4000000001d */
[----:B---3--:R-:W-:-:S04]  /*381e0*/  @!P4 LOP3.LUT R5, R5, R4, RZ, 0x3c, !PT ;  /* 0x000000040505c212 */ /* 0x008fc800078e3cff */
[----:B------:R-:W-:-:S04]  /*381f0*/  @!P4 LOP3.LUT R4, R5, R4, RZ, 0x3c, !PT ;  /* 0x000000040504c212 */ /* 0x000fc800078e3cff */
[----:B------:R-:W-:-:S05]  /*38200*/  @!P4 LOP3.LUT R5, R5, R4, RZ, 0x3c, !PT ;  /* 0x000000040505c212 */ /* 0x000fca00078e3cff */
[----:B------:R-:W3:Y:S04]  /*38210*/  @!P4 LDG.E.U16 R29, [R4.64] ;  /* 0x00000008041dc981 */ /* 0x000ee8000c1e1500 */
[----:B--2---:R-:W-:Y:S04]  /*38220*/  STL [R1+0x20f0], R0 ;  /* 0x0020f00001007387 */ /* 0x004fe80000100800 */
[----:B---3--:R0:W-:Y:S04]  /*38230*/  STL [R1+0x88], R29 ;  /* 0x0000881d01007387 */ /* 0x0081e80000100800 */
        /* <DEDUP_REMOVED lines=94> */
[----:B------:R-:W-:-:S05]  /*38820*/  @!P0 LOP3.LUT R5, R5, R4, RZ, 0x3c, !PT ;  /* 0x0000000405058212 */ /* 0x000fca00078e3cff */
[----:B------:R0:W2:Y:S04]  /*38830*/  @!P0 LDG.E.U16 R10, [R4.64] ;  /* 0x00000008040a8981 */ /* 0x0000a8000c1e1500 */
        /* <DEDUP_REMOVED lines=13> */
[----:B------:R-:W2:Y:S04]  /*38910*/  @!P0 LDG.E.U16 R29, [R4.64] ;  /* 0x00000008041d8981 */ /* 0x000ea8000c1e1500 */
[----:B------:R0:W-:Y:S04]  /*38920*/  STL [R1+0x78], R14 ;  /* 0x0000780e01007387 */ /* 0x0001e80000100800 */
[----:B0-----:R-:W3:Y:S04]  /*38930*/  LDL R14, [R1+0x164c] ;  /* 0x00164c00010e7983 */ /* 0x001ee80000100800 */
[----:B--2---:R0:W-:Y:S04]  /*38940*/  STL [R1+0x74], R29 ;  /* 0x0000741d01007387 */ /* 0x0041e80000100800 */
[----:B0-----:R-:W2:Y:S01]  /*38950*/  LDL.LU R29, [R1+0x21b0] ;  /* 0x0021b000011d7983 */ /* 0x001ea20000300800 */
[----:B------:R-:W2:Y:S02]  /*38960*/  LDL R4, [R1+0x6cc] ;  /* 0x0006cc0001047983 */ /* 0x000ea40000100800 */
[----:B------:R-:W2:Y:S02]  /*38970*/  LDL R5, [R1+0x6d0] ;  /* 0x0006d00001057983 */ /* 0x000ea40000100800 */
[----:B--2---:R-:W-:-:S02]  /*38980*/  @!P4 LOP3.LUT R5, R5, R4, RZ, 0x3c, !PT ;  /* 0x000000040505c212 */ /* 0x004fc400078e3cff */
[----:B------:R-:W-:Y:S02]  /*38990*/  PRMT R29, RZ, 0x7610, R29 ;  /* 0x00007610ff1d7816 */ /* 0x000fe4000000001d */
[----:B------:R-:W-:-:S04]  /*389a0*/  @!P4 LOP3.LUT R4, R5, R4, RZ, 0x3c, !PT ;  /* 0x000000040504c212 */ /* 0x000fc800078e3cff */
[----:B------:R-:W-:-:S05]  /*389b0*/  @!P4 LOP3.LUT R5, R5, R4, RZ, 0x3c, !PT ;  /* 0x000000040505c212 */ /* 0x000fca00078e3cff */
[----:B------:R-:W2:Y:S04]  /*389c0*/  @!P4 LDG.E.U16 R29, [R4.64] ;  /* 0x00000008041dc981 */ /* 0x000ea8000c1e1500 */
        /* <DEDUP_REMOVED lines=29> */
[----:B------:R-:W4:Y:S02]  /*38ba0*/  LDL R5, [R1+0x1640] ;  /* 0x0016400001057983 */ /* 0x000f240000100800 */
[----:B---3--:R-:W-:-:S02]  /*38bb0*/  @!P4 IMAD.MOV.U32 R4, RZ, RZ, R14 ;  /* 0x000000ffff04c224 */ /* 0x008fc400078e000e */
[----:B------:R-:W3:Y:S01]  /*38bc0*/  LDL R14, [R1+0x728] ;  /* 0x00072800010e7983 */ /* 0x000ee20000100800 */
[----:B--2---:R-:W-:-:S06]  /*38bd0*/  PRMT R29, RZ, 0x7610, R29 ;  /* 0x00007610ff1d7816 */ /* 0x004fcc000000001d */
[----:B----4-:R-:W2:Y:S04]  /*38be0*/  @!P4 LDG.E.U16 R29, [R4.64] ;  /* 0x00000008041dc981 */ /* 0x010ea8000c1e1500 */
[----:B--2---:R0:W-:Y:S04]  /*38bf0*/  STL [R1+0x2c], R29 ;  /* 0x00002c1d01007387 */ /* 0x0041e80000100800 */
[----:B0-----:R-:W2:Y:S01]  /*38c00*/  LDL.LU R29, [R1+0x219c] ;  /* 0x00219c00011d7983 */ /* 0x001ea20000300800 */
[----:B------:R-:W4:Y:S02]  /*38c10*/  LDL R4, [R1+0x1648] ;  /* 0x0016480001047983 */ /* 0x000f240000100800 */
[----:B------:R-:W4:Y:S02]  /*38c20*/  LDL R5, [R1+0x1654] ;  /* 0x0016540001057983 */ /* 0x000f240000100800 */
[----:B----4-:R-:W-:-:S02]  /*38c30*/  @!P0 LOP3.LUT R5, R5, R4, RZ, 0x3c, !PT ;  /* 0x0000000405058212 */ /* 0x010fc400078e3cff */
[----:B--2---:R-:W-:Y:S02]  /*38c40*/  PRMT R29, RZ, 0x7610, R29 ;  /* 0x00007610ff1d7816 */ /* 0x004fe4000000001d */
[----:B------:R-:W-:-:S04]  /*38c50*/  @!P0 LOP3.LUT R4, R5, R4, RZ, 0x3c, !PT ;  /* 0x0000000405048212 */ /* 0x000fc800078e3cff */
[----:B------:R-:W-:-:S05]  /*38c60*/  @!P0 LOP3.LUT R5, R5, R4, RZ, 0x3c, !PT ;  /* 0x0000000405058212 */ /* 0x000fca00078e3cff */
[----:B------:R-:W2:Y:S04]  /*38c70*/  @!P0 LDG.E.U16 R29, [R4.64] ;  /* 0x00000008041d8981 */ /* 0x000ea8000c1e1500 */
[----:B--2---:R0:W-:Y:S04]  /*38c80*/  STL [R1+0xc], R29 ;  /* 0x00000c1d01007387 */ /* 0x0041e80000100800 */
[----:B0-----:R-:W2:Y:S01]  /*38c90*/  LDL.LU R29, [R1+0x2198] ;  /* 0x00219800011d7983 */ /* 0x001ea20000300800 */
[----:B------:R-:W4:Y:S02]  /*38ca0*/  LDL R4, [R1+0x16c0] ;  /* 0x0016c00001047983 */ /* 0x000f240000100800 */
[----:B------:R-:W4:Y:S01]  /*38cb0*/  LDL R5, [R1+0x16cc] ;  /* 0x0016cc0001057983 */ /* 0x000f220000100800 */
[----:B------:R-:W-:-:S02]  /*38cc0*/  PRMT R9, RZ, 0x7610, R9 ;  /* 0x00007610ff097816 */ /* 0x000fc40000000009 */
[----:B----4-:R-:W-:-:S04]  /*38cd0*/  @!P4 LOP3.LUT R5, R5, R4, RZ, 0x3c, !PT ;  /* 0x000000040505c212 */ /* 0x010fc800078e3cff */
[----:B------:R-:W-:-:S04]  /*38ce0*/  @!P4 LOP3.LUT R4, R5, R4, RZ, 0x3c, !PT ;  /* 0x000000040504c212 */ /* 0x000fc800078e3cff */
[----:B------:R-:W-:-:S05]  /*38cf0*/  @!P4 LOP3.LUT R5, R5, R4, RZ, 0x3c, !PT ;  /* 0x000000040505c212 */ /* 0x000fca00078e3cff */
[----:B------:R0:W4:Y:S04]  /*38d00*/  @!P4 LDG.E.U16 R9, [R4.64] ;  /* 0x000000080409c981 */ /* 0x000128000c1e1500 */
[----:B0-----:R-:W2:Y:S04]  /*38d10*/  LDL R4, [R1+0x16c8] ;  /* 0x0016c80001047983 */ /* 0x001ea80000100800 */
[----:B------:R-:W2:Y:S01]  /*38d20*/  LDL R5, [R1+0x16d4] ;  /* 0x0016d40001057983 */ /* 0x000ea20000100800 */
[----:B------:R-:W-:Y:S02]  /*38d30*/  PRMT R8, RZ, 0x7610, R8 ;  /* 0x00007610ff087816 */ /* 0x000fe40000000008 */
[----:B--2---:R-:W-:-:S04]  /*38d40*/  @!P0 LOP3.LUT R5, R5, R4, RZ, 0x3c, !PT ;  /* 0x0000000405058212 */ /* 0x004fc800078e3cff */
[----:B------:R-:W-:-:S04]  /*38d50*/  @!P0 LOP3.LUT R4, R5, R4, RZ, 0x3c, !PT ;  /* 0x0000000405048212 */ /* 0x000fc800078e3cff */
[----:B------:R-:W-:Y:S01]  /*38d60*/  @!P0 LOP3.LUT R5, R5, R4, RZ, 0x3c, !PT ;  /* 0x0000000405058212 */ /* 0x000fe200078e3cff */
[----:B----4-:R-:W-:Y:S04]  /*38d70*/  STL [R1+0x2170], R9 ;  /* 0x0021700901007387 */ /* 0x010fe80000100800 */
[----:B------:R0:W2:Y:S04]  /*38d80*/  @!P0 LDG.E.U16 R8, [R4.64] ;  /* 0x0000000804088981 */ /* 0x0000a8000c1e1500 */
[----:B0-----:R-:W4:Y:S04]  /*38d90*/  LDL R4, [R1+0x72c] ;  /* 0x00072c0001047983 */ /* 0x001f280000100800 */
[----:B------:R-:W4:Y:S01]  /*38da0*/  LDL R5, [R1+0x730] ;  /* 0x0007300001057983 */ /* 0x000f220000100800 */
[----:B------:R-:W-:-:S02]  /*38db0*/  PRMT R29, RZ, 0x7610, R29 ;  /* 0x00007610ff1d7816 */ /* 0x000fc4000000001d */
[----:B----4-:R-:W-:-:S04]  /*38dc0*/  @!P4 LOP3.LUT R5, R5, R4, RZ, 0x3c, !PT ;  /* 0x000000040505c212 */ /* 0x010fc800078e3cff */
[----:B------:R-:W-:-:S04]  /*38dd0*/  @!P4 LOP3.LUT R4, R5, R4, RZ, 0x3c, !PT ;  /* 0x000000040504c212 */ /* 0x000fc800078e3cff */
[----:B------:R-:W-:-:S05]  /*38de0*/  @!P4 LOP3.LUT R5, R5, R4, RZ, 0x3c, !PT ;  /* 0x000000040505c212 */ /* 0x000fca00078e3cff */
[----:B------:R-:W4:Y:S04]  /*38df0*/  @!P4 LDG.E.U16 R29, [R4.64] ;  /* 0x00000008041dc981 */ /* 0x000f28000c1e1500 */
[----:B--2---:R-:W-:Y:S04]  /*38e00*/  STL [R1+0x2174], R8 ;  /* 0x0021740801007387 */ /* 0x004fe80000100800 */
[----:B----4-:R0:W-:Y:S04]  /*38e10*/  STL [R1+0x54], R29 ;  /* 0x0000541d01007387 */ /* 0x0101e80000100800 */
[----:B0-----:R-:W2:Y:S01]  /*38e20*/  LDL.LU R29, [R1+0x2194] ;  /* 0x00219400011d7983 */ /* 0x001ea20000300800 */
[----:B------:R-:W4:Y:S01]  /*38e30*/  LDL R5, [R1+0x724] ;  /* 0x0007240001057983 */ /* 0x000f220000100800 */
[----:B------:R-:W-:Y:S01]  /*38e40*/  PRMT R8, RZ, 0x7610, R8 ;  /* 0x00007610ff087816 */ /* 0x000fe20000000008 */
[----:B---3--:R-:W-:Y:S01]  /*38e50*/  @!P0 IMAD.MOV.U32 R4, RZ, RZ, R14 ;  /* 0x000000ffff048224 */ /* 0x008fe200078e000e */
[----:B------:R-:W-:Y:S01]  /*38e60*/  PRMT R28, RZ, 0x7610, R28 ;  /* 0x00007610ff1c7816 */ /* 0x000fe2000000001c */
[----:B------:R-:W3:Y:S04]  /*38e70*/  LDL R14, [R1+0x620] ;  /* 0x00062000010e7983 */ /* 0x000ee80000100800 */
[----:B----4-:R0:W4:Y:S04]  /*38e80*/  @!P0 LDG.E.U16 R8, [R4.64] ;  /* 0x0000000804088981 */ /* 0x010128000c1e1500 */
[----:B0-----:R-:W2:Y:S04]  /*38e90*/  LDL R4, [R1+0x71c] ;  /* 0x00071c0001047983 */ /* 0x001ea80000100800 */
[----:B------:R-:W2:Y:S02]  /*38ea0*/  LDL R5, [R1+0x720] ;  /* 0x0007200001057983 */ /* 0x000ea40000100800 */
[----:B--2---:R-:W-:-:S04]  /*38eb0*/  @!P4 LOP3.LUT R5, R5, R4, RZ, 0x3c, !PT ;  /* 0x000000040505c212 */ /* 0x004fc800078e3cff */
[----:B------:R-:W-:-:S04]  /*38ec0*/  @!P4 LOP3.LUT R4, R5, R4, RZ, 0x3c, !PT ;  /* 0x000000040504c212 */ /* 0x000fc800078e3cff */
[----:B------:R-:W-:Y:S01]  /*38ed0*/  @!P4 LOP3.LUT R5, R5, R4, RZ, 0x3c, !PT ;  /* 0x000000040505c212 */ /* 0x000fe200078e3cff */
[----:B----4-:R0:W-:Y:S04]  /*38ee0*/  STL [R1+0x50], R8 ;  /* 0x0000500801007387 */ /* 0x0101e80000100800 */
[----:B------:R1:W2:Y:S01]  /*38ef0*/  @!P4 LDG.E.U16 R28, [R4.64] ;  /* 0x00000008041cc981 */ /* 0x0002a2000c1e1500 */
[----:B------:R-:W-:-:S03]  /*38f00*/  PRMT R13, RZ, 0x7610, R13 ;  /* 0x00007610ff0d7816 */ /* 0x000fc6000000000d */
[----:B0-----:R-:W4:Y:S04]  /*38f10*/  LDL R8, [R1+0x624] ;  /* 0x0006240001087983 */ /* 0x001f280000100800 */
[----:B-1----:R-:W2:Y:S04]  /*38f20*/  LDL R4, [R1+0x6bc] ;  /* 0x0006bc0001047983 */ /* 0x002ea80000100800 */
[----:B------:R-:W2:Y:S02]  /*38f30*/  LDL R5, [R1+0x6c0] ;  /* 0x0006c00001057983 */ /* 0x000ea40000100800 */
[----:B--2---:R-:W-:-:S04]  /*38f40*/  @!P4 LOP3.LUT R5, R5, R4, RZ, 0x3c, !PT ;  /* 0x000000040505c212 */ /* 0x004fc800078e3cff */
[----:B------:R-:W-:-:S04]  /*38f50*/  @!P4 LOP3.LUT R4, R5, R4, RZ, 0x3c, !PT ;  /* 0x000000040504c212 */ /* 0x000fc800078e3cff */
[----:B------:R-:W-:Y:S01]  /*38f60*/  @!P4 LOP3.LUT R5, R5, R4, RZ, 0x3c, !PT ;  /* 0x000000040505c212 */ /* 0x000fe200078e3cff */
[----:B------:R-:W-:Y:S04]  /*38f70*/  STL [R1+0x2118], R28 ;  /* 0x0021181c01007387 */ /* 0x000fe80000100800 */
[----:B------:R0:W2:Y:S04]  /*38f80*/  @!P4 LDG.E.U16 R13, [R4.64] ;  /* 0x00000008040dc981 */ /* 0x0000a8000c1e1500 */
[----:B0-----:R-:W2:Y:S04]  /*38f90*/  LDL R4, [R1+0x6b4] ;  /* 0x0006b40001047983 */ /* 0x001ea80000100800 */
[----:B------:R-:W2:Y:S01]  /*38fa0*/  LDL R5, [R1+0x6b8] ;  /* 0x0006b80001057983 */ /* 0x000ea20000100800 */
[----:B------:R-:W-:-:S02]  /*38fb0*/  PRMT R15, RZ, 0x7610, R15 ;  /* 0x00007610ff0f7816 */ /* 0x000fc4000000000f */
[----:B--2---:R-:W-:-:S04]  /*38fc0*/  @!P0 LOP3.LUT R5, R5, R4, RZ, 0x3c, !PT ;  /* 0x0000000405058212 */ /* 0x004fc800078e3cff */
[----:B------:R-:W-:-:S04]  /*38fd0*/  @!P0 LOP3.LUT R4, R5, R4, RZ, 0x3c, !PT ;  /* 0x0000000405048212 */ /* 0x000fc800078e3cff */
[----:B------:R-:W-:Y:S01]  /*38fe0*/  @!P0 LOP3.LUT R5, R5, R4, RZ, 0x3c, !PT ;  /* 0x0000000405058212 */ /* 0x000fe200078e3cff */
[----:B------:R0:W-:Y:S04]  /*38ff0*/  STL [R1+0x48], R13 ;  /* 0x0000480d01007387 */ /* 0x0001e80000100800 */
[----:B------:R1:W2:Y:S01]  /*39000*/  @!P0 LDG.E.U16 R15, [R4.64] ;  /* 0x00000008040f8981 */ /* 0x0002a2000c1e1500 */
[----:B------:R-:W-:-:S03]  /*39010*/  PRMT R29, RZ, 0x7610, R29 ;  /* 0x00007610ff1d7816 */ /* 0x000fc6000000001d */
[----:B0-----:R-:W2:Y:S04]  /*39020*/  LDL R13, [R1+0x1664] ;  /* 0x00166400010d7983 */ /* 0x001ea80000100800 */
[----:B-1----:R-:W2:Y:S04]  /*39030*/  LDL R4, [R1+0x628] ;  /* 0x0006280001047983 */ /* 0x002ea80000100800 */
[----:B------:R-:W2:Y:S02]  /*39040*/  LDL R5, [R1+0x62c] ;  /* 0x00062c0001057983 */ /* 0x000ea40000100800 */
        /* <DEDUP_REMOVED lines=8> */
[----:B----4-:R-:W-:-:S02]  /*390d0*/  @!P0 IMAD.MOV.U32 R4, RZ, RZ, R8 ;  /* 0x000000ffff048224 */ /* 0x010fc400078e0008 */
[----:B---3--:R-:W-:Y:S02]  /*390e0*/  @!P0 IMAD.MOV.U32 R5, RZ, RZ, R14 ;  /* 0x000000ffff058224 */ /* 0x008fe400078e000e */
[----:B------:R-:W3:Y:S01]  /*390f0*/  LDL R8, [R1+0x16e4] ;  /* 0x0016e40001087983 */ /* 0x000ee20000100800 */
[----:B------:R-:W4:Y:S01]  /*39100*/  LDL R14, [R1+0x16d8] ;  /* 0x0016d800010e7983 */ /* 0x000f220000100800 */
[----:B--2---:R-:W-:-:S06]  /*39110*/  PRMT R29, RZ, 0x7610, R29 ;  /* 0x00007610ff1d7816 */ /* 0x004fcc000000001d */
        /* <DEDUP_REMOVED lines=9> */
[----:B------:R-:W2:Y:S01]  /*391b0*/  @!P4 LDG.E.U16 R29, [R4.64] ;  /* 0x00000008041dc981 */ /* 0x000ea2000c1e1500 */
[----:B------:R-:W-:-:S03]  /*391c0*/  PRMT R12, RZ, 0x7610, R12 ;  /* 0x00007610ff0c7816 */ /* 0x000fc6000000000c */
[----:B--2---:R0:W-:Y:S04]  /*391d0*/  STL [R1+0x8], R29 ;  /* 0x0000081d01007387 */ /* 0x0041e80000100800 */
[----:B0-----:R-:W2:Y:S01]  /*391e0*/  LDL.LU R29, [R1+0x2188] ;  /* 0x00218800011d7983 */ /* 0x001ea20000300800 */
[----:B------:R-:W2:Y:S02]  /*391f0*/  LDL R5, [R1+0x1658] ;  /* 0x0016580001057983 */ /* 0x000ea40000100800 */
[----:B------:R-:W-:Y:S01]  /*39200*/  @!P0 IMAD.MOV.U32 R4, RZ, RZ, R13 ;  /* 0x000000ffff048224 */ /* 0x000fe200078e000d */
[----:B------:R-:W-:Y:S02]  /*39210*/  PRMT R7, RZ, 0x7610, R7 ;  /* 0x00007610ff077816 */ /* 0x000fe40000000007 */
[----:B------:R-:W-:Y:S01]  /*39220*/  PRMT R6, RZ, 0x7610, R6 ;  /* 0x00007610ff067816 */ /* 0x000fe20000000006 */
[----:B------:R-:W3:Y:S04]  /*39230*/  LDL R13, [R1+0x70c] ;  /* 0x00070c00010d7983 */ /* 0x000ee80000100800 */
[----:B--2---:R0:W2:Y:S04]  /*39240*/  @!P0 LDG.E.U16 R12, [R4.64] ;  /* 0x00000008040c8981 */ /* 0x0040a8000c1e1500 */
[----:B0-----:R-:W2:Y:S01]  /*39250*/  LDL R5, [R1+0x16d0] ;  /* 0x0016d00001057983 */ /* 0x001ea20000100800 */
[----:B------:R-:W-:-:S05]  /*39260*/  @!P4 IMAD.MOV.U32 R4, RZ, RZ, R15 ;  /* 0x000000ffff04c224 */ /* 0x000fca00078e000f */
[----:B--2---:R3:W2:Y:S04]  /*39270*/  @!P4 LDG.E.U16 R7, [R4.64] ;  /* 0x000000080407c981 */ /* 0x0046a8000c1e1500 */
[----:B------:R0:W-:Y:S01]  /*39280*/  STL [R1+0x4], R12 ;  /* 0x0000040c01007387 */ /* 0x0001e20000100800 */
[----:B------:R-:W2:Y:S02]  /*39290*/  LDL R15, [R1+0x708] ;  /* 0x00070800010f7983 */ /* 0x000ea40000100800 */
[----:B---3--:R-:W-:Y:S02]  /*392a0*/  @!P0 IMAD.MOV.U32 R4, RZ, RZ, R8 ;  /* 0x000000ffff048224 */ /* 0x008fe400078e0008 */
[----:B----4-:R-:W-:Y:S01]  /*392b0*/  @!P0 IMAD.MOV.U32 R5, RZ, RZ, R14 ;  /* 0x000000ffff058224 */ /* 0x010fe200078e000e */
[----:B0-----:R-:W3:Y:S04]  /*392c0*/  LDL R12, [R1+0x710] ;  /* 0x00071000010c7983 */ /* 0x001ee80000100800 */
[----:B------:R0:W4:Y:S04]  /*392d0*/  @!P0 LDG.E.U16 R6, [R4.64] ;  /* 0x0000000804068981 */ /* 0x000128000c1e1500 */
[----:B--2---:R1:W-:Y:S01]  /*392e0*/  STL [R1+0x2160], R7 ;  /* 0x0021600701007387 */ /* 0x0043e20000100800 */
[----:B0-----:R-:W2:Y:S02]  /*392f0*/  LDL R4, [R1+0x714] ;  /* 0x0007140001047983 */ /* 0x001ea40000100800 */
[----:B------:R-:W2:Y:S01]  /*39300*/  LDL R5, [R1+0x718] ;  /* 0x0007180001057983 */ /* 0x000ea20000100800 */
[----:B------:R-:W-:Y:S01]  /*39310*/  PRMT R0, RZ, 0x7610, R0 ;  /* 0x00007610ff007816 */ /* 0x000fe20000000000 */
[----:B------:R-:W3:Y:S04]  /*39320*/  LDL R14, [R1+0x6ac] ;  /* 0x0006ac00010e7983 */ /* 0x000ee80000100800 */
[----:B------:R-:W3:Y:S04]  /*39330*/  LDL R8, [R1+0x6b0] ;  /* 0x0006b00001087983 */ /* 0x000ee80000100800 */
[----:B-1----:R-:W3:Y:S01]  /*39340*/  LDL R7, [R1+0x704] ;  /* 0x0007040001077983 */ /* 0x002ee20000100800 */
[----:B--2---:R-:W-:-:S04]  /*39350*/  @!P0 LOP3.LUT R5, R5, R4, RZ, 0x3c, !PT ;  /* 0x0000000405058212 */ /* 0x004fc800078e3cff */
[----:B------:R-:W-:-:S04]  /*39360*/  @!P0 LOP3.LUT R4, R5, R4, RZ, 0x3c, !PT ;  /* 0x0000000405048212 */ /* 0x000fc800078e3cff */
[----:B------:R-:W-:-:S05]  /*39370*/  @!P0 LOP3.LUT R5, R5, R4, RZ, 0x3c, !PT ;  /* 0x0000000405058212 */ /* 0x000fca00078e3cff */
[----:B------:R3:W2:Y:S04]  /*39380*/  @!P0 LDG.E.U16 R0, [R4.64] ;  /* 0x0000000804008981 */ /* 0x0006a8000c1e1500 */
[----:B----4-:R0:W-:Y:S01]  /*39390*/  STL [R1+0x2164], R6 ;  /* 0x0021640601007387 */ /* 0x0101e20000100800 */
[----:B------:R-:W-:Y:S01]  /*393a0*/  PRMT R29, RZ, 0x7610, R29 ;  /* 0x00007610ff1d7816 */ /* 0x000fe2000000001d */
[----:B---3--:R-:W-:Y:S01]  /*393b0*/  @!P4 IMAD.MOV.U32 R4, RZ, RZ, R12 ;  /* 0x000000ffff04c224 */ /* 0x008fe200078e000c */
[----:B0-----:R-:W-:Y:S01]  /*393c0*/  PRMT R6, RZ, 0x7610, R6 ;  /* 0x00007610ff067816 */ /* 0x001fe20000000006 */
[----:B------:R-:W-:-:S05]  /*393d0*/  @!P4 IMAD.MOV.U32 R5, RZ, RZ, R13 ;  /* 0x000000ffff05c224 */ /* 0x000fca00078e000d */
[----:B------:R0:W3:Y:S02]  /*393e0*/  @!P4 LDG.E.U16 R6, [R4.64] ;  /* 0x000000080406c981 */ /* 0x0000e4000c1e1500 */
[----:B0-----:R-:W-:Y:S02]  /*393f0*/  @!P0 IMAD.MOV.U32 R4, RZ, RZ, R15 ;  /* 0x000000ffff048224 */ /* 0x001fe400078e000f */
[----:B------:R-:W-:-:S05]  /*39400*/  @!P0 IMAD.MOV.U32 R5, RZ, RZ, R7 ;  /* 0x000000ffff058224 */ /* 0x000fca00078e0007 */
[----:B------:R0:W4:Y:S01]  /*39410*/  @!P0 LDG.E.U16 R29, [R4.64] ;  /* 0x00000008041d8981 */ /* 0x000122000c1e1500 */
[----:B------:R-:W-:Y:S01]  /*39420*/  PRMT R28, RZ, 0x7610, R28 ;  /* 0x00007610ff1c7816 */ /* 0x000fe2000000001c */
[----:B0-----:R-:W-:Y:S02]  /*39430*/  @!P4 IMAD.MOV.U32 R4, RZ, RZ, R8 ;  /* 0x000000ffff04c224 */ /* 0x001fe400078e0008 */
[----:B------:R-:W-:-:S05]  /*39440*/  @!P4 IMAD.MOV.U32 R5, RZ, RZ, R14 ;  /* 0x000000ffff05c224 */ /* 0x000fca00078e000e */
[----:B------:R-:W4:Y:S04]  /*39450*/  @!P4 LDG.E.U16 R28, [R4.64] ;  /* 0x00000008041cc981 */ /* 0x000f28000c1e1500 */
[----:B--2---:R-:W-:Y:S01]  /*39460*/  STL [R1+0x211c], R0 ;  /* 0x00211c0001007387 */ /* 0x004fe20000100800 */
[----:B------:R-:W2:Y:S02]  /*39470*/  LDL R13, [R1+0x6a4] ;  /* 0x0006a400010d7983 */ /* 0x000ea40000100800 */
[----:B------:R-:W2:Y:S02]  /*39480*/  LDL R12, [R1+0x6a8] ;  /* 0x0006a800010c7983 */ /* 0x000ea40000100800 */
[----:B------:R-:W2:Y:S01]  /*39490*/  LDL R7, [R1+0x618] ;  /* 0x0006180001077983 */ /* 0x000ea20000100800 */
[----:B---3--:R0:W-:Y:S04]  /*394a0*/  STL [R1+0x24], R6 ;  /* 0x0000240601007387 */ /* 0x0081e80000100800 */
[----:B0-----:R-:W3:Y:S04]  /*394b0*/  LDL R6, [R1+0x61c] ;  /* 0x00061c0001067983 */ /* 0x001ee80000100800 */
[----:B----4-:R0:W-:Y:S01]  /*394c0*/  STL [R1+0x20f4], R29 ;  /* 0x0020f41d01007387 */ /* 0x0101e20000100800 */
[----:B------:R-:W4:Y:S01]  /*394d0*/  LDL R14, [R1+0x15f4] ;  /* 0x0015f400010e7983 */ /* 0x000f220000100800 */
[----:B------:R-:W-:Y:S01]  /*394e0*/  PRMT R0, RZ, 0x7610, R0 ;  /* 0x00007610ff007816 */ /* 0x000fe20000000000 */
[----:B------:R-:W4:Y:S01]  /*394f0*/  LDL R15, [R1+0x1660] ;  /* 0x00166000010f7983 */ /* 0x000f220000100800 */
[----:B------:R-:W4:Y:S04]  /*39500*/  LDL R8, [R1+0x166c] ;  /* 0x00166c0001087983 */ /* 0x000f280000100800 */
[----:B0-----:R-:W4:Y:S04]  /*39510*/  LDL R29, [R1+0x614] ;  /* 0x00061400011d7983 */ /* 0x001f280000100800 */
[----:B------:R0:W-:Y:S01]  /*39520*/  STL [R1+0x2150], R28 ;  /* 0x0021501c01007387 */ /* 0x0001e20000100800 */
[----:B--2---:R-:W-:-:S02]  /*39530*/  @!P0 IMAD.MOV.U32 R5, RZ, RZ, R13 ;  /* 0x000000ffff058224 */ /* 0x004fc400078e000d */
[----:B------:R-:W-:Y:S01]  /*39540*/  @!P0 IMAD.MOV.U32 R4, RZ, RZ, R12 ;  /* 0x000000ffff048224 */ /* 0x000fe200078e000c */
[----:B------:R-:W2:Y:S04]  /*39550*/  LDL R13, [R1+0x1668] ;  /* 0x00166800010d7983 */ /* 0x000ea80000100800 */
[----:B------:R-:W2:Y:S04]  /*39560*/  LDL R12, [R1+0x1674] ;  /* 0x00167400010c7983 */ /* 0x000ea80000100800 */
[----:B------:R1:W2:Y:S01]  /*39570*/  @!P0 LDG.E.U16 R0, [R4.64] ;  /* 0x0000000804008981 */ /* 0x0002a2000c1e1500 */
[----:B0-----:R-:W-:-:S02]  /*39580*/  PRMT R28, RZ, 0x7610, R28 ;  /* 0x00007610ff1c7816 */ /* 0x001fc4000000001c */
[----:B------:R-:W-:Y:S01]  /*39590*/  PRMT R9, RZ, 0x7610, R9 ;  /* 0x00007610ff097816 */ /* 0x000fe20000000009 */
[----:B-1----:R-:W-:Y:S02]  /*395a0*/  @!P4 IMAD.MOV.U32 R5, RZ, RZ, R7 ;  /* 0x000000ffff05c224 */ /* 0x002fe400078e0007 */
[----:B---3--:R-:W-:-:S05]  /*395b0*/  @!P4 IMAD.MOV.U32 R4, RZ, RZ, R6 ;  /* 0x000000ffff04c224 */ /* 0x008fca00078e0006 */
[----:B------:R4:W3:Y:S02]  /*395c0*/  @!P4 LDG.E.U16 R28, [R4.64] ;  /* 0x00000008041cc981 */ /* 0x0008e4000c1e1500 */
[----:B----4-:R-:W-:Y:S02]  /*395d0*/  @!P0 IMAD.MOV.U32 R4, RZ, RZ, R14 ;  /* 0x000000ffff048224 */ /* 0x010fe400078e000e */
[----:B------:R-:W-:-:S05]  /*395e0*/  @!P0 IMAD.MOV.U32 R5, RZ, RZ, R29 ;  /* 0x000000ffff058224 */ /* 0x000fca00078e001d */
[----:B------:R0:W4:Y:S02]  /*395f0*/  @!P0 LDG.E.U16 R9, [R4.64] ;  /* 0x0000000804098981 */ /* 0x000124000c1e1500 */
[----:B0-----:R-:W-:Y:S02]  /*39600*/  @!P4 IMAD.MOV.U32 R4, RZ, RZ, R8 ;  /* 0x000000ffff04c224 */ /* 0x001fe400078e0008 */
[----:B------:R-:W-:Y:S01]  /*39610*/  @!P4 IMAD.MOV.U32 R5, RZ, RZ, R15 ;  /* 0x000000ffff05c224 */ /* 0x000fe200078e000f */
[----:B--2---:R0:W-:Y:S01]  /*39620*/  STL [R1+0x2154], R0 ;  /* 0x0021540001007387 */ /* 0x0041e20000100800 */
[----:B------:R-:W2:Y:S02]  /*39630*/  LDL R7, [R1+0x16e0] ;  /* 0x0016e00001077983 */ /* 0x000ea40000100800 */
[----:B------:R-:W3:Y:S02]  /*39640*/  LDL R6, [R1+0x16ec] ;  /* 0x0016ec0001067983 */ /* 0x000ee40000100800 */
[----:B------:R-:W3:Y:S01]  /*39650*/  LDL R14, [R1+0x16e8] ;  /* 0x0016e800010e7983 */ /* 0x000ee20000100800 */
[----:B0-----:R-:W-:-:S06]  /*39660*/  PRMT R0, RZ, 0x7610, R0 ;  /* 0x00007610ff007816 */ /* 0x001fcc0000000000 */
[----:B------:R0:W3:Y:S02]  /*39670*/  @!P4 LDG.E.U16 R0, [R4.64] ;  /* 0x000000080400c981 */ /* 0x0000e4000c1e1500 */
[----:B0-----:R-:W-:-:S06]  /*39680*/  PRMT R5, RZ, 0x7610, R5 ;  /* 0x00007610ff057816 */ /* 0x001fcc0000000005 */
[----:B------:R2:W3:Y:S04]  /*39690*/  @!P0 LDG.E.U16 R5, [R12.64] ;  /* 0x000000080c058981 */ /* 0x0004e8000c1e1500 */
[----:B----4-:R0:W-:Y:S01]  /*396a0*/  STL [R1+0x10], R9 ;  /* 0x0000100901007387 */ /* 0x0101e20000100800 */
[----:B------:R-:W4:Y:S03]  /*396b0*/  LDL R8, [R1+0x69c] ;  /* 0x00069c0001087983 */ /* 0x000f260000100800 */
[----:B0-----:R-:W4:Y:S01]  /*396c0*/  LDL R9, [R1+0x16f4] ;  /* 0x0016f40001097983 */ /* 0x001f220000100800 */
[----:B------:R-:W-:Y:S01]  /*396d0*/  PRMT R4, RZ, 0x7610, R4 ;  /* 0x00007610ff047816 */ /* 0x000fe20000000004 */
[----:B--2---:R-:W-:-:S02]  /*396e0*/  @!P4 IMAD.MOV.U32 R13, RZ, RZ, R7 ;  /* 0x000000ffff0dc224 */ /* 0x004fc400078e0007 */
[----:B---3--:R-:W-:-:S05]  /*396f0*/  @!P4 IMAD.MOV.U32 R12, RZ, RZ, R6 ;  /* 0x000000ffff0cc224 */ /* 0x008fca00078e0006 */
[----:B------:R0:W2:Y:S04]  /*39700*/  @!P4 LDG.E.U16 R4, [R12.64] ;  /* 0x000000080c04c981 */ /* 0x0000a8000c1e1500 */
[----:B------:R1:W-:Y:S04]  /*39710*/  STL [R1], R0 ;  /* 0x0000000001007387 */ /* 0x0003e80000100800 */
[----:B-1----:R-:W3:Y:S04]  /*39720*/  LDL R0, [R1+0x6a0] ;  /* 0x0006a00001007983 */ /* 0x002ee80000100800 */
[----:B------:R1:W-:Y:S01]  /*39730*/  STL [R1+0x2148], R5 ;  /* 0x0021480501007387 */ /* 0x0003e20000100800 */
[----:B------:R-:W3:Y:S02]  /*39740*/  LDL R7, [R1+0x694] ;  /* 0x0006940001077983 */ /* 0x000ee40000100800 */
[----:B------:R-:W3:Y:S01]  /*39750*/  LDL R6, [R1+0x698] ;  /* 0x0006980001067983 */ /* 0x000ee20000100800 */
[----:B------:R-:W-:Y:S01]  /*39760*/  PRMT R3, RZ, 0x7610, R3 ;  /* 0x00007610ff037816 */ /* 0x000fe20000000003 */
[----:B0-----:R-:W-:Y:S01]  /*39770*/  @!P0 IMAD.MOV.U32 R13, RZ, RZ, R14 ;  /* 0x000000ffff0d8224 */ /* 0x001fe200078e000e */
[----:B------:R-:W-:Y:S01]  /*39780*/  PRMT R25, RZ, 0x7610, R25 ;  /* 0x00007610ff197816 */ /* 0x000fe20000000019 */
[----:B----4-:R-:W-:-:S05]  /*39790*/  @!P0 IMAD.MOV.U32 R12, RZ, RZ, R9 ;  /* 0x000000ffff0c8224 */ /* 0x010fca00078e0009 */
[----:B------:R0:W4:Y:S02]  /*397a0*/  @!P0 LDG.E.U16 R3, [R12.64] ;  /* 0x000000080c038981 */ /* 0x000124000c1e1500 */
[----:B0-----:R-:W-:Y:S01]  /*397b0*/  @!P4 IMAD.MOV.U32 R13, RZ, RZ, R8 ;  /* 0x000000ffff0dc224 */ /* 0x001fe200078e0008 */
[----:B------:R-:W-:Y:S01]  /*397c0*/  PRMT R23, RZ, 0x7610, R23 ;  /* 0x00007610ff177816 */ /* 0x000fe20000000017 */
[----:B--2---:R0:W-:Y:S01]  /*397d0*/  STL [R1+0x214c], R4 ;  /* 0x00214c0401007387 */ /* 0x0041e20000100800 */
[----:B-1----:R-:W2:Y:S03]  /*397e0*/  LDL R5, [R1+0x68c] ;  /* 0x00068c0001057983 */ /* 0x002ea60000100800 */
[----:B0-----:R-:W2:Y:S01]  /*397f0*/  LDL R4, [R1+0x690] ;  /* 0x0006900001047983 */ /* 0x001ea20000100800 */
[----:B---3--:R-:W-:-:S05]  /*39800*/  @!P4 IMAD.MOV.U32 R12, RZ, RZ, R0 ;  /* 0x000000ffff0cc224 */ /* 0x008fca00078e0000 */
[----:B------:R0:W3:Y:S02]  /*39810*/  @!P4 LDG.E.U16 R25, [R12.64] ;  /* 0x000000080c19c981 */ /* 0x0000e4000c1e1500 */
[----:B0-----:R-:W-:Y:S02]  /*39820*/  @!P0 IMAD.MOV.U32 R12, RZ, RZ, R6 ;  /* 0x000000ffff0c8224 */ /* 0x001fe400078e0006 */
[----:B------:R-:W-:-:S05]  /*39830*/  @!P0 IMAD.MOV.U32 R13, RZ, RZ, R7 ;  /* 0x000000ffff0d8224 */ /* 0x000fca00078e0007 */
[----:B------:R2:W3:Y:S04]  /*39840*/  @!P0 LDG.E.U16 R23, [R12.64] ;  /* 0x000000080c178981 */ /* 0x0004e8000c1e1500 */
[----:B----4-:R0:W-:Y:S01]  /*39850*/  STL [R1+0x2158], R3 ;  /* 0x0021580301007387 */ /* 0x0101e20000100800 */
[----:B------:R-:W4:Y:S02]  /*39860*/  LDL R9, [R1+0x684] ;  /* 0x0006840001097983 */ /* 0x000f240000100800 */
[----:B------:R-:W-:Y:S02]  /*39870*/  STL [R1+0x14], R28 ;  /* 0x0000141c01007387 */ /* 0x000fe40000100800 */
[----:B------:R-:W4:Y:S01]  /*39880*/  LDL R8, [R1+0x688] ;  /* 0x0006880001087983 */ /* 0x000f220000100800 */
[----:B------:R-:W4:Y:S04]  /*39890*/  LDL R0, [R1+0x15fc] ;  /* 0x0015fc0001007983 */ /* 0x000f280000100800 */
[----:B0-----:R-:W4:Y:S01]  /*398a0*/  LDL R3, [R1+0x15f0] ;  /* 0x0015f00001037983 */ /* 0x001f220000100800 */
[----:B--2---:R-:W-:-:S02]  /*398b0*/  @!P4 IMAD.MOV.U32 R13, RZ, RZ, R5 ;  /* 0x000000ffff0dc224 */ /* 0x004fc400078e0005 */
[----:B------:R-:W-:Y:S01]  /*398c0*/  @!P4 IMAD.MOV.U32 R12, RZ, RZ, R4 ;  /* 0x000000ffff0cc224 */ /* 0x000fe200078e0004 */
[----:B---3--:R-:W-:Y:S01]  /*398d0*/  STL [R1+0x2120], R25 ;  /* 0x0021201901007387 */ /* 0x008fe20000100800 */
[----:B------:R-:W2:Y:S02]  /*398e0*/  LDL R7, [R1+0x15f8] ;  /* 0x0015f80001077983 */ /* 0x000ea40000100800 */
[----:B------:R-:W3:Y:S01]  /*398f0*/  LDL R6, [R1+0x1604] ;  /* 0x0016040001067983 */ /* 0x000ee20000100800 */
[----:B------:R-:W-:Y:S01]  /*39900*/  STL [R1+0x2124], R23 ;  /* 0x0021241701007387 */ /* 0x000fe20000100800 */
[----:B------:R-:W3:Y:S02]  /*39910*/  LDL R5, [R1+0x1670] ;  /* 0x0016700001057983 */ /* 0x000ee40000100800 */
[----:B------:R-:W3:Y:S01]  /*39920*/  LDL R4, [R1+0x167c] ;  /* 0x00167c0001047983 */ /* 0x000ee20000100800 */
[----:B------:R-:W-:Y:S02]  /*39930*/  PRMT R21, RZ, 0x7610, R21 ;  /* 0x00007610ff157816 */ /* 0x000fe40000000015 */
[----:B------:R-:W-:-:S04]  /*39940*/  PRMT R18, RZ, 0x7610, R18 ;  /* 0x00007610ff127816 */ /* 0x000fc80000000012 */
[----:B------:R4:W3:Y:S01]  /*39950*/  @!P4 LDG.E.U16 R21, [R12.64] ;  /* 0x000000080c15c981 */ /* 0x0008e2000c1e1500 */
[----:B------:R-:W-:Y:S01]  /*39960*/  PRMT R16, RZ, 0x7610, R16 ;  /* 0x00007610ff107816 */ /* 0x000fe20000000010 */
[----:B----4-:R-:W-:Y:S02]  /*39970*/  @!P0 IMAD.MOV.U32 R12, RZ, RZ, R8 ;  /* 0x000000ffff0c8224 */ /* 0x010fe400078e0008 */
[----:B------:R-:W-:-:S05]  /*39980*/  @!P0 IMAD.MOV.U32 R13, RZ, RZ, R9 ;  /* 0x000000ffff0d8224 */ /* 0x000fca00078e0009 */
[----:B------:R0:W4:Y:S02]  /*39990*/  @!P0 LDG.E.U16 R18, [R12.64] ;  /* 0x000000080c128981 */ /* 0x000124000c1e1500 */
[----:B0-----:R-:W-:Y:S02]  /*399a0*/  @!P4 IMAD.MOV.U32 R12, RZ, RZ, R0 ;  /* 0x000000ffff0cc224 */ /* 0x001fe400078e0000 */
[----:B------:R-:W-:-:S05]  /*399b0*/  @!P4 IMAD.MOV.U32 R13, RZ, RZ, R3 ;  /* 0x000000ffff0dc224 */ /* 0x000fca00078e0003 */
[----:B------:R0:W4:Y:S02]  /*399c0*/  @!P4 LDG.E.U16 R16, [R12.64] ;  /* 0x000000080c10c981 */ /* 0x000124000c1e1500 */
[----:B0-----:R-:W-:Y:S02]  /*399d0*/  PRMT R12, RZ, 0x7610, R12 ;  /* 0x00007610ff0c7816 */ /* 0x001fe4000000000c */
[----:B------:R-:W-:Y:S01]  /*399e0*/  PRMT R13, RZ, 0x7610, R13 ;  /* 0x00007610ff0d7816 */ /* 0x000fe2000000000d */
[----:B--2---:R-:W-:Y:S02]  /*399f0*/  @!P0 IMAD.MOV.U32 R15, RZ, RZ, R7 ;  /* 0x000000ffff0f8224 */ /* 0x004fe400078e0007 */
[----:B---3--:R-:W-:-:S05]  /*39a00*/  @!P0 IMAD.MOV.U32 R14, RZ, RZ, R6 ;  /* 0x000000ffff0e8224 */ /* 0x008fca00078e0006 */
[----:B------:R0:W2:Y:S02]  /*39a10*/  @!P0 LDG.E.U16 R12, [R14.64] ;  /* 0x000000080e0c8981 */ /* 0x0000a4000c1e1500 */
[----:B0-----:R-:W-:Y:S02]  /*39a20*/  @!P4 IMAD.MOV.U32 R15, RZ, RZ, R5 ;  /* 0x000000ffff0fc224 */ /* 0x001fe400078e0005 */
[----:B------:R-:W-:-:S05]  /*39a30*/  @!P4 IMAD.MOV.U32 R14, RZ, RZ, R4 ;  /* 0x000000ffff0ec224 */ /* 0x000fca00078e0004 */
[----:B------:R-:W3:Y:S04]  /*39a40*/  @!P4 LDG.E.U16 R13, [R14.64] ;  /* 0x000000080e0dc981 */ /* 0x000ee8000c1e1500 */
[----:B------:R-:W-:Y:S04]  /*39a50*/  STL [R1+0x20f8], R21 ;  /* 0x0020f81501007387 */ /* 0x000fe80000100800 */
[----:B----4-:R-:W-:Y:S01]  /*39a60*/  STL [R1+0x20fc], R18 ;  /* 0x0020fc1201007387 */ /* 0x010fe20000100800 */
[----:B------:R-:W4:Y:S02]  /*39a70*/  LDL R3, [R1+0x1678] ;  /* 0x0016780001037983 */ /* 0x000f240000100800 */
[----:B------:R-:W4:Y:S01]  /*39a80*/  LDL R0, [R1+0x1684] ;  /* 0x0016840001007983 */ /* 0x000f220000100800 */
[----:B------:R0:W-:Y:S01]  /*39a90*/  STL [R1+0x2128], R16 ;  /* 0x0021281001007387 */ /* 0x0001e20000100800 */
[----:B------:R-:W4:Y:S03]  /*39aa0*/  LDL R9, [R1+0x16fc] ;  /* 0x0016fc0001097983 */ /* 0x000f260000100800 */
[----:B0-----:R-:W4:Y:S04]  /*39ab0*/  LDL R16, [R1+0x16f0] ;  /* 0x0016f00001107983 */ /* 0x001f280000100800 */
[----:B--2---:R-:W-:Y:S01]  /*39ac0*/  STL [R1+0x2114], R12 ;  /* 0x0021140c01007387 */ /* 0x004fe20000100800 */
[----:B------:R-:W2:Y:S02]  /*39ad0*/  LDL R8, [R1+0x1704] ;  /* 0x0017040001087983 */ /* 0x000ea40000100800 */
[----:B------:R-:W2:Y:S02]  /*39ae0*/  LDL R7, [R1+0x1600] ;  /* 0x0016000001077983 */ /* 0x000ea40000100800 */
[----:B------:R-:W2:Y:S01]  /*39af0*/  LDL R6, [R1+0x160c] ;  /* 0x00160c0001067983 */ /* 0x000ea20000100800 */
[----:B------:R-:W2:Y:S04]  /*39b00*/  LDL R4, [R1+0x1614] ;  /* 0x0016140001047983 */ /* 0x000ea80000100800 */
[----:B---3--:R-:W-:Y:S01]  /*39b10*/  STL [R1+0x212c], R13 ;  /* 0x00212c0d01007387 */ /* 0x008fe20000100800 */
[----:B------:R-:W3:Y:S01]  /*39b20*/  LDL R5, [R1+0x1608] ;  /* 0x0016080001057983 */ /* 0x000ee20000100800 */
[----:B------:R-:W-:-:S02]  /*39b30*/  PRMT R17, RZ, 0x7610, R17 ;  /* 0x00007610ff117816 */ /* 0x000fc40000000011 */
[----:B------:R-:W-:Y:S02]  /*39b40*/  PRMT R19, RZ, 0x7610, R19 ;  /* 0x00007610ff137816 */ /* 0x000fe40000000013 */
[----:B------:R-:W-:Y:S01]  /*39b50*/  PRMT R20, RZ, 0x7610, R20 ;  /* 0x00007610ff147816 */ /* 0x000fe20000000014 */
[----:B----4-:R-:W-:Y:S02]  /*39b60*/  @!P0 IMAD.MOV.U32 R15, RZ, RZ, R3 ;  /* 0x000000ffff0f8224 */ /* 0x010fe400078e0003 */
[----:B------:R-:W-:Y:S01]  /*39b70*/  @!P0 IMAD.MOV.U32 R14, RZ, RZ, R0 ;  /* 0x000000ffff0e8224 */ /* 0x000fe200078e0000 */
[----:B------:R-:W-:Y:S02]  /*39b80*/  PRMT R22, RZ, 0x7610, R22 ;  /* 0x00007610ff167816 */ /* 0x000fe40000000016 */
[----:B------:R-:W-:Y:S01]  /*39b90*/  PRMT R24, RZ, 0x7610, R24 ;  /* 0x00007610ff187816 */ /* 0x000fe20000000018 */
[----:B------:R-:W4:Y:S04]  /*39ba0*/  LDL R3, [R1+0x1680] ;  /* 0x0016800001037983 */ /* 0x000f280000100800 */
[----:B------:R0:W4:Y:S04]  /*39bb0*/  @!P0 LDG.E.U16 R17, [R14.64] ;  /* 0x000000080e118981 */ /* 0x000128000c1e1500 */
[----:B------:R-:W4:Y:S01]  /*39bc0*/  LDL R0, [R1+0x168c] ;  /* 0x00168c0001007983 */ /* 0x000f220000100800 */
[----:B0-----:R-:W-:-:S02]  /*39bd0*/  @!P4 IMAD.MOV.U32 R14, RZ, RZ, R9 ;  /* 0x000000ffff0ec224 */ /* 0x001fc400078e0009 */
[----:B------:R-:W-:-:S05]  /*39be0*/  @!P4 IMAD.MOV.U32 R15, RZ, RZ, R16 ;  /* 0x000000ffff0fc224 */ /* 0x000fca00078e0010 */
[----:B------:R0:W4:Y:S02]  /*39bf0*/  @!P4 LDG.E.U16 R19, [R14.64] ;  /* 0x000000080e13c981 */ /* 0x000124000c1e1500 */
[----:B0-----:R-:W-:Y:S02]  /*39c00*/  @!P0 IMAD.MOV.U32 R15, RZ, RZ, R2 ;  /* 0x000000ffff0f8224 */ /* 0x001fe400078e0002 */
[----:B--2---:R-:W-:-:S05]  /*39c10*/  @!P0 IMAD.MOV.U32 R14, RZ, RZ, R8 ;  /* 0x000000ffff0e8224 */ /* 0x004fca00078e0008 */
[----:B------:R0:W2:Y:S02]  /*39c20*/  @!P0 LDG.E.U16 R20, [R14.64] ;  /* 0x000000080e148981 */ /* 0x0000a4000c1e1500 */
[----:B0-----:R-:W-:Y:S02]  /*39c30*/  @!P4 IMAD.MOV.U32 R14, RZ, RZ, R6 ;  /* 0x000000ffff0ec224 */ /* 0x001fe400078e0006 */
[----:B------:R-:W-:-:S05]  /*39c40*/  @!P4 IMAD.MOV.U32 R15, RZ, RZ, R7 ;  /* 0x000000ffff0fc224 */ /* 0x000fca00078e0007 */
[----:B------:R0:W2:Y:S02]  /*39c50*/  @!P4 LDG.E.U16 R22, [R14.64] ;  /* 0x000000080e16c981 */ /* 0x0000a4000c1e1500 */
[----:B0-----:R-:W-:Y:S02]  /*39c60*/  @!P0 IMAD.MOV.U32 R14, RZ, RZ, R4 ;  /* 0x000000ffff0e8224 */ /* 0x001fe400078e0004 */
[----:B---3--:R-:W-:-:S05]  /*39c70*/  @!P0 IMAD.MOV.U32 R15, RZ, RZ, R5 ;  /* 0x000000ffff0f8224 */ /* 0x008fca00078e0005 */
[----:B------:R0:W3:Y:S04]  /*39c80*/  @!P0 LDG.E.U16 R24, [R14.64] ;  /* 0x000000080e188981 */ /* 0x0000e8000c1e1500 */
[----:B----4-:R-:W-:Y:S01]  /*39c90*/  STL [R1+0x2130], R17 ;  /* 0x0021301101007387 */ /* 0x010fe20000100800 */
[----:B------:R-:W-:Y:S01]  /*39ca0*/  PRMT R26, RZ, 0x7610, R26 ;  /* 0x00007610ff1a7816 */ /* 0x000fe2000000001a */
[----:B0-----:R-:W-:Y:S02]  /*39cb0*/  @!P4 IMAD.MOV.U32 R15, RZ, RZ, R3 ;  /* 0x000000ffff0fc224 */ /* 0x001fe400078e0003 */
[----:B------:R-:W-:Y:S01]  /*39cc0*/  STL [R1+0x2134], R19 ;  /* 0x0021341301007387 */ /* 0x000fe20000100800 */
[----:B------:R-:W-:Y:S02]  /*39cd0*/  STL [R1+0x17c4], R2 ;  /* 0x0017c40201007387 */ /* 0x000fe40000100800 */
[----:B------:R-:W-:-:S05]  /*39ce0*/  @!P4 IMAD.MOV.U32 R14, RZ, RZ, R0 ;  /* 0x000000ffff0ec224 */ /* 0x000fca00078e0000 */
[----:B------:R0:W4:Y:S04]  /*39cf0*/  @!P4 LDG.E.U16 R26, [R14.64] ;  /* 0x000000080e1ac981 */ /* 0x000128000c1e1500 */
[----:B--2---:R-:W-:Y:S04]  /*39d00*/  STL [R1+0x2138], R20 ;  /* 0x0021381401007387 */ /* 0x004fe80000100800 */
[----:B------:R-:W-:Y:S04]  /*39d10*/  STL [R1+0x2100], R22 ;  /* 0x0021001601007387 */ /* 0x000fe80000100800 */
[----:B---3--:R1:W-:Y:S04]  /*39d20*/  STL [R1+0x2104], R24 ;  /* 0x0021041801007387 */ /* 0x0083e80000100800 */
[----:B-1----:R-:W2:Y:S01]  /*39d30*/  LDL.LU R24, [R1+0x214] ;  /* 0x0002140001187983 */ /* 0x002ea20000300800 */
[----:B------:R-:W3:Y:S02]  /*39d40*/  LDL.LU R22, [R1+0x1e8] ;  /* 0x0001e80001167983 */ /* 0x000ee40000300800 */
        /* <DEDUP_REMOVED lines=19> */
[----:B0-----:R-:W2:Y:S02]  /*39e80*/  LDL R14, [R1+0x1688] ;  /* 0x00168800010e7983 */ /* 0x001ea40000100800 */
[----:B------:R-:W2:Y:S01]  /*39e90*/  LDL R15, [R1+0x1694] ;  /* 0x00169400010f7983 */ /* 0x000ea20000100800 */
[----:B------:R-:W-:Y:S01]  /*39ea0*/  PRMT R27, RZ, 0x7610, R27 ;  /* 0x00007610ff1b7816 */ /* 0x000fe2000000001b */
[----:B----4-:R0:W-:Y:S04]  /*39eb0*/  STL [R1+0x2108], R26 ;  /* 0x0021081a01007387 */ /* 0x0101e80000100800 */
[----:B0-----:R-:W4:Y:S04]  /*39ec0*/  LDL.LU R26, [R1+0x218] ;  /* 0x00021800011a7983 */ /* 0x001f280000300800 */
[----:B------:R-:W0:Y:S01]  /*39ed0*/  S2R R9, SR_TID.X ;  /* 0x0000000000097919 */ /* 0x000e220000002100 */
[----:B--2---:R-:W-:-:S04]  /*39ee0*/  @!P0 LOP3.LUT R15, R15, R14, RZ, 0x3c, !PT ;  /* 0x0000000e0f0f8212 */ /* 0x004fc800078e3cff */
[----:B------:R-:W-:-:S04]  /*39ef0*/  @!P0 LOP3.LUT R14, R15, R14, RZ, 0x3c, !PT ;  /* 0x0000000e0f0e8212 */ /* 0x000fc800078e3cff */
[----:B------:R-:W-:-:S05]  /*39f00*/  @!P0 LOP3.LUT R15, R15, R14, RZ, 0x3c, !PT ;  /* 0x0000000e0f0f8212 */ /* 0x000fca00078e3cff */
[----:B------:R1:W2:Y:S04]  /*39f10*/  @!P0 LDG.E.U16 R27, [R14.64] ;  /* 0x000000080e1b8981 */ /* 0x0002a8000c1e1500 */
[----:B-1----:R-:W2:Y:S01]  /*39f20*/  LDL.LU R15, [R1+0x244] ;  /* 0x00024400010f7983 */ /* 0x002ea20000300800 */
[----:B0-----:R-:W-:-:S05]  /*39f30*/  LOP3.LUT R7, R9, 0x3f, RZ, 0xc0, !PT ;  /* 0x0000003f09077812 */ /* 0x001fca00078ec0ff */
[----:B------:R-:W-:-:S05]  /*39f40*/  IMAD.SHL.U32 R9, R7, 0x2, RZ ;  /* 0x0000000207097824 */ /* 0x000fca00078e00ff */
[----:B------:R-:W-:-:S05]  /*39f50*/  LOP3.LUT R9, R9, 0x20, RZ, 0x3c, !PT ;  /* 0x0000002009097812 */ /* 0x000fca00078e3cff */
[----:B--2---:R-:W-:Y:S01]  /*39f60*/  STS.U16 [R9+0x9a80], R15 ;  /* 0x009a800f09007388 */ /* 0x004fe20000000400 */
[----:B----4-:R-:W-:Y:S02]  /*39f70*/  STS.U16 [R9+0xa200], R26 ;  /* 0x00a2001a09007388 */ /* 0x010fe40000000400 */
[----:B------:R-:W-:Y:S02]  /*39f80*/  STS.U16 [R9+0xa280], R24 ;  /* 0x00a2801809007388 */ /* 0x000fe40000000400 */
[----:B---3--:R-:W-:Y:S01]  /*39f90*/  STS.U16 [R9+0xaa00], R22 ;  /* 0x00aa001609007388 */ /* 0x008fe20000000400 */
        /* <DEDUP_REMOVED lines=20> */
[----:B------:R-:W-:Y:S04]  /*3a0e0*/  STL [R1+0x210c], R27 ;  /* 0x00210c1b01007387 */ /* 0x000fe80000100800 */
[----:B------:R0:W-:Y:S04]  /*3a0f0*/  STS.U16 [R9+0xfa80], R10 ;  /* 0x00fa800a09007388 */ /* 0x0001e80000000400 */
[----:B0-----:R-:W2:Y:S01]  /*3a100*/  LDL.LU R9, [R1+0x604] ;  /* 0x0006040001097983 */ /* 0x001ea20000300800 */
[----:B------:R-:W3:Y:S03]  /*3a110*/  LDL.LU R10, [R1+0x5d8] ;  /* 0x0005d800010a7983 */ /* 0x000ee60000300800 */
[----:B---3--:R0:W-:Y:S04]  /*3a120*/  STL [R1+0x2180], R10 ;  /* 0x0021800a01007387 */ /* 0x0081e80000100800 */
[----:B0-----:R-:W3:Y:S01]  /*3a130*/  LDL.LU R10, [R1+0x5dc] ;  /* 0x0005dc00010a7983 */ /* 0x001ee20000300800 */
[----:B------:R-:W-:-:S03]  /*3a140*/  IMAD.SHL.U32 R0, R7, 0x2, RZ ;  /* 0x0000000207007824 */ /* 0x000fc600078e00ff */
[----:B---3--:R0:W-:Y:S04]  /*3a150*/  STL [R1+0x2184], R10 ;  /* 0x0021840a01007387 */ /* 0x0081e80000100800 */
[----:B0-----:R-:W3:Y:S01]  /*3a160*/  LDL.LU R10, [R1+0x600] ;  /* 0x00060000010a7983 */ /* 0x001ee20000300800 */
        /* <DEDUP_REMOVED lines=20> */
[----:B------:R-:W-:Y:S01]  /*3a2b0*/  LOP3.LUT R0, R0, 0x30, RZ, 0x3c, !PT ;  /* 0x0000003000007812 */ /* 0x000fe200078e3cff */
[----:B------:R-:W4:Y:S02]  /*3a2c0*/  LDL.LU R5, [R1+0x420] ;  /* 0x0004200001057983 */ /* 0x000f240000300800 */
[----:B------:R-:W4:Y:S01]  /*3a2d0*/  LDL.LU R28, [R1+0x35c] ;  /* 0x00035c00011c7983 */ /* 0x000f220000300800 */
[----:B------:R-:W4:Y:S01]  /*3a2e0*/  LDL.LU R29, [R1+0x338] ;  /* 0x00033800011d7983 */ /* 0x000f220000300800 */
[----:B------:R-:W4:Y:S02]  /*3a2f0*/  LDL.LU R6, [R1+0x334] ;  /* 0x0003340001067983 */ /* 0x000f240000300800 */
[----:B------:R-:W4:Y:S02]  /*3a300*/  LDL.LU R7, [R1+0x310] ;  /* 0x0003100001077983 */ /* 0x000f240000300800 */
[----:B------:R-:W4:Y:S01]  /*3a310*/  LDL.LU R8, [R1+0x30c] ;  /* 0x00030c0001087983 */ /* 0x000f220000300800 */
[----:B--2---:R0:W-:Y:S04]  /*3a320*/  STS.U16 [R0+0x300], R9 ;  /* 0x0003000900007388 */ /* 0x0041e80000000400 */
[----:B0-----:R-:W2:Y:S04]  /*3a330*/  LDL.LU R9, [R1+0x2e4] ;  /* 0x0002e40001097983 */ /* 0x001ea80000300800 */
[----:B---3--:R0:W-:Y:S04]  /*3a340*/  STS.U16 [R0+0x380], R10 ;  /* 0x0003800a00007388 */ /* 0x0081e80000000400 */
[----:B0-----:R-:W3:Y:S04]  /*3a350*/  LDL.LU R10, [R1+0x2184] ;  /* 0x00218400010a7983 */ /* 0x001ee80000300800 */
[----:B---3--:R0:W-:Y:S04]  /*3a360*/  STS.U16 [R0+0xb00], R10 ;  /* 0x000b000a00007388 */ /* 0x0081e80000000400 */
[----:B0-----:R-:W3:Y:S04]  /*3a370*/  LDL.LU R10, [R1+0x2180] ;  /* 0x00218000010a7983 */ /* 0x001ee80000300800 */
[----:B---3--:R-:W-:Y:S01]  /*3a380*/  STS.U16 [R0+0xb80], R10 ;  /* 0x000b800a00007388 */ /* 0x008fe20000000400 */
[----:B----4-:R-:W-:Y:S02]  /*3a390*/  STS.U16 [R0+0x1300], R11 ;  /* 0x0013000b00007388 */ /* 0x010fe40000000400 */
        /* <DEDUP_REMOVED lines=22> */
[----:B------:R0:W-:Y:S01]  /*3a500*/  STS.U16 [R0+0x6b80], R6 ;  /* 0x006b800600007388 */ /* 0x0001e20000000400 */
[----:B------:R-:W-:Y:S02]  /*3a510*/  STS.U16 [R0+0x7300], R7 ;  /* 0x0073000700007388 */ /* 0x000fe40000000400 */
[----:B------:R1:W-:Y:S01]  /*3a520*/  STS.U16 [R0+0x7380], R8 ;  /* 0x0073800800007388 */ /* 0x0003e20000000400 */
[----:B0-----:R-:W3:Y:S01]  /*3a530*/  LDL.LU R6, [R1+0x2e0] ;  /* 0x0002e00001067983 */ /* 0x001ee20000300800 */
[----:B-1----:R-:W4:Y:S03]  /*3a540*/  LDL.LU R8, [R1+0x294] ;  /* 0x0002940001087983 */ /* 0x002f260000300800 */
[----:B----4-:R0:W-:Y:S04]  /*3a550*/  STL [R1+0x2178], R8 ;  /* 0x0021780801007387 */ /* 0x0101e80000100800 */
[----:B0-----:R-:W4:Y:S01]  /*3a560*/  LDL.LU R8, [R1+0x2b8] ;  /* 0x0002b80001087983 */ /* 0x001f220000300800 */
[----:B--2---:R-:W-:Y:S03]  /*3a570*/  STS.U16 [R0+0x7b00], R9 ;  /* 0x007b000900007388 */ /* 0x004fe60000000400 */
[----:B----4-:R0:W-:Y:S04]  /*3a580*/  STL [R1+0x217c], R8 ;  /* 0x00217c0801007387 */ /* 0x0101e80000100800 */
[----:B0-----:R-:W2:Y:S01]  /*3a590*/  LDL.LU R8, [R1+0x2bc] ;  /* 0x0002bc0001087983 */ /* 0x001ea20000300800 */
        /* <DEDUP_REMOVED lines=24> */
[----:B------:R-:W4:Y:S03]  /*3a720*/  LDL.LU R28, [R1+0x40] ;  /* 0x00004000011c7983 */ /* 0x000f260000300800 */
[----:B---3--:R0:W-:Y:S01]  /*3a730*/  STS.U16 [R0+0x7b80], R6 ;  /* 0x007b800600007388 */ /* 0x0081e20000000400 */
[----:B------:R-:W3:Y:S03]  /*3a740*/  LDL.LU R29, [R1+0x2c] ;  /* 0x00002c00011d7983 */ /* 0x000ee60000300800 */
[----:B0-----:R-:W3:Y:S04]  /*3a750*/  LDL.LU R6, [R1+0xc] ;  /* 0x00000c0001067983 */ /* 0x001ee80000300800 */
[----:B--2---:R0:W-:Y:S04]  /*3a760*/  STS.U16 [R0+0x8300], R8 ;  /* 0x0083000800007388 */ /* 0x0041e80000000400 */
[----:B0-----:R-:W2:Y:S04]  /*3a770*/  LDL.LU R8, [R1+0x217c] ;  /* 0x00217c0001087983 */ /* 0x001ea80000300800 */
[----:B--2---:R0:W-:Y:S04]  /*3a780*/  STS.U16 [R0+0x8380], R8 ;  /* 0x0083800800007388 */ /* 0x0041e80000000400 */
[----:B0-----:R-:W2:Y:S04]  /*3a790*/  LDL.LU R8, [R1+0x2178] ;  /* 0x0021780001087983 */ /* 0x001ea80000300800 */
[----:B--2---:R0:W-:Y:S01]  /*3a7a0*/  STS.U16 [R0+0x8b00], R8 ;  /* 0x008b000800007388 */ /* 0x0041e20000000400 */
[----:B----4-:R1:W-:Y:S03]  /*3a7b0*/  STS.U16 [R0+0x8b80], R9 ;  /* 0x008b800900007388 */ /* 0x0103e60000000400 */
[----:B0-----:R-:W2:Y:S01]  /*3a7c0*/  LDL.LU R8, [R1+0x2174] ;  /* 0x0021740001087983 */ /* 0x001ea20000300800 */
[----:B-1----:R-:W4:Y:S02]  /*3a7d0*/  LDL.LU R9, [R1+0x2170] ;  /* 0x0021700001097983 */ /* 0x002f240000300800 */
        /* <DEDUP_REMOVED lines=22> */
[----:B------:R0:W-:Y:S04]  /*3a940*/  STS.U16 [R0+0xeb00], R7 ;  /* 0x00eb000700007388 */ /* 0x0001e80000000400 */
[----:B0-----:R-:W0:Y:S01]  /*3a950*/  S2R R7, SR_TID.X ;  /* 0x0000000000077919 */ /* 0x001e220000002100 */
[----:B------:R-:W-:Y:S02]  /*3a960*/  STS.U16 [R0+0xeb80], R28 ;  /* 0x00eb801c00007388 */ /* 0x000fe40000000400 */
[----:B---3--:R-:W-:Y:S02]  /*3a970*/  STS.U16 [R0+0xf300], R29 ;  /* 0x00f3001d00007388 */ /* 0x008fe40000000400 */
[----:B------:R0:W-:Y:S02]  /*3a980*/  STS.U16 [R0+0xf380], R6 ;  /* 0x00f3800600007388 */ /* 0x0001e40000000400 */
[----:B0-----:R-:W-:-:S02]  /*3a990*/  LOP3.LUT R6, R7, 0x3f, RZ, 0xc0, !PT ;  /* 0x0000003f07067812 */ /* 0x001fc400078ec0ff */
[----:B------:R-:W3:Y:S04]  /*3a9a0*/  LDL.LU R7, [R1+0x5fc] ;  /* 0x0005fc0001077983 */ /* 0x000ee80000300800 */
[----:B----4-:R0:W-:Y:S04]  /*3a9b0*/  STS.U16 [R0+0xfb00], R9 ;  /* 0x00fb000900007388 */ /* 0x0101e80000000400 */
        /* <DEDUP_REMOVED lines=18> */
[----:B------:R-:W4:Y:S02]  /*3aae0*/  LDL.LU R16, [R1+0x4b4] ;  /* 0x0004b40001107983 */ /* 0x000f240000300800 */
[----:B------:R-:W-:Y:S01]  /*3aaf0*/  IMAD.SHL.U32 R8, R6, 0x2, RZ ;  /* 0x0000000206087824 */ /* 0x000fe200078e00ff */
[----:B------:R-:W4:Y:S01]  /*3ab00*/  LDL.LU R18, [R1+0x490] ;  /* 0x0004900001127983 */ /* 0x000f220000300800 */
[----:B------:R-:W4:Y:S02]  /*3ab10*/  LDL.LU R21, [R1+0x48c] ;  /* 0x00048c0001157983 */ /* 0x000f240000300800 */
[----:B------:R-:W4:Y:S02]  /*3ab20*/  LDL.LU R23, [R1+0x468] ;  /* 0x0004680001177983 */ /* 0x000f240000300800 */
[----:B------:R-:W4:Y:S01]  /*3ab30*/  LDL.LU R25, [R1+0x464] ;  /* 0x0004640001197983 */ /* 0x000f220000300800 */
[----:B------:R-:W4:Y:S01]  /*3ab40*/  LDL.LU R3, [R1+0x440] ;  /* 0x0004400001037983 */ /* 0x000f220000300800 */
[----:B------:R-:W4:Y:S01]  /*3ab50*/  LDL.LU R0, [R1+0x43c] ;  /* 0x00043c0001007983 */ /* 0x000f220000300800 */
[----:B------:R-:W-:Y:S01]  /*3ab60*/  LOP3.LUT R8, R8, 0x40, RZ, 0x3c, !PT ;  /* 0x0000004008087812 */ /* 0x000fe200078e3cff */
[----:B------:R-:W4:Y:S01]  /*3ab70*/  LDL.LU R4, [R1+0x358] ;  /* 0x0003580001047983 */ /* 0x000f220000300800 */
[----:B------:R-:W4:Y:S01]  /*3ab80*/  LDL.LU R5, [R1+0x354] ;  /* 0x0003540001057983 */ /* 0x000f220000300800 */
[----:B------:R-:W4:Y:S02]  /*3ab90*/  LDL.LU R29, [R1+0x330] ;  /* 0x00033000011d7983 */ /* 0x000f240000300800 */
[----:B------:R-:W4:Y:S01]  /*3aba0*/  LDL.LU R28, [R1+0x32c] ;  /* 0x00032c00011c7983 */ /* 0x000f220000300800 */
[----:B---3--:R0:W-:Y:S01]  /*3abb0*/  STS.U16 [R8+0x400], R7 ;  /* 0x0004000708007388 */ /* 0x0081e20000000400 */
[----:B------:R-:W3:Y:S03]  /*3abc0*/  LDL.LU R6, [R1+0x308] ;  /* 0x0003080001067983 */ /* 0x000ee60000300800 */
[----:B0-----:R-:W3:Y:S04]  /*3abd0*/  LDL.LU R7, [R1+0x304] ;  /* 0x0003040001077983 */ /* 0x001ee80000300800 */
[----:B--2---:R0:W-:Y:S04]  /*3abe0*/  STS.U16 [R8+0x480], R9 ;  /* 0x0004800908007388 */ /* 0x0041e80000000400 */
[----:B0-----:R-:W2:Y:S04]  /*3abf0*/  LDL.LU R9, [R1+0x216c] ;  /* 0x00216c0001097983 */ /* 0x001ea80000300800 */
[----:B--2---:R-:W-:Y:S01]  /*3ac00*/  STS.U16 [R8+0xc00], R9 ;  /* 0x000c000908007388 */ /* 0x004fe20000000400 */
        /* <DEDUP_REMOVED lines=20> */
[----:B------:R0:W-:Y:S02]  /*3ad50*/  STS.U16 [R8+0x5c80], R0 ;  /* 0x005c800008007388 */ /* 0x0001e40000000400 */
[----:B------:R-:W-:Y:S02]  /*3ad60*/  STS.U16 [R8+0x6400], R4 ;  /* 0x0064000408007388 */ /* 0x000fe40000000400 */
[----:B------:R-:W-:Y:S01]  /*3ad70*/  STS.U16 [R8+0x6480], R5 ;  /* 0x0064800508007388 */ /* 0x000fe20000000400 */
[----:B------:R1:W-:Y:S01]  /*3ad80*/  STS.U16 [R8+0x6c00], R29 ;  /* 0x006c001d08007388 */ /* 0x0003e20000000400 */
[----:B------:R-:W-:Y:S02]  /*3ad90*/  STS.U16 [R8+0x6c80], R28 ;  /* 0x006c801c08007388 */ /* 0x000fe40000000400 */
[----:B---3--:R2:W-:Y:S01]  /*3ada0*/  STS.U16 [R8+0x7400], R6 ;  /* 0x0074000608007388 */ /* 0x0085e20000000400 */
[----:B0-----:R-:W3:Y:S01]  /*3adb0*/  LDL.LU R0, [R1+0x2dc] ;  /* 0x0002dc0001007983 */ /* 0x001ee20000300800 */
[----:B-1----:R-:W4:Y:S03]  /*3adc0*/  LDL.LU R29, [R1+0x2d8] ;  /* 0x0002d800011d7983 */ /* 0x002f260000300800 */
[----:B--2---:R-:W2:Y:S01]  /*3add0*/  LDL.LU R6, [R1+0x2b0] ;  /* 0x0002b00001067983 */ /* 0x004ea20000300800 */
[----:B------:R-:W-:Y:S03]  /*3ade0*/  STS.U16 [R8+0x7480], R7 ;  /* 0x0074800708007388 */ /* 0x000fe60000000400 */
[----:B--2---:R0:W-:Y:S04]  /*3adf0*/  STL [R1+0x2168], R6 ;  /* 0x0021680601007387 */ /* 0x0041e80000100800 */
[----:B0-----:R-:W2:Y:S01]  /*3ae00*/  LDL.LU R6, [R1+0x2b4] ;  /* 0x0002b40001067983 */ /* 0x001ea20000300800 */
        /* <DEDUP_REMOVED lines=20> */
[----:B------:R-:W2:Y:S03]  /*3af50*/  LDL.LU R23, [R1+0x78] ;  /* 0x0000780001177983 */ /* 0x000ea60000300800 */
[----:B---3--:R0:W-:Y:S01]  /*3af60*/  STS.U16 [R8+0x7c00], R0 ;  /* 0x007c000008007388 */ /* 0x0081e20000000400 */
[----:B------:R-:W3:Y:S02]  /*3af70*/  LDL.LU R25, [R1+0x74] ;  /* 0x0000740001197983 */ /* 0x000ee40000300800 */
[----:B----4-:R1:W-:Y:S01]  /*3af80*/  STS.U16 [R8+0x7c80], R29 ;  /* 0x007c801d08007388 */ /* 0x0103e20000000400 */
[----:B0-----:R-:W4:Y:S01]  /*3af90*/  LDL.LU R0, [R1+0x48] ;  /* 0x0000480001007983 */ /* 0x001f220000300800 */
[----:B------:R-:W3:Y:S02]  /*3afa0*/  LDL.LU R3, [R1+0x44] ;  /* 0x0000440001037983 */ /* 0x000ee40000300800 */
[----:B------:R-:W3:Y:S02]  /*3afb0*/  LDL.LU R4, [R1+0x3c] ;  /* 0x00003c0001047983 */ /* 0x000ee40000300800 */
[----:B------:R-:W3:Y:S01]  /*3afc0*/  LDL.LU R5, [R1+0x38] ;  /* 0x0000380001057983 */ /* 0x000ee20000300800 */
[----:B-1----:R-:W3:Y:S04]  /*3afd0*/  LDL.LU R29, [R1+0x8] ;  /* 0x00000800011d7983 */ /* 0x002ee80000300800 */
[----:B--2---:R0:W-:Y:S04]  /*3afe0*/  STS.U16 [R8+0x8400], R6 ;  /* 0x0084000608007388 */ /* 0x0041e80000000400 */
[----:B0-----:R-:W2:Y:S04]  /*3aff0*/  LDL.LU R6, [R1+0x2168] ;  /* 0x0021680001067983 */ /* 0x001ea80000300800 */
[----:B--2---:R0:W-:Y:S01]  /*3b000*/  STS.U16 [R8+0x8480], R6 ;  /* 0x0084800608007388 */ /* 0x0041e20000000400 */
[----:B------:R1:W-:Y:S02]  /*3b010*/  STS.U16 [R8+0x8c00], R7 ;  /* 0x008c000708007388 */ /* 0x0003e40000000400 */
        /* <DEDUP_REMOVED lines=16> */
[----:B------:R-:W-:Y:S01]  /*3b120*/  STS.U16 [R8+0xcc80], R18 ;  /* 0x00cc801208007388 */ /* 0x000fe20000000400 */
[----:B0-----:R-:W2:Y:S01]  /*3b130*/  LDL.LU R6, [R1+0x2164] ;  /* 0x0021640001067983 */ /* 0x001ea20000300800 */
[----:B------:R-:W-:Y:S02]  /*3b140*/  STS.U16 [R8+0xd400], R21 ;  /* 0x00d4001508007388 */ /* 0x000fe40000000400 */
[----:B-1----:R-:W2:Y:S02]  /*3b150*/  LDL.LU R7, [R1+0x2160] ;  /* 0x0021600001077983 */ /* 0x002ea40000300800 */
[----:B------:R0:W-:Y:S02]  /*3b160*/  STS.U16 [R8+0xd480], R28 ;  /* 0x00d4801c08007388 */ /* 0x0001e40000000400 */
[----:B0-----:R-:W2:Y:S04]  /*3b170*/  LDL.LU R28, [R1+0x4] ;  /* 0x00000400011c7983 */ /* 0x001ea80000300800 */
[----:B------:R-:W-:Y:S01]  /*3b180*/  STS.U16 [R8+0xdc00], R23 ;  /* 0x00dc001708007388 */ /* 0x000fe20000000400 */
[----:B---3--:R-:W-:Y:S02]  /*3b190*/  STS.U16 [R8+0xdc80], R25 ;  /* 0x00dc801908007388 */ /* 0x008fe40000000400 */
[----:B----4-:R0:W-:Y:S02]  /*3b1a0*/  STS.U16 [R8+0xe400], R0 ;  /* 0x00e4000008007388 */ /* 0x0101e40000000400 */
[----:B------:R-:W3:Y:S01]  /*3b1b0*/  LDL.LU R9, [R1+0x5f4] ;  /* 0x0005f40001097983 */ /* 0x000ee20000300800 */
[----:B------:R-:W4:Y:S01]  /*3b1c0*/  LDL.LU R10, [R1+0x5f0] ;  /* 0x0005f000010a7983 */ /* 0x000f220000300800 */
[----:B------:R-:W3:Y:S02]  /*3b1d0*/  LDL.LU R11, [R1+0x5cc] ;  /* 0x0005cc00010b7983 */ /* 0x000ee40000300800 */
[----:B------:R-:W3:Y:S02]  /*3b1e0*/  LDL.LU R27, [R1+0x5c8] ;  /* 0x0005c800011b7983 */ /* 0x000ee40000300800 */
[----:B------:R-:W3:Y:S01]  /*3b1f0*/  LDL.LU R14, [R1+0x5a4] ;  /* 0x0005a400010e7983 */ /* 0x000ee20000300800 */
[----:B------:R-:W3:Y:S01]  /*3b200*/  LDL.LU R15, [R1+0x5a0] ;  /* 0x0005a000010f7983 */ /* 0x000ee20000300800 */
[----:B------:R-:W3:Y:S02]  /*3b210*/  LDL.LU R26, [R1+0x57c] ;  /* 0x00057c00011a7983 */ /* 0x000ee40000300800 */
[----:B------:R-:W3:Y:S02]  /*3b220*/  LDL.LU R24, [R1+0x578] ;  /* 0x0005780001187983 */ /* 0x000ee40000300800 */
[----:B------:R-:W3:Y:S01]  /*3b230*/  LDL.LU R22, [R1+0x554] ;  /* 0x0005540001167983 */ /* 0x000ee20000300800 */
[----:B0-----:R-:W0:Y:S04]  /*3b240*/  S2R R0, SR_TID.X ;  /* 0x0000000000007919 */ /* 0x001e280000002100 */
        /* <DEDUP_REMOVED lines=8> */
[----:B------:R1:W-:Y:S04]  /*3b2d0*/  STS.U16 [R8+0xe480], R3 ;  /* 0x00e4800308007388 */ /* 0x0003e80000000400 */
[----:B------:R-:W3:Y:S01]  /*3b2e0*/  LDL.LU R23, [R1+0x4ac] ;  /* 0x0004ac0001177983 */ /* 0x000ee20000300800 */
[----:B------:R1:W-:Y:S02]  /*3b2f0*/  STS.U16 [R8+0xec00], R4 ;  /* 0x00ec000408007388 */ /* 0x0003e40000000400 */
[----:B------:R-:W3:Y:S02]  /*3b300*/  LDL.LU R25, [R1+0x488] ;  /* 0x0004880001197983 */ /* 0x000ee40000300800 */
[----:B------:R-:W-:Y:S01]  /*3b310*/  STS.U16 [R8+0xec80], R5 ;  /* 0x00ec800508007388 */ /* 0x000fe20000000400 */
[----:B------:R0:W-:Y:S04]  /*3b320*/  STS.U16 [R8+0xf400], R29 ;  /* 0x00f4001d08007388 */ /* 0x0001e80000000400 */
[----:B-1----:R-:W4:Y:S01]  /*3b330*/  LDL.LU R3, [R1+0x484] ;  /* 0x0004840001037983 */ /* 0x002f220000300800 */
[----:B------:R-:W4:Y:S03]  /*3b340*/  LDL.LU R4, [R1+0x460] ;  /* 0x0004600001047983 */ /* 0x000f260000300800 */
[----:B0-----:R-:W4:Y:S01]  /*3b350*/  LDL.LU R29, [R1+0x45c] ;  /* 0x00045c00011d7983 */ /* 0x001f220000300800 */
[----:B------:R-:W-:Y:S01]  /*3b360*/  LOP3.LUT R12, R0, 0x3f, RZ, 0xc0, !PT ;  /* 0x0000003f000c7812 */ /* 0x000fe200078ec0ff */
[----:B------:R-:W4:Y:S02]  /*3b370*/  LDL.LU R5, [R1+0x438] ;  /* 0x0004380001057983 */ /* 0x000f240000300800 */
[----:B------:R-:W4:Y:S01]  /*3b380*/  LDL.LU R0, [R1+0x434] ;  /* 0x0004340001007983 */ /* 0x000f220000300800 */
[----:B--2---:R0:W-:Y:S04]  /*3b390*/  STS.U16 [R8+0xf480], R28 ;  /* 0x00f4801c08007388 */ /* 0x0041e80000000400 */
[----:B0-----:R-:W2:Y:S01]  /*3b3a0*/  LDL.LU R28, [R1+0x350] ;  /* 0x00035000011c7983 */ /* 0x001ea20000300800 */
[----:B------:R0:W-:Y:S02]  /*3b3b0*/  STS.U16 [R8+0xfc00], R7 ;  /* 0x00fc000708007388 */ /* 0x0001e40000000400 */
[----:B------:R-:W-:Y:S02]  /*3b3c0*/  STS.U16 [R8+0xfc80], R6 ;  /* 0x00fc800608007388 */ /* 0x000fe40000000400 */
[----:B0-----:R-:W-:-:S05]  /*3b3d0*/  IMAD.SHL.U32 R7, R12, 0x2, RZ ;  /* 0x000000020c077824 */ /* 0x001fca00078e00ff */
[----:B------:R-:W-:-:S05]  /*3b3e0*/  LOP3.LUT R7, R7, 0x50, RZ, 0x3c, !PT ;  /* 0x0000005007077812 */ /* 0x000fca00078e3cff */
[----:B---3--:R-:W-:Y:S01]  /*3b3f0*/  STS.U16 [R7+0x500], R9 ;  /* 0x0005000907007388 */ /* 0x008fe20000000400 */
[----:B----4-:R-:W-:Y:S03]  /*3b400*/  STS.U16 [R7+0x580], R10 ;  /* 0x0005800a07007388 */ /* 0x010fe60000000400 */
[----:B------:R-:W-:Y:S01]  /*3b410*/  STS.U16 [R7+0xd00], R11 ;  /* 0x000d000b07007388 */ /* 0x000fe20000000400 */
[----:B------:R-:W-:Y:S03]  /*3b420*/  STS.U16 [R7+0xd80], R27 ;  /* 0x000d801b07007388 */ /* 0x000fe60000000400 */
        /* <DEDUP_REMOVED lines=14> */
[----:B------:R1:W-:Y:S01]  /*3b510*/  STS.U16 [R7+0x4d00], R25 ;  /* 0x004d001907007388 */ /* 0x0003e20000000400 */
[----:B------:R-:W-:Y:S01]  /*3b520*/  STL [R1+0x215c], R12 ;  /* 0x00215c0c01007387 */ /* 0x000fe20000100800 */
[----:B------:R-:W-:Y:S02]  /*3b530*/  STS.U16 [R7+0x4d80], R3 ;  /* 0x004d800307007388 */ /* 0x000fe40000000400 */
[----:B------:R-:W-:Y:S02]  /*3b540*/  STS.U16 [R7+0x5500], R4 ;  /* 0x0055000407007388 */ /* 0x000fe40000000400 */
[----:B------:R3:W-:Y:S01]  /*3b550*/  STS.U16 [R7+0x5580], R29 ;  /* 0x0055801d07007388 */ /* 0x0007e20000000400 */
[----:B------:R-:W-:Y:S04]  /*3b560*/  STS.U16 [R7+0x5d00], R5 ;  /* 0x005d000507007388 */ /* 0x000fe80000000400 */
[----:B0-----:R-:W4:Y:S01]  /*3b570*/  LDL.LU R23, [R1+0x34c] ;  /* 0x00034c0001177983 */ /* 0x001f220000300800 */
[----:B-1----:R-:W4:Y:S02]  /*3b580*/  LDL.LU R25, [R1+0x328] ;  /* 0x0003280001197983 */ /* 0x002f240000300800 */
[----:B------:R0:W-:Y:S01]  /*3b590*/  STS.U16 [R7+0x5d80], R0 ;  /* 0x005d800007007388 */ /* 0x0001e20000000400 */
[----:B---3--:R-:W3:Y:S01]  /*3b5a0*/  LDL.LU R29, [R1+0x324] ;  /* 0x00032400011d7983 */ /* 0x008ee20000300800 */
[----:B------:R-:W3:Y:S02]  /*3b5b0*/  LDL.LU R12, [R1+0x2fc] ;  /* 0x0002fc00010c7983 */ /* 0x000ee40000300800 */
[----:B------:R-:W3:Y:S01]  /*3b5c0*/  LDL.LU R3, [R1+0x2f8] ;  /* 0x0002f80001037983 */ /* 0x000ee20000300800 */
[----:B0-----:R-:W3:Y:S04]  /*3b5d0*/  LDL.LU R0, [R1+0x2d4] ;  /* 0x0002d40001007983 */ /* 0x001ee80000300800 */
[----:B--2---:R0:W-:Y:S04]  /*3b5e0*/  STS.U16 [R7+0x6500], R28 ;  /* 0x0065001c07007388 */ /* 0x0041e80000000400 */
        /* <DEDUP_REMOVED lines=22> */
[----:B----4-:R0:W-:Y:S01]  /*3b750*/  STS.U16 [R7+0x6580], R23 ;  /* 0x0065801707007388 */ /* 0x0101e20000000400 */
[----:B------:R1:W-:Y:S03]  /*3b760*/  STS.U16 [R7+0x6d00], R25 ;  /* 0x006d001907007388 */ /* 0x0003e60000000400 */
[----:B---3--:R3:W-:Y:S01]  /*3b770*/  STS.U16 [R7+0x6d80], R29 ;  /* 0x006d801d07007388 */ /* 0x0087e20000000400 */
[----:B------:R4:W-:Y:S02]  /*3b780*/  STS.U16 [R7+0x7500], R12 ;  /* 0x0075000c07007388 */ /* 0x0009e40000000400 */
[----:B------:R4:W-:Y:S01]  /*3b790*/  STS.U16 [R7+0x7580], R3 ;  /* 0x0075800307007388 */ /* 0x0009e20000000400 */
[----:B0-----:R-:W2:Y:S04]  /*3b7a0*/  LDL.LU R23, [R1+0x9c] ;  /* 0x00009c0001177983 */ /* 0x001ea80000300800 */
[----:B------:R0:W-:Y:S01]  /*3b7b0*/  STS.U16 [R7+0x7d00], R0 ;  /* 0x007d000007007388 */ /* 0x0001e20000000400 */
[----:B-1----:R-:W2:Y:S03]  /*3b7c0*/  LDL.LU R25, [R1+0x54] ;  /* 0x0000540001197983 */ /* 0x002ea60000300800 */
[----:B---3--:R-:W3:Y:S01]  /*3b7d0*/  LDL.LU R29, [R1+0x50] ;  /* 0x00005000011d7983 */ /* 0x008ee20000300800 */
[----:B----4-:R-:W4:Y:S02]  /*3b7e0*/  LDL.LU R12, [R1+0x215c] ;  /* 0x00215c00010c7983 */ /* 0x010f240000300800 */
[----:B------:R-:W4:Y:S01]  /*3b7f0*/  LDL.LU R3, [R1+0x2158] ;  /* 0x0021580001037983 */ /* 0x000f220000300800 */
[----:B0-----:R-:W4:Y:S04]  /*3b800*/  LDL.LU R0, [R1+0x2154] ;  /* 0x0021540001007983 */ /* 0x001f280000300800 */
[----:B--2---:R0:W-:Y:S01]  /*3b810*/  STS.U16 [R7+0x7d80], R28 ;  /* 0x007d801c07007388 */ /* 0x0041e20000000400 */
        /* <DEDUP_REMOVED lines=17> */
[----:B0-----:R-:W2:Y:S01]  /*3b930*/  LDL.LU R28, [R1+0x2150] ;  /* 0x00215000011c7983 */ /* 0x001ea20000300800 */
[----:B------:R-:W-:Y:S02]  /*3b940*/  STS.U16 [R7+0xc580], R18 ;  /* 0x00c5801207007388 */ /* 0x000fe40000000400 */
[----:B------:R-:W-:Y:S02]  /*3b950*/  STS.U16 [R7+0xcd00], R21 ;  /* 0x00cd001507007388 */ /* 0x000fe40000000400 */
[----:B------:R0:W-:Y:S01]  /*3b960*/  STS.U16 [R7+0xcd80], R4 ;  /* 0x00cd800407007388 */ /* 0x0001e20000000400 */
[----:B------:R1:W-:Y:S04]  /*3b970*/  STS.U16 [R7+0xd500], R5 ;  /* 0x00d5000507007388 */ /* 0x0003e80000000400 */
[----:B0-----:R-:W4:Y:S01]  /*3b980*/  LDL.LU R4, [R1+0x14] ;  /* 0x0000140001047983 */ /* 0x001f220000300800 */
[----:B-1----:R-:W4:Y:S02]  /*3b990*/  LDL.LU R5, [R1+0x10] ;  /* 0x0000100001057983 */ /* 0x002f240000300800 */
[----:B------:R-:W4:Y:S02]  /*3b9a0*/  LDL.LU R6, [R1] ;  /* 0x0000000001067983 */ /* 0x000f240000300800 */
        /* <DEDUP_REMOVED lines=15> */
[----:B------:R-:W4:Y:S01]  /*3baa0*/  LDL.LU R16, [R1+0x4cc] ;  /* 0x0004cc0001107983 */ /* 0x000f220000300800 */
[----:B------:R0:W-:Y:S01]  /*3bab0*/  STS.U16 [R7+0xd580], R23 ;  /* 0x00d5801707007388 */ /* 0x0001e20000000400 */
[----:B------:R-:W4:Y:S02]  /*3bac0*/  LDL.LU R18, [R1+0x4a8] ;  /* 0x0004a80001127983 */ /* 0x000f240000300800 */
[----:B------:R1:W-:Y:S02]  /*3bad0*/  STS.U16 [R7+0xdd00], R25 ;  /* 0x00dd001907007388 */ /* 0x0003e40000000400 */
[----:B------:R-:W4:Y:S01]  /*3bae0*/  LDL.LU R21, [R1+0x4a4] ;  /* 0x0004a40001157983 */ /* 0x000f220000300800 */
[----:B---3--:R3:W-:Y:S04]  /*3baf0*/  STS.U16 [R7+0xdd80], R29 ;  /* 0x00dd801d07007388 */ /* 0x0087e80000000400 */
[----:B0-----:R-:W4:Y:S01]  /*3bb00*/  LDL.LU R23, [R1+0x480] ;  /* 0x0004800001177983 */ /* 0x001f220000300800 */
[----:B-1----:R-:W4:Y:S03]  /*3bb10*/  LDL.LU R25, [R1+0x47c] ;  /* 0x00047c0001197983 */ /* 0x002f260000300800 */
[----:B---3--:R-:W3:Y:S04]  /*3bb20*/  LDL.LU R29, [R1+0x458] ;  /* 0x00045800011d7983 */ /* 0x008ee80000300800 */
[----:B--2---:R-:W-:Y:S01]  /*3bb30*/  STS.U16 [R7+0xe500], R28 ;  /* 0x00e5001c07007388 */ /* 0x004fe20000000400 */
[----:B----4-:R0:W-:Y:S03]  /*3bb40*/  STS.U16 [R7+0xe580], R0 ;  /* 0x00e5800007007388 */ /* 0x0101e60000000400 */
[----:B0-----:R-:W2:Y:S01]  /*3bb50*/  LDL.LU R0, [R1+0x454] ;  /* 0x0004540001007983 */ /* 0x001ea20000300800 */
[----:B------:R-:W4:Y:S03]  /*3bb60*/  LDL.LU R28, [R1+0x430] ;  /* 0x00043000011c7983 */ /* 0x000f260000300800 */
[----:B------:R0:W-:Y:S01]  /*3bb70*/  STS.U16 [R7+0xed00], R4 ;  /* 0x00ed000407007388 */ /* 0x0001e20000000400 */
[----:B------:R1:W-:Y:S03]  /*3bb80*/  STS.U16 [R7+0xed80], R5 ;  /* 0x00ed800507007388 */ /* 0x0003e60000000400 */
[----:B0-----:R-:W2:Y:S01]  /*3bb90*/  LDL.LU R4, [R1+0x214c] ;  /* 0x00214c0001047983 */ /* 0x001ea20000300800 */
[----:B-1----:R-:W2:Y:S02]  /*3bba0*/  LDL.LU R5, [R1+0x2148] ;  /* 0x0021480001057983 */ /* 0x002ea40000300800 */
[----:B------:R-:W-:-:S02]  /*3bbb0*/  IMAD.SHL.U32 R12, R12, 0x2, RZ ;  /* 0x000000020c0c7824 */ /* 0x000fc400078e00ff */
[----:B------:R-:W-:Y:S03]  /*3bbc0*/  STS.U16 [R7+0xf500], R6 ;  /* 0x00f5000607007388 */ /* 0x000fe60000000400 */
[----:B------:R-:W-:Y:S01]  /*3bbd0*/  LOP3.LUT R12, R12, 0x60, RZ, 0x3c, !PT ;  /* 0x000000600c0c7812 */ /* 0x000fe200078e3cff */
        /* <DEDUP_REMOVED lines=28> */
[----:B---3--:R-:W-:Y:S02]  /*3bda0*/  STS.U16 [R12+0x5600], R29 ;  /* 0x0056001d0c007388 */ /* 0x008fe40000000400 */
[----:B------:R-:W-:Y:S01]  /*3bdb0*/  STS.U16 [R12+0x5680], R0 ;  /* 0x005680000c007388 */ /* 0x000fe20000000400 */
[----:B----4-:R-:W-:Y:S04]  /*3bdc0*/  STS.U16 [R12+0x5e00], R28 ;  /* 0x005e001c0c007388 */ /* 0x010fe80000000400 */
        /* <DEDUP_REMOVED lines=49> */
[----:B------:R1:W-:Y:S01]  /*3c0e0*/  STS.U16 [R12+0x8e00], R28 ;  /* 0x008e001c0c007388 */ /* 0x0003e20000000400 */
[----:B0-----:R-:W2:Y:S01]  /*3c0f0*/  LDL.LU R25, [R1+0x2120] ;  /* 0x0021200001197983 */ /* 0x001ea20000300800 */
[----:B-1----:R-:W2:Y:S02]  /*3c100*/  LDL.LU R0, [R1+0x211c] ;  /* 0x00211c0001007983 */ /* 0x002ea40000300800 */
[----:B------:R-:W2:Y:S02]  /*3c110*/  LDL.LU R28, [R1+0x2118] ;  /* 0x00211800011c7983 */ /* 0x000ea40000300800 */
[----:B------:R0:W-:Y:S01]  /*3c120*/  STS.U16 [R12+0x8e80], R3 ;  /* 0x008e80030c007388 */ /* 0x0001e20000000400 */
[----:B------:R1:W-:Y:S01]  /*3c130*/  STS.U16 [R12+0x9600], R4 ;  /* 0x009600040c007388 */ /* 0x0003e20000000400 */
[----:B------:R1:W-:Y:S02]  /*3c140*/  STS.U16 [R12+0x9680], R5 ;  /* 0x009680050c007388 */ /* 0x0003e40000000400 */
[----:B------:R1:W-:Y:S02]  /*3c150*/  STS.U16 [R12+0x9e00], R6 ;  /* 0x009e00060c007388 */ /* 0x0003e40000000400 */
[----:B------:R1:W-:Y:S01]  /*3c160*/  STS.U16 [R12+0x9e80], R7 ;  /* 0x009e80070c007388 */ /* 0x0003e20000000400 */
[----:B------:R1:W-:Y:S01]  /*3c170*/  STS.U16 [R12+0xa600], R8 ;  /* 0x00a600080c007388 */ /* 0x0003e20000000400 */
[----:B------:R1:W-:Y:S03]  /*3c180*/  STS.U16 [R12+0xa680], R9 ;  /* 0x00a680090c007388 */ /* 0x0003e60000000400 */
[----:B0-----:R-:W3:Y:S01]  /*3c190*/  LDL.LU R3, [R1+0x5bc] ;  /* 0x0005bc0001037983 */ /* 0x001ee20000300800 */
[----:B-1----:R-:W3:Y:S03]  /*3c1a0*/  LDL.LU R4, [R1+0x5b8] ;  /* 0x0005b80001047983 */ /* 0x002ee60000300800 */
[----:B------:R-:W3:Y:S01]  /*3c1b0*/  LDL.LU R5, [R1+0x594] ;  /* 0x0005940001057983 */ /* 0x000ee20000300800 */
[----:B------:R-:W3:Y:S03]  /*3c1c0*/  LDL.LU R6, [R1+0x590] ;  /* 0x0005900001067983 */ /* 0x000ee60000300800 */
[----:B------:R0:W-:Y:S04]  /*3c1d0*/  STS.U16 [R12+0xae00], R10 ;  /* 0x00ae000a0c007388 */ /* 0x0001e80000000400 */
[----:B------:R-:W3:Y:S01]  /*3c1e0*/  LDL.LU R7, [R1+0x56c] ;  /* 0x00056c0001077983 */ /* 0x000ee20000300800 */
[----:B------:R1:W-:Y:S02]  /*3c1f0*/  STS.U16 [R12+0xae80], R11 ;  /* 0x00ae800b0c007388 */ /* 0x0003e40000000400 */
[----:B------:R-:W3:Y:S02]  /*3c200*/  LDL.LU R8, [R1+0x568] ;  /* 0x0005680001087983 */ /* 0x000ee40000300800 */
[----:B------:R1:W-:Y:S01]  /*3c210*/  STS.U16 [R12+0xb600], R27 ;  /* 0x00b6001b0c007388 */ /* 0x0003e20000000400 */
[----:B------:R-:W3:Y:S04]  /*3c220*/  LDL.LU R9, [R1+0x544] ;  /* 0x0005440001097983 */ /* 0x000ee80000300800 */
[----:B------:R1:W-:Y:S01]  /*3c230*/  STS.U16 [R12+0xb680], R14 ;  /* 0x00b6800e0c007388 */ /* 0x0003e20000000400 */
[----:B------:R1:W-:Y:S02]  /*3c240*/  STS.U16 [R12+0xbe00], R15 ;  /* 0x00be000f0c007388 */ /* 0x0003e40000000400 */
[----:B------:R1:W-:Y:S01]  /*3c250*/  STS.U16 [R12+0xbe80], R26 ;  /* 0x00be801a0c007388 */ /* 0x0003e20000000400 */
[----:B0-----:R-:W3:Y:S01]  /*3c260*/  LDL.LU R10, [R1+0x540] ;  /* 0x00054000010a7983 */ /* 0x001ee20000300800 */
[----:B-1----:R-:W3:Y:S02]  /*3c270*/  LDL.LU R11, [R1+0x51c] ;  /* 0x00051c00010b7983 */ /* 0x002ee40000300800 */
[----:B------:R0:W-:Y:S01]  /*3c280*/  STS.U16 [R12+0xc600], R24 ;  /* 0x00c600180c007388 */ /* 0x0001e20000000400 */
[----:B------:R-:W3:Y:S01]  /*3c290*/  LDL.LU R27, [R1+0x518] ;  /* 0x00051800011b7983 */ /* 0x000ee20000300800 */
[----:B------:R-:W3:Y:S02]  /*3c2a0*/  LDL.LU R14, [R1+0x4f0] ;  /* 0x0004f000010e7983 */ /* 0x000ee40000300800 */
[----:B------:R1:W-:Y:S02]  /*3c2b0*/  STS.U16 [R12+0xc680], R22 ;  /* 0x00c680160c007388 */ /* 0x0003e40000000400 */
[----:B------:R-:W3:Y:S01]  /*3c2c0*/  LDL.LU R15, [R1+0x4ec] ;  /* 0x0004ec00010f7983 */ /* 0x000ee20000300800 */
[----:B------:R-:W-:Y:S04]  /*3c2d0*/  STS.U16 [R12+0xce00], R2 ;  /* 0x00ce00020c007388 */ /* 0x000fe80000000400 */
[----:B------:R-:W3:Y:S01]  /*3c2e0*/  LDL.LU R26, [R1+0x4c8] ;  /* 0x0004c800011a7983 */ /* 0x000ee20000300800 */
[----:B------:R1:W-:Y:S02]  /*3c2f0*/  STS.U16 [R12+0xce80], R18 ;  /* 0x00ce80120c007388 */ /* 0x0003e40000000400 */
[----:B0-----:R-:W3:Y:S02]  /*3c300*/  LDL.LU R24, [R1+0x4c4] ;  /* 0x0004c40001187983 */ /* 0x001ee40000300800 */
[----:B------:R0:W-:Y:S01]  /*3c310*/  STS.U16 [R12+0xd600], R21 ;  /* 0x00d600150c007388 */ /* 0x0001e20000000400 */
[----:B------:R0:W-:Y:S04]  /*3c320*/  STS.U16 [R12+0xd680], R29 ;  /* 0x00d6801d0c007388 */ /* 0x0001e80000000400 */
[----:B-1----:R-:W3:Y:S04]  /*3c330*/  LDL.LU R22, [R1+0x4a0] ;  /* 0x0004a00001167983 */ /* 0x002ee80000300800 */
[----:B------:R-:W3:Y:S01]  /*3c340*/  LDL.LU R18, [R1+0x49c] ;  /* 0x00049c0001127983 */ /* 0x000ee20000300800 */
[----:B0-----:R-:W3:Y:S03]  /*3c350*/  LDL.LU R21, [R1+0x478] ;  /* 0x0004780001157983 */ /* 0x001ee60000300800 */
[----:B------:R-:W3:Y:S04]  /*3c360*/  LDL.LU R29, [R1+0x474] ;  /* 0x00047400011d7983 */ /* 0x000ee80000300800 */
[----:B--2---:R-:W-:Y:S01]  /*3c370*/  STS.U16 [R12+0xde00], R28 ;  /* 0x00de001c0c007388 */ /* 0x004fe20000000400 */
[----:B------:R0:W-:Y:S02]  /*3c380*/  STS.U16 [R12+0xde80], R0 ;  /* 0x00de80000c007388 */ /* 0x0001e40000000400 */
[----:B------:R1:W-:Y:S02]  /*3c390*/  STS.U16 [R12+0xe600], R25 ;  /* 0x00e600190c007388 */ /* 0x0003e40000000400 */
[----:B------:R2:W-:Y:S01]  /*3c3a0*/  STS.U16 [R12+0xe680], R23 ;  /* 0x00e680170c007388 */ /* 0x0005e20000000400 */
[----:B------:R2:W-:Y:S04]  /*3c3b0*/  STS.U16 [R12+0xee00], R16 ;  /* 0x00ee00100c007388 */ /* 0x0005e80000000400 */
[----:B0-----:R-:W3:Y:S01]  /*3c3c0*/  LDL.LU R0, [R1+0x450] ;  /* 0x0004500001007983 */ /* 0x001ee20000300800 */
[----:B------:R-:W3:Y:S02]  /*3c3d0*/  LDL.LU R28, [R1+0x44c] ;  /* 0x00044c00011c7983 */ /* 0x000ee40000300800 */
[----:B-1----:R-:W3:Y:S02]  /*3c3e0*/  LDL.LU R25, [R1+0x5e0] ;  /* 0x0005e00001197983 */ /* 0x002ee40000300800 */
[----:B--2---:R-:W2:Y:S01]  /*3c3f0*/  LDL.LU R23, [R1+0x5e4] ;  /* 0x0005e40001177983 */ /* 0x004ea20000300800 */
[----:B------:R-:W2:Y:S04]  /*3c400*/  LDL.LU R12, [R1+0x2114] ;  /* 0x00211400010c7983 */ /* 0x000ea80000300800 */
[----:B------:R-:W0:Y:S02]  /*3c410*/  S2R R2, SR_TID.X ;  /* 0x0000000000027919 */ /* 0x000e240000002100 */
[----:B0-----:R-:W-:-:S05]  /*3c420*/  LOP3.LUT R2, R2, 0x3f, RZ, 0xc0, !PT ;  /* 0x0000003f02027812 */ /* 0x001fca00078ec0ff */
[C---:B------:R-:W-:Y:S02]  /*3c430*/  IMAD.SHL.U32 R16, R2.reuse, 0x2, RZ ;  /* 0x0000000202107824 */ /* 0x040fe400078e00ff */
[----:B------:R-:W-:-:S03]  /*3c440*/  IMAD.SHL.U32 R2, R2, 0x2, RZ ;  /* 0x0000000202027824 */ /* 0x000fc600078e00ff */
[----:B------:R-:W-:Y:S02]  /*3c450*/  LOP3.LUT R16, R16, 0x60, RZ, 0x3c, !PT ;  /* 0x0000006010107812 */ /* 0x000fe400078e3cff */
[----:B------:R-:W-:-:S03]  /*3c460*/  LOP3.LUT R2, R2, 0x70, RZ, 0x3c, !PT ;  /* 0x0000007002027812 */ /* 0x000fc600078e3cff */
[----:B--2---:R-:W-:Y:S01]  /*3c470*/  STS.U16 [R16+0xee80], R12 ;  /* 0x00ee800c10007388 */ /* 0x004fe20000000400 */
[----:B---3--:R-:W-:Y:S02]  /*3c480*/  STS.U16 [R16+0xf600], R13 ;  /* 0x00f6000d10007388 */ /* 0x008fe40000000400 */
[----:B------:R-:W-:Y:S02]  /*3c490*/  STS.U16 [R16+0xf680], R17 ;  /* 0x00f6801110007388 */ /* 0x000fe40000000400 */
[----:B----4-:R-:W-:Y:S01]  /*3c4a0*/  STS.U16 [R16+0xfe00], R19 ;  /* 0x00fe001310007388 */ /* 0x010fe20000000400 */
        /* <DEDUP_REMOVED lines=15> */
[----:B0-----:R-:W2:Y:S01]  /*3c5a0*/  LDL.LU R14, [R1+0x428] ;  /* 0x00042800010e7983 */ /* 0x001ea20000300800 */
[----:B-1----:R-:W3:Y:S02]  /*3c5b0*/  LDL.LU R15, [R1+0x340] ;  /* 0x00034000010f7983 */ /* 0x002ee40000300800 */
        /* <DEDUP_REMOVED lines=35> */
[----:B--2---:R0:W-:Y:S01]  /*3c7f0*/  STS.U16 [R2+0x5f00], R14 ;  /* 0x005f000e02007388 */ /* 0x0041e20000000400 */
[----:B------:R-:W4:Y:S03]  /*3c800*/  LDL.LU R11, [R1+0xc0] ;  /* 0x0000c000010b7983 */ /* 0x000f260000300800 */
[----:B0-----:R-:W4:Y:S04]  /*3c810*/  LDL.LU R14, [R1+0xbc] ;  /* 0x0000bc00010e7983 */ /* 0x001f280000300800 */
[----:B---3--:R0:W-:Y:S04]  /*3c820*/  STS.U16 [R2+0x5f80], R15 ;  /* 0x005f800f02007388 */ /* 0x0081e80000000400 */
[----:B0-----:R-:W3:Y:S04]  /*3c830*/  LDL.LU R15, [R1+0x2110] ;  /* 0x00211000010f7983 */ /* 0x001ee80000300800 */
[----:B---3--:R0:W-:Y:S01]  /*3c840*/  STS.U16 [R2+0x6700], R15 ;  /* 0x0067000f02007388 */ /* 0x0081e20000000400 */
[----:B----4-:R1:W-:Y:S02]  /*3c850*/  STS.U16 [R2+0x6780], R27 ;  /* 0x0067801b02007388 */ /* 0x0103e40000000400 */
[----:B------:R3:W-:Y:S02]  /*3c860*/  STS.U16 [R2+0x6f00], R26 ;  /* 0x006f001a02007388 */ /* 0x0007e40000000400 */
[----:B------:R4:W-:Y:S01]  /*3c870*/  STS.U16 [R2+0x6f80], R24 ;  /* 0x006f801802007388 */ /* 0x0009e20000000400 */
[----:B------:R4:W-:Y:S01]  /*3c880*/  STS.U16 [R2+0x7700], R22 ;  /* 0x0077001602007388 */ /* 0x0009e20000000400 */
[----:B------:R4:W-:Y:S03]  /*3c890*/  STS.U16 [R2+0x7780], R18 ;  /* 0x0077801202007388 */ /* 0x0009e60000000400 */
[----:B0-----:R-:W2:Y:S01]  /*3c8a0*/  LDL.LU R15, [R1+0x24] ;  /* 0x00002400010f7983 */ /* 0x001ea20000300800 */
[----:B-1----:R-:W2:Y:S02]  /*3c8b0*/  LDL.LU R27, [R1+0x210c] ;  /* 0x00210c00011b7983 */ /* 0x002ea40000300800 */
[----:B---3--:R-:W3:Y:S02]  /*3c8c0*/  LDL.LU R26, [R1+0x2108] ;  /* 0x00210800011a7983 */ /* 0x008ee40000300800 */
[----:B----4-:R-:W4:Y:S01]  /*3c8d0*/  LDL.LU R24, [R1+0x2104] ;  /* 0x0021040001187983 */ /* 0x010f220000300800 */
        /* <DEDUP_REMOVED lines=26> */
[----:B------:R-:W-:Y:S01]  /*3ca80*/  STS.U16 [R2+0xcf00], R11 ;  /* 0x00cf000b02007388 */ /* 0x000fe20000000400 */
[----:B------:R-:W-:Y:S03]  /*3ca90*/  STS.U16 [R2+0xcf80], R14 ;  /* 0x00cf800e02007388 */ /* 0x000fe60000000400 */
[----:B0-----:R-:W3:Y:S04]  /*3caa0*/  LDL R8, [R1+0x508] ;  /* 0x0005080001087983 */ /* 0x001ee80000100800 */
[----:B--2---:R0:W-:Y:S01]  /*3cab0*/  STS.U16 [R2+0xd700], R28 ;  /* 0x00d7001c02007388 */ /* 0x0041e20000000400 */
[----:B------:R1:W-:Y:S03]  /*3cac0*/  STS.U16 [R2+0xd780], R0 ;  /* 0x00d7800002007388 */ /* 0x0003e60000000400 */
[----:B0-----:R-:W2:Y:S01]  /*3cad0*/  LDL.LU R28, [R1+0x20e8] ;  /* 0x0020e800011c7983 */ /* 0x001ea20000300800 */
[----:B-1----:R-:W2:Y:S02]  /*3cae0*/  LDL.LU R0, [R1+0x20e4] ;  /* 0x0020e40001007983 */ /* 0x002ea40000300800 */
[----:B------:R-:W-:Y:S02]  /*3caf0*/  STS.U16 [R2+0xdf00], R15 ;  /* 0x00df000f02007388 */ /* 0x000fe40000000400 */
[----:B------:R0:W-:Y:S02]  /*3cb00*/  STS.U16 [R2+0xdf80], R29 ;  /* 0x00df801d02007388 */ /* 0x0001e40000000400 */
[----:B0-----:R-:W2:Y:S04]  /*3cb10*/  LDL.LU R29, [R1+0x20e0] ;  /* 0x0020e000011d7983 */ /* 0x001ea80000300800 */
[----:B------:R-:W-:Y:S01]  /*3cb20*/  STS.U16 [R2+0xe700], R21 ;  /* 0x00e7001502007388 */ /* 0x000fe20000000400 */
[----:B------:R-:W-:Y:S02]  /*3cb30*/  STS.U16 [R2+0xe780], R18 ;  /* 0x00e7801202007388 */ /* 0x000fe40000000400 */
[----:B------:R-:W-:Y:S02]  /*3cb40*/  STS.U16 [R2+0xef00], R22 ;  /* 0x00ef001602007388 */ /* 0x000fe40000000400 */
[----:B----4-:R-:W-:Y:S01]  /*3cb50*/  STS.U16 [R2+0xef80], R24 ;  /* 0x00ef801802007388 */ /* 0x010fe20000000400 */
[----:B---3--:R-:W-:Y:S01]  /*3cb60*/  STS.U16 [R2+0xf700], R26 ;  /* 0x00f7001a02007388 */ /* 0x008fe20000000400 */
[----:B------:R-:W-:Y:S03]  /*3cb70*/  STS.U16 [R2+0xf780], R27 ;  /* 0x00f7801b02007388 */ /* 0x000fe60000000400 */
[----:B--2---:R-:W-:Y:S01]  /*3cb80*/  STS.U16 [R2+0xff00], R28 ;  /* 0x00ff001c02007388 */ /* 0x004fe20000000400 */
[----:B------:R-:W-:Y:S02]  /*3cb90*/  STS.U16 [R2+0xff80], R0 ;  /* 0x00ff800002007388 */ /* 0x000fe40000000400 */
[----:B------:R-:W-:Y:S06]  /*3cba0*/  BAR.SYNC.DEFER_BLOCKING 0x0 ;  /* 0x0000000000007b1d */ /* 0x000fec0000010000 */
[----:B------:R-:W0:Y:S04]  /*3cbb0*/  LDSM.16.M88.4 R12, [R29] ;  /* 0x000000001d0c783b */ /* 0x000e280000000200 */
[----:B------:R-:W-:Y:S04]  /*3cbc0*/  LDSM.16.M88.4 R24, [R29+0x2000] ;  /* 0x002000001d18783b */ /* 0x000fe80000000200 */
[----:B------:R-:W-:Y:S04]  /*3cbd0*/  LDSM.16.M88.4 R20, [R29+0x3000] ;  /* 0x003000001d14783b */ /* 0x000fe80000000200 */
[----:B------:R-:W-:Y:S04]  /*3cbe0*/  LDSM.16.M88.4 R16, [R29+0x5000] ;  /* 0x005000001d10783b */ /* 0x000fe80000000200 */
[----:B------:R-:W-:Y:S01]  /*3cbf0*/  LDSM.16.MT88.4 R4, [R8+0x10000] ;  /* 0x010000000804783b */ /* 0x000fe20000004200 */
[----:B0-----:R-:W-:-:S03]  /*3cc00*/  IMAD.MOV.U32 R2, RZ, RZ, R12 ;  /* 0x000000ffff027224 */ /* 0x001fc600078e000c */
[----:B------:R-:W-:Y:S01]  /*3cc10*/  STL.64 [R1+0x78], R14 ;  /* 0x0000780e01007387 */ /* 0x000fe20000100a00 */
[----:B------:R-:W-:Y:S02]  /*3cc20*/  IMAD.MOV.U32 R11, RZ, RZ, R13 ;  /* 0x000000ffff0b7224 */ /* 0x000fe400078e000d */
[----:B------:R-:W0:Y:S04]  /*3cc30*/  LDSM.16.M88.4 R12, [R29+0x1000] ;  /* 0x001000001d0c783b */ /* 0x000e280000000200 */
[----:B0-----:R-:W-:Y:S01]  /*3cc40*/  IMAD.MOV.U32 R10, RZ, RZ, R12 ;  /* 0x000000ffff0a7224 */ /* 0x001fe200078e000c */
[----:B------:R-:W-:Y:S01]  /*3cc50*/  STL.64 [R1+0x68], R14 ;  /* 0x0000680e01007387 */ /* 0x000fe20000100a00 */
[----:B------:R-:W-:Y:S02]  /*3cc60*/  IMAD.MOV.U32 R9, RZ, RZ, R13 ;  /* 0x000000ffff097224 */ /* 0x000fe400078e000d */
[----:B------:R-:W0:Y:S04]  /*3cc70*/  LDSM.16.M88.4 R12, [R29+0x4000] ;  /* 0x004000001d0c783b */ /* 0x000e280000000200 */
[----:B------:R-:W-:Y:S01]  /*3cc80*/  STL.64 [R1+0x58], R26 ;  /* 0x0000581a01007387 */ /* 0x000fe20000100a00 */
[----:B------:R-:W-:Y:S02]  /*3cc90*/  STL.64 [R1+0x20c8], R24 ;  /* 0x0020c81801007387 */ /* 0x000fe40000100a00 */
[----:B------:R-:W1:Y:S04]  /*3cca0*/  LDSM.16.M88.4 R24, [R29+0x6000] ;  /* 0x006000001d18783b */ /* 0x000e680000000200 */
[----:B------:R1:W-:Y:S02]  /*3ccb0*/  STL.64 [R1+0x48], R22 ;  /* 0x0000481601007387 */ /* 0x0003e40000100a00 */
[----:B------:R-:W-:Y:S02]  /*3ccc0*/  STL.64 [R1+0x20a8], R16 ;  /* 0x0020a81001007387 */ /* 0x000fe40000100a00 */
[----:B------:R-:W-:-:S02]  /*3ccd0*/  IMAD.MOV.U32 R28, RZ, RZ, R18 ;  /* 0x000000ffff1c7224 */ /* 0x000fc400078e0012 */
[----:B------:R-:W-:Y:S01]  /*3cce0*/  IMAD.MOV.U32 R0, RZ, RZ, R19 ;  /* 0x000000ffff007224 */ /* 0x000fe200078e0013 */
[----:B0-----:R-:W-:Y:S01]  /*3ccf0*/  STL.64 [R1+0x38], R14 ;  /* 0x0000380e01007387 */ /* 0x001fe20000100a00 */
[----:B------:R-:W-:Y:S02]  /*3cd00*/  STL.64 [R1+0x20b0], R12 ;  /* 0x0020b00c01007387 */ /* 0x000fe40000100a00 */
[----:B------:R-:W0:Y:S04]  /*3cd10*/  LDSM.16.M88.4 R12, [R29+0x7000] ;  /* 0x007000001d0c783b */ /* 0x000e280000000200 */
[----:B-1----:R-:W-:Y:S02]  /*3cd20*/  IMAD.MOV.U32 R23, RZ, RZ, R24 ;  /* 0x000000ffff177224 */ /* 0x002fe400078e0018 */
[----:B------:R-:W-:-:S02]  /*3cd30*/  IMAD.MOV.U32 R22, RZ, RZ, R25 ;  /* 0x000000ffff167224 */ /* 0x000fc400078e0019 */
[----:B------:R-:W-:Y:S02]  /*3cd40*/  IMAD.MOV.U32 R18, RZ, RZ, R2 ;  /* 0x000000ffff127224 */ /* 0x000fe400078e0002 */
[----:B------:R-:W-:Y:S01]  /*3cd50*/  IMAD.MOV.U32 R3, RZ, RZ, R26 ;  /* 0x000000ffff037224 */ /* 0x000fe200078e001a */
[----:B------:R-:W-:Y:S01]  /*3cd60*/  STL [R1+0x2080], R28 ;  /* 0x0020801c01007387 */ /* 0x000fe20000100800 */
[----:B------:R-:W-:Y:S02]  /*3cd70*/  IMAD.MOV.U32 R2, RZ, RZ, R27 ;  /* 0x000000ffff027224 */ /* 0x000fe400078e001b */
[----:B------:R-:W-:Y:S02]  /*3cd80*/  STL [R1+0x1fa8], R0 ;  /* 0x001fa80001007387 */ /* 0x000fe40000100800 */
[----:B------:R-:W-:Y:S01]  /*3cd90*/  STL.64 [R1+0x20c0], R22 ;  /* 0x0020c01601007387 */ /* 0x000fe20000100a00 */
[----:B------:R-:W-:Y:S01]  /*3cda0*/  STL.64 [R1+0x20b8], R20 ;  /* 0x0020b81401007387 */ /* 0x000fe20000100a00 */
[----:B------:R0:W-:Y:S02]  /*3cdb0*/  STL [R1+0x1f3c], R3 ;  /* 0x001f3c0301007387 */ /* 0x0001e40000100800 */
[----:B------:R1:W-:Y:S02]  /*3cdc0*/  STL [R1+0x1f38], R2 ;  /* 0x001f380201007387 */ /* 0x0003e40000100800 */
[----:B------:R-:W-:Y:S04]  /*3cdd0*/  LDSM.16.M88.4 R20, [R29+0xd000] ;  /* 0x00d000001d14783b */ /* 0x000fe80000000200 */
[----:B0-----:R-:W-:-:S02]  /*3cde0*/  IMAD.MOV.U32 R3, RZ, RZ, R12 ;  /* 0x000000ffff037224 */ /* 0x001fc400078e000c */
[----:B-1----:R-:W-:Y:S01]  /*3cdf0*/  IMAD.MOV.U32 R2, RZ, RZ, R13 ;  /* 0x000000ffff027224 */ /* 0x002fe200078e000d */
[----:B------:R-:W-:Y:S01]  /*3ce00*/  STL [R1+0xbc], R15 ;  /* 0x0000bc0f01007387 */ /* 0x000fe20000100800 */
[----:B------:R-:W-:Y:S02]  /*3ce10*/  IMAD.MOV.U32 R0, RZ, RZ, R14 ;  /* 0x000000ffff007224 */ /* 0x000fe400078e000e */
[----:B------:R-:W0:Y:S01]  /*3ce20*/  LDSM.16.M88.4 R12, [R29+0x8000] ;  /* 0x008000001d0c783b */ /* 0x000e220000000200 */
[----:B------:R-:W-:Y:S03]  /*3ce30*/  STL [R1+0x208c], R2 ;  /* 0x00208c0201007387 */ /* 0x000fe60000100800 */
[----:B------:R-:W-:Y:S02]  /*3ce40*/  STL [R1+0x2088], R3 ;  /* 0x0020880301007387 */ /* 0x000fe40000100800 */
[----:B------:R-:W-:Y:S01]  /*3ce50*/  STL [R1+0x2084], R0 ;  /* 0x0020840001007387 */ /* 0x000fe20000100800 */
[----:B0-----:R-:W-:Y:S01]  /*3ce60*/  STL [R1+0xd0], R12 ;  /* 0x0000d00c01007387 */ /* 0x001fe20000100800 */
[----:B------:R-:W-:Y:S02]  /*3ce70*/  STL.64 [R1+0xd8], R14 ;  /* 0x0000d80e01007387 */ /* 0x000fe40000100a00 */
[----:B------:R-:W-:-:S02]  /*3ce80*/  IMAD.MOV.U32 R28, RZ, RZ, R13 ;  /* 0x000000ffff1c7224 */ /* 0x000fc400078e000d */
[----:B------:R-:W0:Y:S04]  /*3ce90*/  LDSM.16.M88.4 R12, [R29+0x9000] ;  /* 0x009000001d0c783b */ /* 0x000e280000000200 */
[----:B------:R-:W-:Y:S04]  /*3cea0*/  STL [R1+0x2090], R28 ;  /* 0x0020901c01007387 */ /* 0x000fe80000100800 */
[----:B0-----:R-:W-:Y:S01]  /*3ceb0*/  STL [R1+0x100], R12 ;  /* 0x0001000c01007387 */ /* 0x001fe20000100800 */
[----:B------:R-:W-:Y:S02]  /*3cec0*/  STL.64 [R1+0x108], R14 ;  /* 0x0001080e01007387 */ /* 0x000fe40000100a00 */
[----:B------:R-:W-:-:S02]  /*3ced0*/  IMAD.MOV.U32 R0, RZ, RZ, R13 ;  /* 0x000000ffff007224 */ /* 0x000fc400078e000d */
[----:B------:R-:W0:Y:S04]  /*3cee0*/  LDSM.16.M88.4 R12, [R29+0xa000] ;  /* 0x00a000001d0c783b */ /* 0x000e280000000200 */
[----:B------:R-:W-:Y:S01]  /*3cef0*/  STL [R1+0x2094], R0 ;  /* 0x0020940001007387 */ /* 0x000fe20000100800 */
[----:B0-----:R-:W-:-:S03]  /*3cf00*/  IMAD.MOV.U32 R28, RZ, RZ, R12 ;  /* 0x000000ffff1c7224 */ /* 0x001fc600078e000c */
[----:B------:R-:W-:Y:S01]  /*3cf10*/  STL.64 [R1+0x138], R14 ;  /* 0x0001380e01007387 */ /* 0x000fe20000100a00 */
[----:B------:R-:W-:Y:S02]  /*3cf20*/  IMAD.MOV.U32 R2, RZ, RZ, R13 ;  /* 0x000000ffff027224 */ /* 0x000fe400078e000d */
[----:B------:R-:W0:Y:S01]  /*3cf30*/  LDSM.16.M88.4 R12, [R29+0xb000] ;  /* 0x00b000001d0c783b */ /* 0x000e220000000200 */
[----:B------:R-:W-:Y:S03]  /*3cf40*/  STL [R1+0x209c], R28 ;  /* 0x00209c1c01007387 */ /* 0x000fe60000100800 */
        /* <DEDUP_REMOVED lines=10> */
[----:B------:R-:W-:Y:S04]  /*3cff0*/  STL [R1+0x20a4], R2 ;  /* 0x0020a40201007387 */ /* 0x000fe80000100800 */
[----:B0-----:R-:W-:Y:S01]  /*3d000*/  STL [R1+0x1e0], R12 ;  /* 0x0001e00c01007387 */ /* 0x001fe20000100800 */
[----:B------:R0:W-:Y:S02]  /*3d010*/  STL.64 [R1+0x1b0], R20 ;  /* 0x0001b01401007387 */ /* 0x0001e40000100a00 */
[----:B------:R1:W-:Y:S02]  /*3d020*/  STL.64 [R1+0x1b8], R22 ;  /* 0x0001b81601007387 */ /* 0x0003e40000100a00 */
[----:B------:R-:W-:Y:S01]  /*3d030*/  STL.64 [R1+0x1e8], R14 ;  /* 0x0001e80e01007387 */ /* 0x000fe20000100a00 */
[----:B0-----:R-:W2:Y:S01]  /*3d040*/  LDL.LU.64 R20, [R1+0x3f0] ;  /* 0x0003f00001147983 */ /* 0x001ea20000300a00 */
[----:B-1----:R-:W3:Y:S02]  /*3d050*/  LDL.LU.64 R22, [R1+0x3f8] ;  /* 0x0003f80001167983 */ /* 0x002ee40000300a00 */
[----:B------:R-:W-:-:S02]  /*3d060*/  IMAD.MOV.U32 R2, RZ, RZ, R13 ;  /* 0x000000ffff027224 */ /* 0x000fc400078e000d */
[----:B------:R-:W0:Y:S01]  /*3d070*/  LDSM.16.M88.4 R12, [R29+0xf000] ;  /* 0x00f000001d0c783b */ /* 0x000e220000000200 */
[----:B------:R-:W-:Y:S02]  /*3d080*/  IMAD.MOV.U32 R17, RZ, RZ, R11 ;  /* 0x000000ffff117224 */ /* 0x000fe400078e000b */
[----:B------:R-:W-:Y:S02]  /*3d090*/  IMAD.MOV.U32 R24, RZ, RZ, R10 ;  /* 0x000000ffff187224 */ /* 0x000fe400078e000a */
[----:B------:R-:W-:Y:S02]  /*3d0a0*/  IMAD.MOV.U32 R25, RZ, RZ, R9 ;  /* 0x000000ffff197224 */ /* 0x000fe400078e0009 */
[----:B------:R-:W1:Y:S04]  /*3d0b0*/  LDSM.16.MT88.4 R8, [R8+0x10200] ;  /* 0x010200000808783b */ /* 0x000e680000004200 */
[----:B0-----:R-:W-:Y:S01]  /*3d0c0*/  STL.64 [R1+0x200], R12 ;  /* 0x0002000c01007387 */ /* 0x001fe20000100a00 */
[----:B------:R-:W-:Y:S03]  /*3d0d0*/  STL.64 [R1+0x208], R14 ;  /* 0x0002080e01007387 */ /* 0x000fe60000100a00 */
[----:B---3--:R-:W-:Y:S01]  /*3d0e0*/  STL.64 [R1+0x20d8], R22 ;  /* 0x0020d81601007387 */ /* 0x008fe20000100a00 */
[----:B--2---:R0:W-:Y:S03]  /*3d0f0*/  STL.64 [R1+0x20d0], R20 ;  /* 0x0020d01401007387 */ /* 0x0041e60000100a00 */
[----:B0-----:R-:W2:Y:S01]  /*3d100*/  LDL.LU.64 R20, [R1+0x400] ;  /* 0x0004000001147983 */ /* 0x001ea20000300a00 */
[----:B------:R-:W2:Y:S02]  /*3d110*/  LDL.LU.64 R22, [R1+0x408] ;  /* 0x0004080001167983 */ /* 0x000ea40000300a00 */
[----:B------:R-:W-:Y:S02]  /*3d120*/  STL [R1+0x1f50], R29 ;  /* 0x001f501d01007387 */ /* 0x000fe40000100800 */
[----:B------:R-:W3:Y:S01]  /*3d130*/  LDL.LU.64 R12, [R1+0x3e0] ;  /* 0x0003e000010c7983 */ /* 0x000ee20000300a00 */
[----:B------:R-:W3:Y:S01]  /*3d140*/  LDL.LU.64 R14, [R1+0x3e8] ;  /* 0x0003e800010e7983 */ /* 0x000ee20000300a00 */
[----:B-1----:R-:W-:Y:S02]  /*3d150*/  STL.64 [R1+0x1fb8], R10 ;  /* 0x001fb80a01007387 */ /* 0x002fe40000100a00 */
[----:B------:R0:W-:Y:S02]  /*3d160*/  STL.64 [R1+0x1fb0], R8 ;  /* 0x001fb00801007387 */ /* 0x0001e40000100a00 */
[----:B0-----:R-:W4:Y:S01]  /*3d170*/  LDL.LU.64 R8, [R1+0x410] ;  /* 0x0004100001087983 */ /* 0x001f220000300a00 */
[----:B------:R-:W4:Y:S02]  /*3d180*/  LDL.LU.64 R10, [R1+0x418] ;  /* 0x00041800010a7983 */ /* 0x000f240000300a00 */
[----:B------:R-:W-:Y:S01]  /*3d190*/  IMAD.MOV.U32 R16, RZ, RZ, R18 ;  /* 0x000000ffff107224 */ /* 0x000fe200078e0012 */
[C---:B--2---:R-:W-:Y:S08]  /*3d1a0*/  HMMA.16816.F32 R24, R4.reuse, R24, R20 ;  /* 0x000000180418723c */ /* 0x044ff00000001814 */
[----:B----4-:R-:W-:Y:S11]  /*3d1b0*/  HMMA.16816.F32 R16, R4, R16, R8 ;  /* 0x000000100410723c */ /* 0x010ff60000001808 */
[----:B------:R-:W-:Y:S05]  /*3d1c0*/  @!UPT UIADD3 URZ, URZ, URZ, URZ ;  /* 0x0000003f3f3ff290 */ /* 0x000fea000fffe03f */
[----:B------:R-:W-:-:S08]  /*3d1d0*/  IMAD.MOV.U32 R0, RZ, RZ, R25 ;  /* 0x000000ffff007224 */ /* 0x000fd000078e0019 */
[----:B------:R-:W-:Y:S02]  /*3d1e0*/  IMAD.MOV.U32 R3, RZ, RZ, R16 ;  /* 0x000000ffff037224 */ /* 0x000fe400078e0010 */
[----:B------:R-:W-:Y:S02]  /*3d1f0*/  IMAD.MOV.U32 R29, RZ, RZ, R17 ;  /* 0x000000ffff1d7224 */ /* 0x000fe400078e0011 */
[----:B------:R-:W-:Y:S02]  /*3d200*/  IMAD.MOV.U32 R11, RZ, RZ, R18 ;  /* 0x000000ffff0b7224 */ /* 0x000fe400078e0012 */
[----:B------:R-:W-:Y:S01]  /*3d210*/  IMAD.MOV.U32 R10, RZ, RZ, R19 ;  /* 0x000000ffff0a7224 */ /* 0x000fe200078e0013 */
[----:B------:R-:W2:Y:S01]  /*3d220*/  LDL.LU.64 R16, [R1+0x3d0] ;  /* 0x0003d00001107983 */ /* 0x000ea20000300a00 */
[----:B------:R-:W2:Y:S02]  /*3d230*/  LDL.LU.64 R18, [R1+0x3d8] ;  /* 0x0003d80001127983 */ /* 0x000ea40000300a00 */
[----:B------:R-:W4:Y:S02]  /*3d240*/  LDL.LU.64 R22, [R1+0x20d8] ;  /* 0x0020d80001167983 */ /* 0x000f240000300a00 */
[----:B------:R-:W4:Y:S01]  /*3d250*/  LDL.LU.64 R20, [R1+0x20d0] ;  /* 0x0020d00001147983 */ /* 0x000f220000300a00 */
[----:B------:R0:W-:Y:S01]  /*3d260*/  STL [R1], R24 ;  /* 0x0000001801007387 */ /* 0x0001e20000100800 */
[----:B------:R4:W-:Y:S03]  /*3d270*/  STL [R1+0x8], R26 ;  /* 0x0000081a01007387 */ /* 0x0009e60000100800 */
[----:B0-----:R-:W4:Y:S01]  /*3d280*/  LDL.LU.64 R24, [R1+0x20c8] ;  /* 0x0020c80001187983 */ /* 0x001f220000300a00 */
[----:B------:R-:W-:-:S02]  /*3d290*/  IMAD.MOV.U32 R28, RZ, RZ, R27 ;  /* 0x000000ffff1c7224 */ /* 0x000fc400078e001b */
[C---:B----4-:R-:W-:Y:S01]  /*3d2a0*/  HMMA.16816.F32 R24, R4.reuse, R24, R20 ;  /* 0x000000180418723c */ /* 0x050fe20000001814 */
[----:B------:R-:W4:Y:S01]  /*3d2b0*/  LDL.LU.64 R22, [R1+0x20c0] ;  /* 0x0020c00001167983 */ /* 0x000f220000300a00 */
[----:B------:R-:W3:Y:S11]  /*3d2c0*/  LDL.LU.64 R20, [R1+0x20b8] ;  /* 0x0020b80001147983 */ /* 0x000ef60000300a00 */
[----:B------:R-:W-:Y:S10]  /*3d2d0*/  @!UPT UIADD3 URZ, URZ, URZ, URZ ;  /* 0x0000003f3f3ff290 */ /* 0x000ff4000fffe03f */
[----:B------:R-:W-:Y:S01]  /*3d2e0*/  STL.64 [R1+0x1f80], R26 ;  /* 0x001f801a01007387 */ /* 0x000fe20000100a00 */
[----:B------:R4:W-:Y:S02]  /*3d2f0*/  STL.64 [R1+0x1f78], R24 ;  /* 0x001f781801007387 */ /* 0x0009e40000100a00 */
[----:B----4-:R-:W-:Y:S02]  /*3d300*/  IMAD.MOV.U32 R24, RZ, RZ, R23 ;  /* 0x000000ffff187224 */ /* 0x010fe400078e0017 */
[----:B------:R-:W-:Y:S02]  /*3d310*/  IMAD.MOV.U32 R25, RZ, RZ, R22 ;  /* 0x000000ffff197224 */ /* 0x000fe400078e0016 */
[C---:B---3--:R-:W-:Y:S01]  /*3d320*/  HMMA.16816.F32 R20, R4.reuse, R20, R12 ;  /* 0x000000140414723c */ /* 0x048fe2000000180c */
[----:B------:R-:W2:Y:S11]  /*3d330*/  LDL.LU.64 R12, [R1+0x20b0] ;  /* 0x0020b000010c7983 */ /* 0x000eb60000300a00 */
[----:B------:R-:W-:Y:S11]  /*3d340*/  @!UPT UIADD3 URZ, URZ, URZ, URZ ;  /* 0x0000003f3f3ff290 */ /* 0x000ff6000fffe03f */
[----:B------:R-:W-:Y:S01]  /*3d350*/  STL.64 [R1+0x1f70], R22 ;  /* 0x001f701601007387 */ /* 0x000fe20000100a00 */
[----:B------:R0:W-:Y:S03]  /*3d360*/  STL.64 [R1+0x1f68], R20 ;  /* 0x001f681401007387 */ /* 0x0001e60000100a00 */
[----:B0-----:R-:W3:Y:S01]  /*3d370*/  LDL.LU.64 R20, [R1+0x3b0] ;  /* 0x0003b00001147983 */ /* 0x001ee20000300a00 */
[----:B------:R-:W3:Y:S01]  /*3d380*/  LDL.LU.64 R22, [R1+0x3b8] ;  /* 0x0003b80001167983 */ /* 0x000ee20000300a00 */
[C---:B--2---:R-:W-:Y:S02]  /*3d390*/  HMMA.16816.F32 R12, R4.reuse, R12, R16 ;  /* 0x0000000c040c723c */ /* 0x044fe40000001810 */
[----:B------:R-:W2:Y:S11]  /*3d3a0*/  LDL.LU.64 R16, [R1+0x20a8] ;  /* 0x0020a80001107983 */ /* 0x000eb60000300a00 */
[----:B------:R-:W-:Y:S10]  /*3d3b0*/  @!UPT UIADD3 URZ, URZ, URZ, URZ ;  /* 0x0000003f3f3ff290 */ /* 0x000ff4000fffe03f */
[----:B------:R-:W-:Y:S01]  /*3d3c0*/  STL.64 [R1+0x1f60], R14 ;  /* 0x001f600e01007387 */ /* 0x000fe20000100a00 */
[----:B------:R0:W-:Y:S03]  /*3d3d0*/  STL.64 [R1+0x1f58], R12 ;  /* 0x001f580c01007387 */ /* 0x0001e60000100a00 */
[----:B0-----:R-:W2:Y:S01]  /*3d3e0*/  LDL.LU.64 R12, [R1+0x3c0] ;  /* 0x0003c000010c7983 */ /* 0x001ea20000300a00 */
[----:B------:R-:W2:Y:S02]  /*3d3f0*/  LDL.LU.64 R14, [R1+0x3c8] ;  /* 0x0003c800010e7983 */ /* 0x000ea40000300a00 */
[C---:B--2---:R-:W-:Y:S08]  /*3d400*/  HMMA.16816.F32 R16, R4.reuse, R16, R12 ;  /* 0x000000100410723c */ /* 0x044ff0000000180c */
[----:B---3--:R-:W-:Y:S11]  /*3d410*/  HMMA.16816.F32 R12, R4, R24, R20 ;  /* 0x00000018040c723c */ /* 0x008ff60000001814 */
[----:B------:R-:W-:Y:S04]  /*3d420*/  @!UPT UIADD3 URZ, URZ, URZ, URZ ;  /* 0x0000003f3f3ff290 */ /* 0x000fe8000fffe03f */
[----:B------:R-:W-:Y:S01]  /*3d430*/  STL.64 [R1+0x1f48], R18 ;  /* 0x001f481201007387 */ /* 0x000fe20000100a00 */
[----:B------:R-:W-:Y:S08]  /*3d440*/  STL.64 [R1+0x1f40], R16 ;  /* 0x001f401001007387 */ /* 0x000ff00000100a00 */
[----:B------:R-:W-:Y:S02]  /*3d450*/  IMAD.MOV.U32 R21, RZ, RZ, R14 ;  /* 0x000000ffff157224 */ /* 0x000fe400078e000e */
[----:B------:R-:W-:Y:S01]  /*3d460*/  IMAD.MOV.U32 R20, RZ, RZ, R15 ;  /* 0x000000ffff147224 */ /* 0x000fe200078e000f */
[----:B------:R-:W2:Y:S01]  /*3d470*/  LDL.LU R14, [R1+0x48] ;  /* 0x00004800010e7983 */ /* 0x000ea20000300800 */
[----:B------:R-:W2:Y:S03]  /*3d480*/  LDL.LU R15, [R1+0x4c] ;  /* 0x00004c00010f7983 */ /* 0x000ea60000300800 */
[----:B--2---:R-:W-:Y:S01]  /*3d490*/  STL.64 [R1+0x1f88], R14 ;  /* 0x001f880e01007387 */ /* 0x004fe20000100a00 */
[----:B------:R-:W2:Y:S02]  /*3d4a0*/  LDL.LU R26, [R1+0x68] ;  /* 0x00006800011a7983 */ /* 0x000ea40000300800 */
[----:B------:R-:W2:Y:S02]  /*3d4b0*/  LDL.LU R27, [R1+0x6c] ;  /* 0x00006c00011b7983 */ /* 0x000ea40000300800 */
[----:B------:R-:W3:Y:S01]  /*3d4c0*/  LDL.LU R8, [R1+0x200] ;  /* 0x0002000001087983 */ /* 0x000ee20000300800 */
[----:B------:R-:W3:Y:S04]  /*3d4d0*/  LDL.LU R9, [R1+0x204] ;  /* 0x0002040001097983 */ /* 0x000ee80000300800 */
[----:B---3--:R-:W-:Y:S01]  /*3d4e0*/  STL.64 [R1+0x1fd0], R8 ;  /* 0x001fd00801007387 */ /* 0x008fe20000100a00 */
[----:B--2---:R0:W-:Y:S03]  /*3d4f0*/  STL.64 [R1+0x1f90], R26 ;  /* 0x001f901a01007387 */ /* 0x0041e60000100a00 */
[----:B0-----:R-:W2:Y:S01]  /*3d500*/  LDL.LU R26, [R1+0x78] ;  /* 0x00007800011a7983 */ /* 0x001ea20000300800 */
[----:B------:R-:W2:Y:S02]  /*3d510*/  LDL.LU R27, [R1+0x7c] ;  /* 0x00007c00011b7983 */ /* 0x000ea40000300800 */
[----:B------:R-:W3:Y:S02]  /*3d520*/  LDL.LU R8, [R1+0x1e0] ;  /* 0x0001e00001087983 */ /* 0x000ee40000300800 */
[----:B------:R-:W-:-:S02]  /*3d530*/  IMAD.MOV.U32 R9, RZ, RZ, R2 ;  /* 0x000000ffff097224 */ /* 0x000fc400078e0002 */
[----:B------:R-:W4:Y:S04]  /*3d540*/  LDL.LU R2, [R1+0x20a4] ;  /* 0x0020a40001027983 */ /* 0x000f280000300800 */
[----:B---3--:R0:W-:Y:S04]  /*3d550*/  STL.64 [R1+0x1fe8], R8 ;  /* 0x001fe80801007387 */ /* 0x0081e80000100a00 */
[----:B0-----:R-:W3:Y:S01]  /*3d560*/  LDL.LU R8, [R1+0x1b0] ;  /* 0x0001b00001087983 */ /* 0x001ee20000300800 */
[----:B------:R-:W3:Y:S02]  /*3d570*/  LDL.LU R9, [R1+0x1b4] ;  /* 0x0001b40001097983 */ /* 0x000ee40000300800 */
[----:B------:R-:W-:-:S02]  /*3d580*/  IMAD.MOV.U32 R25, RZ, RZ, R12 ;  /* 0x000000ffff197224 */ /* 0x000fc400078e000c */
[----:B------:R-:W-:Y:S02]  /*3d590*/  IMAD.MOV.U32 R24, RZ, RZ, R13 ;  /* 0x000000ffff187224 */ /* 0x000fe400078e000d */
[----:B------:R-:W-:Y:S02]  /*3d5a0*/  IMAD.MOV.U32 R13, RZ, RZ, R0 ;  /* 0x000000ffff0d7224 */ /* 0x000fe400078e0000 */
[----:B------:R-:W-:Y:S01]  /*3d5b0*/  IMAD.MOV.U32 R15, RZ, RZ, R28 ;  /* 0x000000ffff0f7224 */ /* 0x000fe200078e001c */
[----:B---3--:R4:W-:Y:S01]  /*3d5c0*/  STL.64 [R1+0x2000], R8 ;  /* 0x0020000801007387 */ /* 0x0089e20000100a00 */
[----:B--2---:R-:W-:Y:S02]  /*3d5d0*/  STL.64 [R1+0x1fc8], R26 ;  /* 0x001fc81a01007387 */ /* 0x004fe40000100a00 */
[----:B------:R-:W-:Y:S02]  /*3d5e0*/  STL.64 [R1+0x1fc0], R24 ;  /* 0x001fc01801007387 */ /* 0x000fe40000100a00 */
[----:B------:R-:W2:Y:S01]  /*3d5f0*/  LDL.LU R12, [R1] ;  /* 0x00000000010c7983 */ /* 0x000ea20000300800 */
[----:B------:R-:W3:Y:S01]  /*3d600*/  LDL.LU R0, [R1+0x20a0] ;  /* 0x0020a00001007983 */ /* 0x000ee20000300800 */
[----:B------:R-:W2:Y:S02]  /*3d610*/  LDL.LU R14, [R1+0x8] ;  /* 0x00000800010e7983 */ /* 0x000ea40000300800 */
[----:B------:R-:W2:Y:S02]  /*3d620*/  LDL.LU R28, [R1+0x209c] ;  /* 0x00209c00011c7983 */ /* 0x000ea40000300800 */
[----:B----4-:R-:W-:-:S02]  /*3d630*/  IMAD.MOV.U32 R8, RZ, RZ, R2 ;  /* 0x000000ffff087224 */ /* 0x010fc400078e0002 */
[----:B------:R-:W4:Y:S01]  /*3d640*/  LDL.LU R2, [R1+0x2098] ;  /* 0x0020980001027983 */ /* 0x000f220000300800 */
[----:B------:R-:W2:Y:S03]  /*3d650*/  LDL.LU R9, [R1+0x194] ;  /* 0x0001940001097983 */ /* 0x000ea60000300800 */
[----:B--2---:R0:W-:Y:S04]  /*3d660*/  STL.64 [R1+0x2018], R8 ;  /* 0x0020180801007387 */ /* 0x0041e80000100a00 */
[----:B0-----:R-:W2:Y:S01]  /*3d670*/  LDL.LU R8, [R1+0x160] ;  /* 0x0001600001087983 */ /* 0x001ea20000300800 */
[----:B---3--:R-:W-:Y:S02]  /*3d680*/  IMAD.MOV.U32 R9, RZ, RZ, R0 ;  /* 0x000000ffff097224 */ /* 0x008fe400078e0000 */
[----:B------:R-:W3:Y:S03]  /*3d690*/  LDL.LU R0, [R1+0x2094] ;  /* 0x0020940001007983 */ /* 0x000ee60000300800 */
[----:B--2---:R0:W-:Y:S02]  /*3d6a0*/  STL.64 [R1+0x2030], R8 ;  /* 0x0020300801007387 */ /* 0x0041e40000100a00 */
[----:B0-----:R-:W-:-:S02]  /*3d6b0*/  IMAD.MOV.U32 R8, RZ, RZ, R28 ;  /* 0x000000ffff087224 */ /* 0x001fc400078e001c */
[----:B----4-:R-:W-:Y:S01]  /*3d6c0*/  IMAD.MOV.U32 R9, RZ, RZ, R2 ;  /* 0x000000ffff097224 */ /* 0x010fe200078e0002 */
[----:B------:R-:W2:Y:S01]  /*3d6d0*/  LDL.LU R28, [R1+0x2090] ;  /* 0x00209000011c7983 */ /* 0x000ea20000300800 */
[----:B------:R-:W4:Y:S03]  /*3d6e0*/  LDL.LU R2, [R1+0x208c] ;  /* 0x00208c0001027983 */ /* 0x000f260000300800 */
[----:B------:R-:W-:Y:S01]  /*3d6f0*/  STL.64 [R1+0x2048], R8 ;  /* 0x0020480801007387 */ /* 0x000fe20000100a00 */
[----:B------:R-:W-:Y:S02]  /*3d700*/  STL.64 [R1+0x1fa0], R14 ;  /* 0x001fa00e01007387 */ /* 0x000fe40000100a00 */
[----:B------:R0:W-:Y:S02]  /*3d710*/  STL.64 [R1+0x1f98], R12 ;  /* 0x001f980c01007387 */ /* 0x0001e40000100a00 */
[----:B0-----:R-:W-:-:S02]  /*3d720*/  IMAD.MOV.U32 R12, RZ, RZ, R3 ;  /* 0x000000ffff0c7224 */ /* 0x001fc400078e0003 */
[----:B------:R-:W2:Y:S01]  /*3d730*/  LDL.LU R3, [R1+0x2088] ;  /* 0x0020880001037983 */ /* 0x000ea20000300800 */
[----:B------:R-:W2:Y:S02]  /*3d740*/  LDL.LU R8, [R1+0x100] ;  /* 0x0001000001087983 */ /* 0x000ea40000300800 */
[----:B---3--:R-:W-:Y:S02]  /*3d750*/  IMAD.MOV.U32 R9, RZ, RZ, R0 ;  /* 0x000000ffff097224 */ /* 0x008fe400078e0000 */
[----:B------:R-:W3:Y:S04]  /*3d760*/  LDL.LU R0, [R1+0x2084] ;  /* 0x0020840001007983 */ /* 0x000ee80000300800 */
[----:B--2---:R0:W-:Y:S04]  /*3d770*/  STL.64 [R1+0x2060], R8 ;  /* 0x0020600801007387 */ /* 0x0041e80000100a00 */
[----:B0-----:R-:W2:Y:S01]  /*3d780*/  LDL.LU R8, [R1+0xd0] ;  /* 0x0000d00001087983 */ /* 0x001ea20000300800 */
[----:B------:R-:W-:-:S02]  /*3d790*/  IMAD.MOV.U32 R9, RZ, RZ, R28 ;  /* 0x000000ffff097224 */ /* 0x000fc400078e001c */
[----:B------:R-:W3:Y:S02]  /*3d7a0*/  LDL.LU R28, [R1+0x2080] ;  /* 0x00208000011c7983 */ /* 0x000ee40000300800 */
[----:B------:R-:W-:Y:S02]  /*3d7b0*/  IMAD.MOV.U32 R16, RZ, RZ, R3 ;  /* 0x000000ffff107224 */ /* 0x000fe400078e0003 */
[----:B------:R-:W-:Y:S02]  /*3d7c0*/  IMAD.MOV.U32 R14, RZ, RZ, R11 ;  /* 0x000000ffff0e7224 */ /* 0x000fe400078e000b */
[----:B------:R-:W-:Y:S02]  /*3d7d0*/  IMAD.MOV.U32 R15, RZ, RZ, R10 ;  /* 0x000000ffff0f7224 */ /* 0x000fe400078e000a */
[----:B----4-:R-:W-:Y:S01]  /*3d7e0*/  IMAD.MOV.U32 R17, RZ, RZ, R2 ;  /* 0x000000ffff117224 */ /* 0x010fe200078e0002 */
[----:B------:R-:W4:Y:S01]  /*3d7f0*/  LDL.LU R3, [R1+0x5c] ;  /* 0x00005c0001037983 */ /* 0x000f220000300800 */
[----:B------:R-:W-:-:S02]  /*3d800*/  IMAD.MOV.U32 R13, RZ, RZ, R29 ;  /* 0x000000ffff0d7224 */ /* 0x000fc400078e001d */
[----:B------:R-:W3:Y:S01]  /*3d810*/  LDL.LU R2, [R1+0x58] ;  /* 0x0000580001027983 */ /* 0x000ee20000300800 */
[----:B--2---:R0:W-:Y:S04]  /*3d820*/  STL.64 [R1+0x2078], R8 ;  /* 0x0020780801007387 */ /* 0x0041e80000100a00 */
[----:B0-----:R-:W2:Y:S01]  /*3d830*/  LDL.LU.64 R8, [R1+0x3a0] ;  /* 0x0003a00001087983 */ /* 0x001ea20000300a00 */
[----:B------:R-:W2:Y:S02]  /*3d840*/  LDL.LU.64 R10, [R1+0x3a8] ;  /* 0x0003a800010a7983 */ /* 0x000ea40000300a00 */
[----:B------:R-:W-:Y:S02]  /*3d850*/  STL.64 [R1+0x1fe0], R14 ;  /* 0x001fe00e01007387 */ /* 0x000fe40000100a00 */
[----:B------:R0:W-:Y:S02]  /*3d860*/  STL.64 [R1+0x1fd8], R12 ;  /* 0x001fd80c01007387 */ /* 0x0001e40000100a00 */
[----:B0-----:R-:W2:Y:S01]  /*3d870*/  LDL.LU.64 R12, [R1+0x110] ;  /* 0x00011000010c7983 */ /* 0x001ea20000300a00 */
[----:B------:R-:W2:Y:S03]  /*3d880*/  LDL.LU.64 R14, [R1+0x118] ;  /* 0x00011800010e7983 */ /* 0x000ea60000300a00 */
[----:B--2---:R-:W-:Y:S01]  /*3d890*/  STL.64 [R1+0x1ff8], R14 ;  /* 0x001ff80e01007387 */ /* 0x004fe20000100a00 */
[----:B------:R0:W-:Y:S03]  /*3d8a0*/  STL.64 [R1+0x1ff0], R12 ;  /* 0x001ff00c01007387 */ /* 0x0001e60000100a00 */
        /* <DEDUP_REMOVED lines=13> */
[----:B------:R-:W2:Y:S01]  /*3d980*/  LDL.LU.64 R14, [R1+0x378] ;  /* 0x00037800010e7983 */ /* 0x000ea20000300a00 */
[----:B------:R-:W-:Y:S02]  /*3d990*/  HMMA.16816.F32 R8, R4, R16, R8 ;  /* 0x000000100408723c */ /* 0x000fe40000001808 */
[----:B--2---:R-:W-:Y:S01]  /*3d9a0*/  STL.64 [R1+0x2058], R14 ;  /* 0x0020580e01007387 */ /* 0x004fe20000100a00 */
[----:B------:R0:W-:Y:S03]  /*3d9b0*/  STL.64 [R1+0x2050], R12 ;  /* 0x0020500c01007387 */ /* 0x0001e60000100a00 */
[----:B0-----:R-:W2:Y:S01]  /*3d9c0*/  LDL.LU.64 R12, [R1+0x380] ;  /* 0x00038000010c7983 */ /* 0x001ea20000300a00 */
[----:B------:R-:W2:Y:S11]  /*3d9d0*/  LDL.LU.64 R14, [R1+0x388] ;  /* 0x00038800010e7983 */ /* 0x000eb60000300a00 */
[----:B------:R-:W-:Y:S06]  /*3d9e0*/  @!UPT UIADD3 URZ, URZ, URZ, URZ ;  /* 0x0000003f3f3ff290 */ /* 0x000fec000fffe03f */
[----:B------:R-:W-:Y:S01]  /*3d9f0*/  IMAD.MOV.U32 R29, RZ, RZ, R9 ;  /* 0x000000ffff1d7224 */ /* 0x000fe200078e0009 */
[----:B--2---:R-:W-:Y:S01]  /*3da00*/  STL.64 [R1+0x2070], R14 ;  /* 0x0020700e01007387 */ /* 0x004fe20000100a00 */
[----:B------:R0:W-:Y:S03]  /*3da10*/  STL.64 [R1+0x2068], R12 ;  /* 0x0020680c01007387 */ /* 0x0001e60000100a00 */
[----:B0-----:R-:W2:Y:S01]  /*3da20*/  LDL.LU.64 R12, [R1+0x390] ;  /* 0x00039000010c7983 */ /* 0x001ea20000300a00 */
[----:B------:R-:W2:Y:S02]  /*3da30*/  LDL.LU.64 R14, [R1+0x398] ;  /* 0x00039800010e7983 */ /* 0x000ea40000300a00 */
[----:B------:R-:W2:Y:S02]  /*3da40*/  LDL.LU.64 R24, [R1+0xe0] ;  /* 0x0000e00001187983 */ /* 0x000ea40000300a00 */
[----:B------:R-:W2:Y:S01]  /*3da50*/  LDL.LU.64 R26, [R1+0xe8] ;  /* 0x0000e800011a7983 */ /* 0x000ea20000300a00 */
[----:B------:R0:W-:Y:S04]  /*3da60*/  STL [R1+0xa0], R8 ;  /* 0x0000a00801007387 */ /* 0x0001e80000100800 */
[----:B0-----:R-:W2:Y:S01]  /*3da70*/  LDL.LU.64 R8, [R1+0x2078] ;  /* 0x0020780001087983 */ /* 0x001ea20000300a00 */
[----:B------:R-:W-:-:S02]  /*3da80*/  IMAD.MOV.U32 R17, RZ, RZ, R10 ;  /* 0x000000ffff117224 */ /* 0x000fc400078e000a */
[----:B------:R-:W-:Y:S02]  /*3da90*/  IMAD.MOV.U32 R16, RZ, RZ, R11 ;  /* 0x000000ffff107224 */ /* 0x000fe400078e000b */
[----:B---3--:R-:W-:Y:S02]  /*3daa0*/  IMAD.MOV.U32 R22, RZ, RZ, R2 ;  /* 0x000000ffff167224 */ /* 0x008fe400078e0002 */
[----:B----4-:R-:W-:Y:S01]  /*3dab0*/  IMAD.MOV.U32 R23, RZ, RZ, R3 ;  /* 0x000000ffff177224 */ /* 0x010fe200078e0003 */
[C---:B--2---:R-:W-:Y:S01]  /*3dac0*/  HMMA.16816.F32 R8, R4.reuse, R8, R12 ;  /* 0x000000080408723c */ /* 0x044fe2000000180c */
[----:B------:R-:W2:Y:S01]  /*3dad0*/  LDL.LU.64 R14, [R1+0x2070] ;  /* 0x00207000010e7983 */ /* 0x000ea20000300a00 */
[----:B------:R-:W2:Y:S11]  /*3dae0*/  LDL.LU.64 R12, [R1+0x2068] ;  /* 0x00206800010c7983 */ /* 0x000eb60000300a00 */
[----:B------:R-:W-:Y:S10]  /*3daf0*/  @!UPT UIADD3 URZ, URZ, URZ, URZ ;  /* 0x0000003f3f3ff290 */ /* 0x000ff4000fffe03f */
[----:B------:R2:W-:Y:S01]  /*3db00*/  STL.64 [R1+0xc8], R10 ;  /* 0x0000c80a01007387 */ /* 0x0005e20000100a00 */
[----:B------:R-:W-:Y:S02]  /*3db10*/  IMAD.MOV.U32 R3, RZ, RZ, R8 ;  /* 0x000000ffff037224 */ /* 0x000fe400078e0008 */
[----:B------:R-:W-:Y:S02]  /*3db20*/  IMAD.MOV.U32 R2, RZ, RZ, R9 ;  /* 0x000000ffff027224 */ /* 0x000fe400078e0009 */
[----:B------:R-:W2:Y:S02]  /*3db30*/  LDL.LU.64 R8, [R1+0x2060] ;  /* 0x0020600001087983 */ /* 0x000ea40000300a00 */
[C---:B--2---:R-:W-:Y:S02]  /*3db40*/  HMMA.16816.F32 R8, R4.reuse, R8, R12 ;  /* 0x000000080408723c */ /* 0x044fe4000000180c */
[----:B------:R-:W2:Y:S01]  /*3db50*/  LDL.LU.64 R14, [R1+0x2058] ;  /* 0x00205800010e7983 */ /* 0x000ea20000300a00 */
[----:B------:R-:W2:Y:S11]  /*3db60*/  LDL.LU.64 R12, [R1+0x2050] ;  /* 0x00205000010c7983 */ /* 0x000eb60000300a00 */
[----:B------:R-:W-:Y:S09]  /*3db70*/  @!UPT UIADD3 URZ, URZ, URZ, URZ ;  /* 0x0000003f3f3ff290 */ /* 0x000ff2000fffe03f */
[----:B------:R0:W-:Y:S01]  /*3db80*/  STL.64 [R1+0xf0], R8 ;  /* 0x0000f00801007387 */ /* 0x0001e20000100a00 */
[----:B------:R2:W-:Y:S03]  /*3db90*/  STL.64 [R1+0xf8], R10 ;  /* 0x0000f80a01007387 */ /* 0x0005e60000100a00 */
[----:B0-----:R-:W2:Y:S02]  /*3dba0*/  LDL.LU.64 R8, [R1+0x2048] ;  /* 0x0020480001087983 */ /* 0x001ea40000300a00 */
[C---:B--2---:R-:W-:Y:S02]  /*3dbb0*/  HMMA.16816.F32 R8, R4.reuse, R8, R12 ;  /* 0x000000080408723c */ /* 0x044fe4000000180c */
[----:B------:R-:W2:Y:S01]  /*3dbc0*/  LDL.LU.64 R14, [R1+0x2040] ;  /* 0x00204000010e7983 */ /* 0x000ea20000300a00 */
[----:B------:R-:W2:Y:S11]  /*3dbd0*/  LDL.LU.64 R12, [R1+0x2038] ;  /* 0x00203800010c7983 */ /* 0x000eb60000300a00 */
[----:B------:R-:W-:Y:S09]  /*3dbe0*/  @!UPT UIADD3 URZ, URZ, URZ, URZ ;  /* 0x0000003f3f3ff290 */ /* 0x000ff2000fffe03f */
[----:B------:R0:W-:Y:S01]  /*3dbf0*/  STL.64 [R1+0x120], R8 ;  /* 0x0001200801007387 */ /* 0x0001e20000100a00 */
[----:B------:R2:W-:Y:S03]  /*3dc00*/  STL.64 [R1+0x128], R10 ;  /* 0x0001280a01007387 */ /* 0x0005e60000100a00 */
[----:B0-----:R-:W2:Y:S01]  /*3dc10*/  LDL.LU.64 R8, [R1+0x2030] ;  /* 0x0020300001087983 */ /* 0x001ea20000300a00 */
[----:B------:R-:W3:Y:S02]  /*3dc20*/  LDL.LU R18, [R1+0x38] ;  /* 0x0000380001127983 */ /* 0x000ee40000300800 */
[----:B------:R-:W3:Y:S01]  /*3dc30*/  LDL.LU R19, [R1+0x3c] ;  /* 0x00003c0001137983 */ /* 0x000ee20000300800 */
[C---:B--2---:R-:W-:Y:S01]  /*3dc40*/  HMMA.16816.F32 R8, R4.reuse, R8, R12 ;  /* 0x000000080408723c */ /* 0x044fe2000000180c */
[----:B------:R-:W2:Y:S01]  /*3dc50*/  LDL.LU.64 R14, [R1+0x2028] ;  /* 0x00202800010e7983 */ /* 0x000ea20000300a00 */
[----:B------:R-:W2:Y:S11]  /*3dc60*/  LDL.LU.64 R12, [R1+0x2020] ;  /* 0x00202000010c7983 */ /* 0x000eb60000300a00 */
[----:B------:R-:W-:Y:S10]  /*3dc70*/  @!UPT UIADD3 URZ, URZ, URZ, URZ ;  /* 0x0000003f3f3ff290 */ /* 0x000ff4000fffe03f */
        /* <DEDUP_REMOVED lines=23> */
[----:B0-----:R-:W4:Y:S02]  /*3ddf0*/  LDL.LU.64 R8, [R1+0x1fd0] ;  /* 0x001fd00001087983 */ /* 0x001f240000300a00 */
[----:B----4-:R-:W-:Y:S02]  /*3de00*/  HMMA.16816.F32 R4, R4, R8, R24 ;  /* 0x000000080404723c */ /* 0x010fe40000001818 */
[----:B------:R-:W2:Y:S01]  /*3de10*/  LDL.LU.64 R26, [R1+0x1fc8] ;  /* 0x001fc800011a7983 */ /* 0x000ea20000300a00 */
[----:B------:R-:W4:Y:S02]  /*3de20*/  LDL.LU.64 R24, [R1+0x1fc0] ;  /* 0x001fc00001187983 */ /* 0x000f240000300a00 */
[----:B-1----:R-:W2:Y:S02]  /*3de30*/  LDL.LU.64 R10, [R1+0x1fb8] ;  /* 0x001fb800010a7983 */ /* 0x002ea40000300a00 */
[----:B------:R-:W2:Y:S11]  /*3de40*/  LDL.LU.64 R8, [R1+0x1fb0] ;  /* 0x001fb00001087983 */ /* 0x000eb60000300a00 */
[----:B------:R-:W-:Y:S05]  /*3de50*/  @!UPT UIADD3 URZ, URZ, URZ, URZ ;  /* 0x0000003f3f3ff290 */ /* 0x000fea000fffe03f */
[----:B------:R-:W-:Y:S01]  /*3de60*/  STL.64 [R1+0x1c0], R4 ;  /* 0x0001c00401007387 */ /* 0x000fe20000100a00 */
[----:B------:R0:W-:Y:S02]  /*3de70*/  STL.64 [R1+0x1c8], R6 ;  /* 0x0001c80601007387 */ /* 0x0001e40000100a00 */
[----:B0-----:R-:W-:Y:S02]  /*3de80*/  IMAD.MOV.U32 R6, RZ, RZ, R0 ;  /* 0x000000ffff067224 */ /* 0x001fe400078e0000 */
[----:B------:R-:W3:Y:S01]  /*3de90*/  LDL.LU R0, [R1+0x1fa8] ;  /* 0x001fa80001007983 */ /* 0x000ee20000300800 */
[----:B------:R-:W3:Y:S02]  /*3dea0*/  LDL.LU R7, [R1+0xbc] ;  /* 0x0000bc0001077983 */ /* 0x000ee40000300800 */
[----:B----4-:R-:W-:Y:S02]  /*3deb0*/  IMAD.MOV.U32 R4, RZ, RZ, R25 ;  /* 0x000000ffff047224 */ /* 0x010fe400078e0019 */
[----:B------:R-:W-:-:S02]  /*3dec0*/  IMAD.MOV.U32 R5, RZ, RZ, R24 ;  /* 0x000000ffff057224 */ /* 0x000fc400078e0018 */
[----:B--2---:R-:W-:Y:S01]  /*3ded0*/  HMMA.16816.F32 R24, R8, R26, R12 ;  /* 0x0000001a0818723c */ /* 0x004fe2000000180c */
[----:B---3--:R0:W-:Y:S02]  /*3dee0*/  STL.64 [R1+0x1f20], R6 ;  /* 0x001f200601007387 */ /* 0x0081e40000100a00 */
[----:B0-----:R-:W-:Y:S02]  /*3def0*/  IMAD.MOV.U32 R6, RZ, RZ, R21 ;  /* 0x000000ffff067224 */ /* 0x001fe400078e0015 */
[----:B------:R-:W-:-:S05]  /*3df00*/  IMAD.MOV.U32 R7, RZ, RZ, R20 ;  /* 0x000000ffff077224 */ /* 0x000fca00078e0014 */
[----:B------:R-:W-:Y:S01]  /*3df10*/  STL.64 [R1+0x1f30], R6 ;  /* 0x001f300601007387 */ /* 0x000fe20000100a00 */
[----:B------:R-:W-:Y:S02]  /*3df20*/  STL.64 [R1+0x1f28], R4 ;  /* 0x001f280401007387 */ /* 0x000fe40000100a00 */
[----:B------:R-:W2:Y:S02]  /*3df30*/  LDL.LU.64 R14, [R1+0x1fa0] ;  /* 0x001fa000010e7983 */ /* 0x000ea40000300a00 */
[----:B------:R-:W2:Y:S08]  /*3df40*/  LDL.LU.64 R12, [R1+0x1f98] ;  /* 0x001f9800010c7983 */ /* 0x000eb00000300a00 */
[----:B------:R-:W-:Y:S01]  /*3df50*/  STL.64 [R1+0x70], R24 ;  /* 0x0000701801007387 */ /* 0x000fe20000100a00 */
[----:B------:R0:W-:Y:S03]  /*3df60*/  STL.64 [R1+0x78], R26 ;  /* 0x0000781a01007387 */ /* 0x0001e60000100a00 */
[----:B0-----:R-:W2:Y:S01]  /*3df70*/  LDL.LU.64 R26, [R1+0x1f90] ;  /* 0x001f9000011a7983 */ /* 0x001ea20000300a00 */
[----:B------:R-:W-:-:S02]  /*3df80*/  IMAD.MOV.U32 R6, RZ, RZ, R28 ;  /* 0x000000ffff067224 */ /* 0x000fc400078e001c */
[----:B------:R-:W-:Y:S01]  /*3df90*/  IMAD.MOV.U32 R7, RZ, RZ, R0 ;  /* 0x000000ffff077224 */ /* 0x000fe200078e0000 */
[C---:B--2---:R-:W-:Y:S01]  /*3dfa0*/  HMMA.16816.F32 R24, R8.reuse, R26, R12 ;  /* 0x0000001a0818723c */ /* 0x044fe2000000180c */
[----:B------:R-:W2:Y:S11]  /*3dfb0*/  LDL.LU.64 R14, [R1+0x1f88] ;  /* 0x001f8800010e7983 */ /* 0x000eb60000300a00 */
[----:B------:R-:W-:Y:S11]  /*3dfc0*/  @!UPT UIADD3 URZ, URZ, URZ, URZ ;  /* 0x0000003f3f3ff290 */ /* 0x000ff6000fffe03f */
[----:B------:R0:W-:Y:S01]  /*3dfd0*/  STL.64 [R1+0x170], R24 ;  /* 0x0001701801007387 */ /* 0x0001e20000100a00 */
[----:B------:R-:W-:Y:S02]  /*3dfe0*/  IMAD.MOV.U32 R28, RZ, RZ, R26 ;  /* 0x000000ffff1c7224 */ /* 0x000fe400078e001a */
[----:B------:R-:W-:Y:S02]  /*3dff0*/  IMAD.MOV.U32 R0, RZ, RZ, R27 ;  /* 0x000000ffff007224 */ /* 0x000fe400078e001b */
[----:B------:R-:W3:Y:S04]  /*3e000*/  LDL.LU.64 R26, [R1+0x1f80] ;  /* 0x001f8000011a7983 */ /* 0x000ee80000300a00 */
[----:B0-----:R-:W3:Y:S02]  /*3e010*/  LDL.LU.64 R24, [R1+0x1f78] ;  /* 0x001f780001187983 */ /* 0x001ee40000300a00 */
[C---:B---3--:R-:W-:Y:S02]  /*3e020*/  HMMA.16816.F32 R24, R8.reuse, R22, R24 ;  /* 0x000000160818723c */ /* 0x048fe40000001818 */
[----:B------:R-:W2:Y:S01]  /*3e030*/  LDL.LU.64 R22, [R1+0x1f70] ;  /* 0x001f700001167983 */ /* 0x000ea20000300a00 */
[----:B------:R-:W2:Y:S11]  /*3e040*/  LDL.LU.64 R20, [R1+0x1f68] ;  /* 0x001f680001147983 */ /* 0x000eb60000300a00 */
[----:B------:R-:W-:Y:S09]  /*3e050*/  @!UPT UIADD3 URZ, URZ, URZ, URZ ;  /* 0x0000003f3f3ff290 */ /* 0x000ff2000fffe03f */
[----:B------:R-:W-:Y:S01]  /*3e060*/  STL.64 [R1+0x140], R24 ;  /* 0x0001401801007387 */ /* 0x000fe20000100a00 */
[----:B------:R0:W-:Y:S03]  /*3e070*/  STL.64 [R1+0x148], R26 ;  /* 0x0001481a01007387 */ /* 0x0001e60000100a00 */
[----:B0-----:R-:W3:Y:S01]  /*3e080*/  LDL R27, [R1+0x508] ;  /* 0x00050800011b7983 */ /* 0x001ee20000100800 */
[C---:B--2---:R-:W-:Y:S03]  /*3e090*/  HMMA.16816.F32 R20, R8.reuse, R14, R20 ;  /* 0x0000000e0814723c */ /* 0x044fe60000001814 */
[----:B------:R-:W2:Y:S01]  /*3e0a0*/  LDL.LU.64 R14, [R1+0x1f60] ;  /* 0x001f6000010e7983 */ /* 0x000ea20000300a00 */
[----:B------:R-:W2:Y:S11]  /*3e0b0*/  LDL.LU.64 R12, [R1+0x1f58] ;  /* 0x001f5800010c7983 */ /* 0x000eb60000300a00 */
[----:B------:R-:W-:Y:S08]  /*3e0c0*/  @!UPT UIADD3 URZ, URZ, URZ, URZ ;  /* 0x0000003f3f3ff290 */ /* 0x000ff0000fffe03f */
[----:B------:R-:W-:Y:S01]  /*3e0d0*/  STL.64 [R1+0x110], R20 ;  /* 0x0001101401007387 */ /* 0x000fe20000100a00 */
[----:B------:R0:W-:Y:S03]  /*3e0e0*/  STL.64 [R1+0x118], R22 ;  /* 0x0001181601007387 */ /* 0x0001e60000100a00 */
[----:B0-----:R-:W4:Y:S01]  /*3e0f0*/  LDL.LU R22, [R1+0xd8] ;  /* 0x0000d80001167983 */ /* 0x001f220000300800 */
[----:B------:R-:W4:Y:S02]  /*3e100*/  LDL.LU R23, [R1+0xdc] ;  /* 0x0000dc0001177983 */ /* 0x000f240000300800 */
[----:B------:R-:W-:Y:S01]  /*3e110*/  IMAD.MOV.U32 R21, RZ, RZ, R29 ;  /* 0x000000ffff157224 */ /* 0x000fe200078e001d */
[----:B--2---:R-:W-:Y:S01]  /*3e120*/  HMMA.16816.F32 R12, R8, R18, R12 ;  /* 0x00000012080c723c */ /* 0x004fe2000000180c */
[----:B----4-:R0:W-:Y:S01]  /*3e130*/  STL.64 [R1+0x1f18], R22 ;  /* 0x001f181601007387 */ /* 0x0101e20000100a00 */
[----:B------:R-:W2:Y:S02]  /*3e140*/  LDL.LU R20, [R1+0xa0] ;  /* 0x0000a00001147983 */ /* 0x000ea40000300800 */
[----:B------:R-:W4:Y:S02]  /*3e150*/  LDL.LU R29, [R1+0x1f50] ;  /* 0x001f5000011d7983 */ /* 0x000f240000300800 */
[----:B------:R-:W2:Y:S02]  /*3e160*/  LDL.LU.64 R18, [R1+0x1f48] ;  /* 0x001f480001127983 */ /* 0x000ea40000300a00 */
[----:B0-----:R-:W-:-:S02]  /*3e170*/  IMAD.MOV.U32 R22, RZ, RZ, R17 ;  /* 0x000000ffff167224 */ /* 0x001fc400078e0011 */
[----:B------:R-:W-:Y:S02]  /*3e180*/  IMAD.MOV.U32 R23, RZ, RZ, R16 ;  /* 0x000000ffff177224 */ /* 0x000fe400078e0010 */
[----:B------:R-:W2:Y:S11]  /*3e190*/  LDL.LU.64 R16, [R1+0x1f40] ;  /* 0x001f400001107983 */ /* 0x000eb60000300a00 */
[----:B------:R0:W-:Y:S02]  /*3e1a0*/  STL.64 [R1+0xe0], R12 ;  /* 0x0000e00c01007387 */ /* 0x0001e40000100a00 */
[----:B------:R1:W-:Y:S02]  /*3e1b0*/  STL.64 [R1+0xe8], R14 ;  /* 0x0000e80e01007387 */ /* 0x0003e40000100a00 */
[----:B0-----:R-:W-:-:S02]  /*3e1c0*/  IMAD.MOV.U32 R12, RZ, RZ, R3 ;  /* 0x000000ffff0c7224 */ /* 0x001fc400078e0003 */
[----:B------:R-:W-:Y:S01]  /*3e1d0*/  IMAD.MOV.U32 R13, RZ, RZ, R2 ;  /* 0x000000ffff0d7224 */ /* 0x000fe200078e0002 */
[----:B------:R-:W3:Y:S01]  /*3e1e0*/  LDL.LU R3, [R1+0x1f3c] ;  /* 0x001f3c0001037983 */ /* 0x000ee20000300800 */
[----:B------:R-:W3:Y:S02]  /*3e1f0*/  LDL.LU R2, [R1+0x1f38] ;  /* 0x001f380001027983 */ /* 0x000ee40000300800 */
[----:B-1----:R-:W3:Y:S02]  /*3e200*/  LDL.LU R14, [R1+0xc8] ;  /* 0x0000c800010e7983 */ /* 0x002ee40000300800 */
[----:B------:R-:W3:Y:S01]  /*3e210*/  LDL.LU R15, [R1+0xcc] ;  /* 0x0000cc00010f7983 */ /* 0x000ee20000300800 */
[----:B--2---:R-:W-:Y:S01]  /*3e220*/  HMMA.16816.F32 R16, R8, R6, R16 ;  /* 0x000000060810723c */ /* 0x004fe20000001810 */
[----:B------:R-:W2:Y:S01]  /*3e230*/  LDL.LU.64 R6, [R1+0x1f30] ;  /* 0x001f300001067983 */ /* 0x000ea20000300a00 */
[----:B------:R-:W2:Y:S11]  /*3e240*/  LDL.LU.64 R4, [R1+0x1f28] ;  /* 0x001f280001047983 */ /* 0x000eb60000300a00 */
[----:B------:R-:W-:Y:S10]  /*3e250*/  @!UPT UIADD3 URZ, URZ, URZ, URZ ;  /* 0x0000003f3f3ff290 */ /* 0x000ff4000fffe03f */
[----:B------:R-:W-:Y:S01]  /*3e260*/  STL.64 [R1+0x50], R16 ;  /* 0x0000501001007387 */ /* 0x000fe20000100a00 */
[----:B------:R3:W-:Y:S02]  /*3e270*/  STL.64 [R1+0x58], R18 ;  /* 0x0000581201007387 */ /* 0x0007e40000100a00 */
[----:B----4-:R0:W-:Y:S02]  /*3e280*/  STL [R1+0x1d60], R29 ;  /* 0x001d601d01007387 */ /* 0x0101e40000100800 */
[----:B---3--:R-:W-:Y:S02]  /*3e290*/  IMAD.MOV.U32 R18, RZ, RZ, R3 ;  /* 0x000000ffff127224 */ /* 0x008fe400078e0003 */
[----:B------:R-:W-:-:S07]  /*3e2a0*/  IMAD.MOV.U32 R19, RZ, RZ, R2 ;  /* 0x000000ffff137224 */ /* 0x000fce00078e0002 */
[----:B--2---:R-:W-:Y:S01]  /*3e2b0*/  HMMA.16816.F32 R16, R8, R18, R4 ;  /* 0x000000120810723c */ /* 0x004fe20000001804 */
[----:B------:R-:W2:Y:S01]  /*3e2c0*/  LDL.LU.64 R6, [R1+0x1f20] ;  /* 0x001f200001067983 */ /* 0x000ea20000300a00 */
[----:B------:R-:W-:Y:S11]  /*3e2d0*/  LOP3.LUT R2, R29, 0x40, RZ, 0x3c, !PT ;  /* 0x000000401d027812 */ /* 0x000ff600078e3cff */
[----:B------:R-:W-:Y:S10]  /*3e2e0*/  @!UPT UIADD3 URZ, URZ, URZ, URZ ;  /* 0x0000003f3f3ff290 */ /* 0x000ff4000fffe03f */
[----:B------:R2:W-:Y:S01]  /*3e2f0*/  STL.64 [R1+0x40], R16 ;  /* 0x0000401001007387 */ /* 0x0005e20000100a00 */
[----:B0-----:R-:W-:Y:S02]  /*3e300*/  IMAD.MOV.U32 R29, RZ, RZ, R18 ;  /* 0x000000ffff1d7224 */ /* 0x001fe400078e0012 */
[----:B------:R-:W-:-:S05]  /*3e310*/  IMAD.MOV.U32 R3, RZ, RZ, R19 ;  /* 0x000000ffff037224 */ /* 0x000fca00078e0013 */
[----:B------:R-:W-:Y:S01]  /*3e320*/  STL [R1+0x1e7c], R3 ;  /* 0x001e7c0301007387 */ /* 0x000fe20000100800 */
[----:B------:R-:W-:Y:S01]  /*3e330*/  STL [R1+0x1e78], R29 ;  /* 0x001e781d01007387 */ /* 0x000fe20000100800 */
[----:B--2---:R-:W-:Y:S02]  /*3e340*/  HMMA.16816.F32 R16, R8, R6, R20 ;  /* 0x000000060810723c */ /* 0x004fe40000001814 */
[----:B------:R-:W0:Y:S04]  /*3e350*/  LDSM.16.MT88.4 R4, [R27+0x10400] ;  /* 0x010400001b04783b */ /* 0x000e280000004200 */
[----:B------:R-:W1:Y:S04]  /*3e360*/  LDSM.16.M88.4 R20, [R2] ;  /* 0x000000000214783b */ /* 0x000e680000000200 */
[----:B0-----:R-:W-:Y:S11]  /*3e370*/  STL.64 [R1+0x1e98], R6 ;  /* 0x001e980601007387 */ /* 0x001ff60000100a00 */
[----:B------:R-:W-:Y:S02]  /*3e380*/  @!UPT UIADD3 URZ, URZ, URZ, URZ ;  /* 0x0000003f3f3ff290 */ /* 0x000fe4000fffe03f */
[----:B------:R-:W-:Y:S02]  /*3e390*/  STL.64 [R1+0x30], R16 ;  /* 0x0000301001007387 */ /* 0x000fe40000100a00 */
[----:B------:R-:W-:Y:S02]  /*3e3a0*/  STL.64 [R1+0x38], R18 ;  /* 0x0000381201007387 */ /* 0x000fe40000100a00 */
[----:B------:R-:W-:Y:S01]  /*3e3b0*/  STL.64 [R1+0x1e90], R4 ;  /* 0x001e900401007387 */ /* 0x000fe20000100a00 */
[----:B-1----:R-:W-:Y:S04]  /*3e3c0*/  STL.64 [R1+0x1f0], R20 ;  /* 0x0001f01401007387 */ /* 0x002fe80000100a00 */
[----:B------:R-:W0:Y:S01]  /*3e3d0*/  LDSM.16.M88.4 R4, [R2+0x1000] ;  /* 0x001000000204783b */ /* 0x000e220000000200 */
[----:B------:R-:W-:Y:S02]  /*3e3e0*/  STL.64 [R1+0x1f8], R22 ;  /* 0x0001f81601007387 */ /* 0x000fe40000100a00 */
[----:B------:R-:W1:Y:S04]  /*3e3f0*/  LDSM.16.M88.4 R20, [R2+0x2000] ;  /* 0x002000000214783b */ /* 0x000e680000000200 */
[----:B0-----:R-:W-:Y:S01]  /*3e400*/  IMAD.MOV.U32 R17, RZ, RZ, R4 ;  /* 0x000000ffff117224 */ /* 0x001fe200078e0004 */
[----:B------:R-:W-:Y:S01]  /*3e410*/  STL.64 [R1+0x218], R6 ;  /* 0x0002180601007387 */ /* 0x000fe20000100a00 */
[----:B------:R-:W-:-:S02]  /*3e420*/  IMAD.MOV.U32 R16, RZ, RZ, R5 ;  /* 0x000000ffff107224 */ /* 0x000fc400078e0005 */
[----:B-1----:R-:W-:Y:S02]  /*3e430*/  IMAD.MOV.U32 R5, RZ, RZ, R20 ;  /* 0x000000ffff057224 */ /* 0x002fe400078e0014 */
[----:B------:R-:W-:Y:S02]  /*3e440*/  STL.64 [R1+0x228], R22 ;  /* 0x0002281601007387 */ /* 0x000fe40000100a00 */
[----:B------:R-:W-:Y:S02]  /*3e450*/  IMAD.MOV.U32 R4, RZ, RZ, R21 ;  /* 0x000000ffff047224 */ /* 0x000fe400078e0015 */
[----:B------:R-:W0:Y:S04]  /*3e460*/  LDSM.16.M88.4 R20, [R2+0x3000] ;  /* 0x003000000214783b */ /* 0x000e280000000200 */
[----:B0-----:R-:W-:Y:S01]  /*3e470*/  STL.64 [R1+0x230], R20 ;  /* 0x0002301401007387 */ /* 0x001fe20000100a00 */
[----:B------:R-:W-:Y:S02]  /*3e480*/  STL.64 [R1+0x238], R22 ;  /* 0x0002381601007387 */ /* 0x000fe40000100a00 */
[----:B------:R-:W0:Y:S02]  /*3e490*/  LDSM.16.M88.4 R20, [R2+0x4000] ;  /* 0x004000000214783b */ /* 0x000e240000000200 */
[----:B0-----:R-:W-:Y:S02]  /*3e4a0*/  STL.64 [R1+0x240], R20 ;  /* 0x0002401401007387 */ /* 0x001fe40000100a00 */
        /* <DEDUP_REMOVED lines=15> */
[----:B------:R0:W-:Y:S02]  /*3e5a0*/  STL.64 [R1+0x298], R22 ;  /* 0x0002981601007387 */ /* 0x0001e40000100a00 */
[----:B0-----:R-:W2:Y:S02]  /*3e5b0*/  LDL.LU.64 R22, [R1+0x1f18] ;  /* 0x001f180001167983 */ /* 0x001ea40000300a00 */
[----:B--2---:R-:W-:Y:S02]  /*3e5c0*/  HMMA.16816.F32 R12, R8, R22, R12 ;  /* 0x00000016080c723c */ /* 0x004fe4000000180c */
[----:B------:R-:W0:Y:S11]  /*3e5d0*/  LDSM.16.M88.4 R20, [R2+0xa000] ;  /* 0x00a000000214783b */ /* 0x000e360000000200 */
[----:B------:R-:W-:Y:S10]  /*3e5e0*/  @!UPT UIADD3 URZ, URZ, URZ, URZ ;  /* 0x0000003f3f3ff290 */ /* 0x000ff4000fffe03f */
[----:B------:R-:W-:Y:S01]  /*3e5f0*/  STL.64 [R1+0x20], R12 ;  /* 0x0000200c01007387 */ /* 0x000fe20000100a00 */
[----:B------:R-:W-:Y:S02]  /*3e600*/  STL.64 [R1+0x28], R14 ;  /* 0x0000280e01007387 */ /* 0x000fe40000100a00 */
[----:B------:R-:W1:Y:S01]  /*3e610*/  LDSM.16.M88.4 R12, [R2+0xb000] ;  /* 0x00b00000020c783b */ /* 0x000e620000000200 */
[----:B0-----:R-:W-:Y:S03]  /*3e620*/  STL.64 [R1+0x2a0], R20 ;  /* 0x0002a01401007387 */ /* 0x001fe60000100a00 */
[----:B------:R-:W-:Y:S02]  /*3e630*/  STL.64 [R1+0x2a8], R22 ;  /* 0x0002a81601007387 */ /* 0x000fe40000100a00 */
[----:B------:R-:W0:Y:S01]  /*3e640*/  LDSM.16.M88.4 R20, [R2+0xc000] ;  /* 0x00c000000214783b */ /* 0x000e220000000200 */
[----:B-1----:R-:W-:Y:S03]  /*3e650*/  STL.64 [R1+0x2b0], R12 ;  /* 0x0002b00c01007387 */ /* 0x002fe60000100a00 */
[----:B------:R-:W-:Y:S02]  /*3e660*/  STL.64 [R1+0x2b8], R14 ;  /* 0x0002b80e01007387 */ /* 0x000fe40000100a00 */
[----:B------:R-:W1:Y:S01]  /*3e670*/  LDSM.16.M88.4 R12, [R2+0xd000] ;  /* 0x00d00000020c783b */ /* 0x000e620000000200 */
[----:B0-----:R-:W-:Y:S03]  /*3e680*/  STL.64 [R1+0x2c0], R20 ;  /* 0x0002c01401007387 */ /* 0x001fe60000100a00 */
[----:B------:R-:W-:Y:S02]  /*3e690*/  STL.64 [R1+0x2c8], R22 ;  /* 0x0002c81601007387 */ /* 0x000fe40000100a00 */
[----:B------:R-:W-:Y:S04]  /*3e6a0*/  LDSM.16.M88.4 R20, [R2+0xf000] ;  /* 0x00f000000214783b */ /* 0x000fe80000000200 */
[----:B-1----:R-:W-:Y:S01]  /*3e6b0*/  IMAD.MOV.U32 R3, RZ, RZ, R12 ;  /* 0x000000ffff037224 */ /* 0x002fe200078e000c */
[----:B------:R-:W-:Y:S01]  /*3e6c0*/  STL.64 [R1+0x2d8], R14 ;  /* 0x0002d80e01007387 */ /* 0x000fe20000100a00 */
[----:B------:R-:W-:-:S02]  /*3e6d0*/  IMAD.MOV.U32 R29, RZ, RZ, R13 ;  /* 0x000000ffff1d7224 */ /* 0x000fc400078e000d */
[----:B------:R-:W0:Y:S03]  /*3e6e0*/  LDSM.16.M88.4 R12, [R2+0xe000] ;  /* 0x00e00000020c783b */ /* 0x000e260000000200 */
[----:B------:R-:W-:Y:S01]  /*3e6f0*/  STL [R1+0x1e84], R29 ;  /* 0x001e841d01007387 */ /* 0x000fe20000100800 */
[----:B------:R-:W-:Y:S02]  /*3e700*/  STL [R1+0x1e80], R3 ;  /* 0x001e800301007387 */ /* 0x000fe40000100800 */
[----:B------:R-:W-:Y:S01]  /*3e710*/  STL [R1+0x1aa0], R2 ;  /* 0x001aa00201007387 */ /* 0x000fe20000100800 */
[----:B0-----:R-:W-:Y:S01]  /*3e720*/  STL.64 [R1+0x2e0], R12 ;  /* 0x0002e00c01007387 */ /* 0x001fe20000100a00 */
[----:B------:R-:W-:Y:S02]  /*3e730*/  STL.64 [R1+0x2e8], R14 ;  /* 0x0002e80e01007387 */ /* 0x000fe40000100a00 */
[----:B------:R-:W0:Y:S04]  /*3e740*/  LDSM.16.MT88.4 R12, [R27+0x10600] ;  /* 0x010600001b0c783b */ /* 0x000e280000004200 */
[----:B------:R-:W-:Y:S01]  /*3e750*/  STL.64 [R1+0x2f0], R20 ;  /* 0x0002f01401007387 */ /* 0x000fe20000100a00 */
[----:B------:R-:W-:Y:S04]  /*3e760*/  STL.64 [R1+0x2f8], R22 ;  /* 0x0002f81601007387 */ /* 0x000fe80000100a00 */
[----:B0-----:R-:W-:Y:S01]  /*3e770*/  STL [R1+0x1d84], R12 ;  /* 0x001d840c01007387 */ /* 0x001fe20000100800 */
[----:B------:R-:W-:Y:S02]  /*3e780*/  STL [R1+0x1d80], R13 ;  /* 0x001d800d01007387 */ /* 0x000fe40000100800 */
[----:B------:R-:W-:Y:S02]  /*3e790*/  STL [R1+0x1d7c], R14 ;  /* 0x001d7c0e01007387 */ /* 0x000fe40000100800 */
[----:B------:R-:W-:Y:S01]  /*3e7a0*/  STL [R1+0x1d78], R15 ;  /* 0x001d780f01007387 */ /* 0x000fe20000100800 */
[----:B------:R-:W2:Y:S01]  /*3e7b0*/  LDL.LU R6, [R1+0x208] ;  /* 0x0002080001067983 */ /* 0x000ea20000300800 */
[----:B------:R-:W2:Y:S03]  /*3e7c0*/  LDL.LU R7, [R1+0x20c] ;  /* 0x00020c0001077983 */ /* 0x000ea60000300800 */
[----:B--2---:R0:W-:Y:S04]  /*3e7d0*/  STL.64 [R1+0x1eb0], R6 ;  /* 0x001eb00601007387 */ /* 0x0041e80000100a00 */
[----:B0-----:R-:W2:Y:S01]  /*3e7e0*/  LDL.LU R6, [R1+0x1e8] ;  /* 0x0001e80001067983 */ /* 0x001ea20000300800 */
[----:B------:R-:W2:Y:S03]  /*3e7f0*/  LDL.LU R7, [R1+0x1ec] ;  /* 0x0001ec0001077983 */ /* 0x000ea60000300800 */
[----:B--2---:R-:W-:Y:S01]  /*3e800*/  STL.64 [R1+0x1ec8], R6 ;  /* 0x001ec80601007387 */ /* 0x004fe20000100a00 */
[----:B------:R-:W2:Y:S02]  /*3e810*/  LDL.LU R18, [R1+0x1b8] ;  /* 0x0001b80001127983 */ /* 0x000ea40000300800 */
[----:B------:R-:W2:Y:S02]  /*3e820*/  LDL.LU R19, [R1+0x1bc] ;  /* 0x0001bc0001137983 */ /* 0x000ea40000300800 */
[----:B------:R-:W3:Y:S01]  /*3e830*/  LDL.LU R26, [R1+0x168] ;  /* 0x00016800011a7983 */ /* 0x000ee20000300800 */
[----:B------:R-:W3:Y:S04]  /*3e840*/  LDL.LU R27, [R1+0x16c] ;  /* 0x00016c00011b7983 */ /* 0x000ee80000300800 */
[----:B---3--:R0:W-:Y:S01]  /*3e850*/  STL.64 [R1+0x1ee8], R26 ;  /* 0x001ee81a01007387 */ /* 0x0081e20000100a00 */
[----:B--2---:R-:W-:Y:S02]  /*3e860*/  STL.64 [R1+0x1ed8], R18 ;  /* 0x001ed81201007387 */ /* 0x004fe40000100a00 */
[----:B------:R-:W-:Y:S02]  /*3e870*/  STL.64 [R1+0x1ed0], R16 ;  /* 0x001ed01001007387 */ /* 0x000fe40000100a00 */
[----:B------:R-:W2:Y:S01]  /*3e880*/  LDL.LU R22, [R1+0x198] ;  /* 0x0001980001167983 */ /* 0x000ea20000300800 */
[----:B------:R-:W2:Y:S04]  /*3e890*/  LDL.LU R23, [R1+0x19c] ;  /* 0x00019c0001177983 */ /* 0x000ea80000300800 */
[----:B0-----:R-:W3:Y:S01]  /*3e8a0*/  LDL.LU R26, [R1+0x138] ;  /* 0x00013800011a7983 */ /* 0x001ee20000300800 */
[----:B------:R-:W3:Y:S03]  /*3e8b0*/  LDL.LU R27, [R1+0x13c] ;  /* 0x00013c00011b7983 */ /* 0x000ee60000300800 */
[----:B---3--:R-:W-:Y:S01]  /*3e8c0*/  STL.64 [R1+0x1f00], R26 ;  /* 0x001f001a01007387 */ /* 0x008fe20000100a00 */
[----:B--2---:R0:W-:Y:S02]  /*3e8d0*/  STL.64 [R1+0x1ee0], R22 ;  /* 0x001ee01601007387 */ /* 0x0041e40000100a00 */
[----:B------:R-:W2:Y:S02]  /*3e8e0*/  LDL.LU R20, [R1+0x150] ;  /* 0x0001500001147983 */ /* 0x000ea40000300800 */
[----:B------:R-:W2:Y:S01]  /*3e8f0*/  LDL.LU R21, [R1+0x154] ;  /* 0x0001540001157983 */ /* 0x000ea20000300800 */
[----:B0-----:R-:W3:Y:S01]  /*3e900*/  LDL.LU R22, [R1+0x158] ;  /* 0x0001580001167983 */ /* 0x001ee20000300800 */
[----:B------:R-:W3:Y:S02]  /*3e910*/  LDL.LU R23, [R1+0x15c] ;  /* 0x00015c0001177983 */ /* 0x000ee40000300800 */
[----:B------:R-:W4:Y:S02]  /*3e920*/  LDL.LU R26, [R1+0x108] ;  /* 0x00010800011a7983 */ /* 0x000f240000300800 */
[----:B------:R-:W4:Y:S01]  /*3e930*/  LDL.LU R27, [R1+0x10c] ;  /* 0x00010c00011b7983 */ /* 0x000f220000300800 */
[----:B---3--:R-:W-:Y:S01]  /*3e940*/  STL.64 [R1+0x1ef8], R22 ;  /* 0x001ef81601007387 */ /* 0x008fe20000100a00 */
[----:B--2---:R0:W-:Y:S03]  /*3e950*/  STL.64 [R1+0x1ef0], R20 ;  /* 0x001ef01401007387 */ /* 0x0041e60000100a00 */
[----:B0-----:R-:W2:Y:S01]  /*3e960*/  LDL.LU R20, [R1+0x120] ;  /* 0x0001200001147983 */ /* 0x001ea20000300800 */
[----:B------:R-:W2:Y:S02]  /*3e970*/  LDL.LU R21, [R1+0x124] ;  /* 0x0001240001157983 */ /* 0x000ea40000300800 */
[----:B------:R-:W3:Y:S02]  /*3e980*/  LDL.LU R22, [R1+0x128] ;  /* 0x0001280001167983 */ /* 0x000ee40000300800 */
[----:B------:R-:W3:Y:S02]  /*3e990*/  LDL.LU R23, [R1+0x12c] ;  /* 0x00012c0001177983 */ /* 0x000ee40000300800 */
[----:B------:R-:W-:-:S02]  /*3e9a0*/  IMAD.MOV.U32 R12, RZ, RZ, R5 ;  /* 0x000000ffff0c7224 */ /* 0x000fc400078e0005 */
[----:B------:R-:W-:Y:S01]  /*3e9b0*/  IMAD.MOV.U32 R13, RZ, RZ, R4 ;  /* 0x000000ffff0d7224 */ /* 0x000fe200078e0004 */
[----:B---3--:R-:W-:Y:S01]  /*3e9c0*/  STL.64 [R1+0x1f10], R22 ;  /* 0x001f101601007387 */ /* 0x008fe20000100a00 */
[----:B--2---:R0:W-:Y:S03]  /*3e9d0*/  STL.64 [R1+0x1f08], R20 ;  /* 0x001f081401007387 */ /* 0x0041e60000100a00 */
[----:B0-----:R-:W4:Y:S01]  /*3e9e0*/  LDL.LU R20, [R1+0xf0] ;  /* 0x0000f00001147983 */ /* 0x001f220000300800 */
[----:B------:R-:W4:Y:S02]  /*3e9f0*/  LDL.LU R21, [R1+0xf4] ;  /* 0x0000f40001157983 */ /* 0x000f240000300800 */
[----:B------:R-:W4:Y:S02]  /*3ea00*/  LDL.LU R22, [R1+0xf8] ;  /* 0x0000f80001167983 */ /* 0x000f240000300800 */
[----:B------:R-:W4:Y:S01]  /*3ea10*/  LDL.LU R23, [R1+0xfc] ;  /* 0x0000fc0001177983 */ /* 0x000f220000300800 */
[----:B------:R-:W2:Y:S01]  /*3ea20*/  LDL.LU R16, [R1+0x180] ;  /* 0x0001800001107983 */ /* 0x000ea20000300800 */
[----:B------:R-:W2:Y:S02]  /*3ea30*/  LDL.LU R17, [R1+0x184] ;  /* 0x0001840001117983 */ /* 0x000ea40000300800 */
[----:B------:R-:W2:Y:S02]  /*3ea40*/  LDL.LU R18, [R1+0x188] ;  /* 0x0001880001127983 */ /* 0x000ea40000300800 */
[----:B------:R-:W2:Y:S01]  /*3ea50*/  LDL.LU R19, [R1+0x18c] ;  /* 0x00018c0001137983 */ /* 0x000ea20000300800 */
[----:B------:R-:W3:Y:S01]  /*3ea60*/  LDL.LU R4, [R1+0x1a0] ;  /* 0x0001a00001047983 */ /* 0x000ee20000300800 */
[----:B------:R-:W3:Y:S02]  /*3ea70*/  LDL.LU R5, [R1+0x1a4] ;  /* 0x0001a40001057983 */ /* 0x000ee40000300800 */
[----:B------:R-:W3:Y:S02]  /*3ea80*/  LDL.LU R6, [R1+0x1a8] ;  /* 0x0001a80001067983 */ /* 0x000ee40000300800 */
[----:B------:R-:W3:Y:S01]  /*3ea90*/  LDL.LU R7, [R1+0x1ac] ;  /* 0x0001ac0001077983 */ /* 0x000ee20000300800 */
[----:B------:R0:W-:Y:S04]  /*3eaa0*/  STL.64 [R1+0x1e88], R12 ;  /* 0x001e880c01007387 */ /* 0x0001e80000100a00 */
[----:B0-----:R-:W2:Y:S01]  /*3eab0*/  LDL.LU R12, [R1+0x70] ;  /* 0x00007000010c7983 */ /* 0x001ea20000300800 */
[----:B------:R-:W2:Y:S02]  /*3eac0*/  LDL.LU R13, [R1+0x74] ;  /* 0x00007400010d7983 */ /* 0x000ea40000300800 */
[----:B------:R-:W2:Y:S02]  /*3ead0*/  LDL.LU R14, [R1+0x78] ;  /* 0x00007800010e7983 */ /* 0x000ea40000300800 */
[----:B------:R-:W2:Y:S02]  /*3eae0*/  LDL.LU R15, [R1+0x7c] ;  /* 0x00007c00010f7983 */ /* 0x000ea40000300800 */
[----:B--2---:R-:W-:Y:S01]  /*3eaf0*/  STL.64 [R1+0x1ea8], R14 ;  /* 0x001ea80e01007387 */ /* 0x004fe20000100a00 */
[----:B------:R0:W-:Y:S03]  /*3eb00*/  STL.64 [R1+0x1ea0], R12 ;  /* 0x001ea00c01007387 */ /* 0x0001e60000100a00 */
[----:B0-----:R-:W2:Y:S01]  /*3eb10*/  LDL.LU R12, [R1+0x1c0] ;  /* 0x0001c000010c7983 */ /* 0x001ea20000300800 */
[----:B------:R-:W2:Y:S02]  /*3eb20*/  LDL.LU R13, [R1+0x1c4] ;  /* 0x0001c400010d7983 */ /* 0x000ea40000300800 */
[----:B------:R-:W2:Y:S02]  /*3eb30*/  LDL.LU R14, [R1+0x1c8] ;  /* 0x0001c800010e7983 */ /* 0x000ea40000300800 */
[----:B------:R-:W2:Y:S01]  /*3eb40*/  LDL.LU R15, [R1+0x1cc] ;  /* 0x0001cc00010f7983 */ /* 0x000ea20000300800 */
[C---:B----4-:R-:W-:Y:S11]  /*3eb50*/  HMMA.16816.F32 R24, R8.reuse, R26, R20 ;  /* 0x0000001a0818723c */ /* 0x050ff60000001814 */
[----:B------:R-:W-:Y:S11]  /*3eb60*/  @!UPT UIADD3 URZ, URZ, URZ, URZ ;  /* 0x0000003f3f3ff290 */ /* 0x000ff6000fffe03f */
[----:B------:R-:W-:Y:S02]  /*3eb70*/  @!UPT UIADD3 URZ, URZ, URZ, URZ ;  /* 0x0000003f3f3ff290 */ /* 0x000fe4000fffe03f */
[----:B------:R-:W-:Y:S02]  /*3eb80*/  IMAD.MOV.U32 R29, RZ, RZ, R26 ;  /* 0x000000ffff1d7224 */ /* 0x000fe400078e001a */
[----:B------:R-:W-:Y:S01]  /*3eb90*/  IMAD.MOV.U32 R3, RZ, RZ, R27 ;  /* 0x000000ffff037224 */ /* 0x000fe200078e001b */
[----:B--2---:R-:W-:Y:S01]  /*3eba0*/  STL.64 [R1+0x1ec0], R14 ;  /* 0x001ec00e01007387 */ /* 0x004fe20000100a00 */
[----:B------:R0:W-:Y:S03]  /*3ebb0*/  STL.64 [R1+0x1eb8], R12 ;  /* 0x001eb80c01007387 */ /* 0x0001e60000100a00 */
[----:B0-----:R-:W2:Y:S01]  /*3ebc0*/  LDL.LU R12, [R1+0x1d0] ;  /* 0x0001d000010c7983 */ /* 0x001ea20000300800 */
[----:B------:R-:W2:Y:S02]  /*3ebd0*/  LDL.LU R13, [R1+0x1d4] ;  /* 0x0001d400010d7983 */ /* 0x000ea40000300800 */
[----:B------:R-:W2:Y:S02]  /*3ebe0*/  LDL.LU R14, [R1+0x1d8] ;  /* 0x0001d800010e7983 */ /* 0x000ea40000300800 */
[----:B------:R-:W2:Y:S01]  /*3ebf0*/  LDL.LU R15, [R1+0x1dc] ;  /* 0x0001dc00010f7983 */ /* 0x000ea20000300800 */
[----:B------:R-:W4:Y:S01]  /*3ec00*/  LDL.LU.64 R22, [R1+0x1f10] ;  /* 0x001f100001167983 */ /* 0x000f220000300a00 */
[----:B------:R-:W4:Y:S02]  /*3ec10*/  LDL.LU.64 R20, [R1+0x1f08] ;  /* 0x001f080001147983 */ /* 0x000f240000300a00 */
[----:B------:R4:W-:Y:S02]  /*3ec20*/  STL.64 [R1+0x10], R24 ;  /* 0x0000101801007387 */ /* 0x0009e40000100a00 */
[----:B------:R-:W4:Y:S02]  /*3ec30*/  LDL.LU.64 R26, [R1+0x1f00] ;  /* 0x001f0000011a7983 */ /* 0x000f240000300a00 */
[C---:B----4-:R-:W-:Y:S01]  /*3ec40*/  HMMA.16816.F32 R24, R8.reuse, R26, R20 ;  /* 0x0000001a0818723c */ /* 0x050fe20000001814 */
[----:B------:R-:W4:Y:S01]  /*3ec50*/  LDL.LU.64 R22, [R1+0x1ef8] ;  /* 0x001ef80001167983 */ /* 0x000f220000300a00 */
[----:B------:R-:W4:Y:S11]  /*3ec60*/  LDL.LU.64 R20, [R1+0x1ef0] ;  /* 0x001ef00001147983 */ /* 0x000f360000300a00 */
[----:B------:R-:W-:Y:S10]  /*3ec70*/  @!UPT UIADD3 URZ, URZ, URZ, URZ ;  /* 0x0000003f3f3ff290 */ /* 0x000ff4000fffe03f */
[----:B------:R-:W-:Y:S01]  /*3ec80*/  STL.64 [R1], R24 ;  /* 0x0000001801007387 */ /* 0x000fe20000100a00 */
[----:B------:R0:W-:Y:S03]  /*3ec90*/  STL.64 [R1+0x8], R26 ;  /* 0x0000081a01007387 */ /* 0x0001e60000100a00 */
[----:B0-----:R-:W4:Y:S02]  /*3eca0*/  LDL.LU.64 R26, [R1+0x1ee8] ;  /* 0x001ee800011a7983 */ /* 0x001f240000300a00 */
[C---:B----4-:R-:W-:Y:S02]  /*3ecb0*/  HMMA.16816.F32 R24, R8.reuse, R26, R20 ;  /* 0x0000001a0818723c */ /* 0x050fe40000001814 */
[----:B------:R-:W4:Y:S11]  /*3ecc0*/  LDL.LU.64 R22, [R1+0x1ee0] ;  /* 0x001ee00001167983 */ /* 0x000f360000300a00 */
[----:B------:R-:W-:Y:S10]  /*3ecd0*/  @!UPT UIADD3 URZ, URZ, URZ, URZ ;  /* 0x0000003f3f3ff290 */ /* 0x000ff4000fffe03f */
[----:B------:R-:W-:Y:S01]  /*3ece0*/  STL.64 [R1+0x1de0], R26 ;  /* 0x001de01a01007387 */ /* 0x000fe20000100a00 */
[----:B------:R0:W-:Y:S03]  /*3ecf0*/  STL.64 [R1+0x1dd8], R24 ;  /* 0x001dd81801007387 */ /* 0x0001e60000100a00 */
[----:B0-----:R-:W2:Y:S01]  /*3ed00*/  LDL.LU R24, [R1+0x140] ;  /* 0x0001400001187983 */ /* 0x001ea20000300800 */
[----:B------:R-:W2:Y:S02]  /*3ed10*/  LDL.LU R25, [R1+0x144] ;  /* 0x0001440001197983 */ /* 0x000ea40000300800 */
[----:B------:R-:W2:Y:S02]  /*3ed20*/  LDL.LU R26, [R1+0x148] ;  /* 0x00014800011a7983 */ /* 0x000ea40000300800 */
[----:B------:R-:W2:Y:S01]  /*3ed30*/  LDL.LU R27, [R1+0x14c] ;  /* 0x00014c00011b7983 */ /* 0x000ea20000300800 */
[C---:B----4-:R-:W-:Y:S01]  /*3ed40*/  HMMA.16816.F32 R20, R8.reuse, R22, R16 ;  /* 0x000000160814723c */ /* 0x050fe20000001810 */
[----:B------:R-:W3:Y:S01]  /*3ed50*/  LDL.LU.64 R18, [R1+0x1ed8] ;  /* 0x001ed80001127983 */ /* 0x000ee20000300a00 */
[----:B------:R-:W4:Y:S11]  /*3ed60*/  LDL.LU.64 R16, [R1+0x1ed0] ;  /* 0x001ed00001107983 */ /* 0x000f360000300a00 */
        /* <DEDUP_REMOVED lines=10> */
[----:B0-----:R-:W3:Y:S01]  /*3ee10*/  LDL.LU R16, [R1+0x170] ;  /* 0x0001700001107983 */ /* 0x001ee20000300800 */
[----:B------:R-:W3:Y:S02]  /*3ee20*/  LDL.LU R17, [R1+0x174] ;  /* 0x0001740001117983 */ /* 0x000ee40000300800 */
[----:B------:R-:W-:Y:S01]  /*3ee30*/  IMAD.MOV.U32 R19, RZ, RZ, R0 ;  /* 0x000000ffff137224 */ /* 0x000fe200078e0000 */
[C---:B--2---:R-:W-:Y:S01]  /*3ee40*/  HMMA.16816.F32 R4, R8.reuse, R6, R12 ;  /* 0x000000060804723c */ /* 0x044fe2000000180c */
[----:B------:R-:W2:Y:S01]  /*3ee50*/  LDL.LU.64 R14, [R1+0x1ec0] ;  /* 0x001ec000010e7983 */ /* 0x000ea20000300a00 */
[----:B------:R-:W2:Y:S11]  /*3ee60*/  LDL.LU.64 R12, [R1+0x1eb8] ;  /* 0x001eb800010c7983 */ /* 0x000eb60000300a00 */
[----:B------:R-:W-:Y:S10]  /*3ee70*/  @!UPT UIADD3 URZ, URZ, URZ, URZ ;  /* 0x0000003f3f3ff290 */ /* 0x000ff4000fffe03f */
[----:B------:R0:W-:Y:S01]  /*3ee80*/  STL [R1+0x60], R4 ;  /* 0x0000600401007387 */ /* 0x0001e20000100800 */
[----:B------:R-:W-:Y:S02]  /*3ee90*/  IMAD.MOV.U32 R2, RZ, RZ, R6 ;  /* 0x000000ffff027224 */ /* 0x000fe400078e0006 */
[----:B------:R-:W-:Y:S02]  /*3eea0*/  IMAD.MOV.U32 R0, RZ, RZ, R7 ;  /* 0x000000ffff007224 */ /* 0x000fe400078e0007 */
[----:B------:R-:W2:Y:S01]  /*3eeb0*/  LDL.LU.64 R6, [R1+0x1eb0] ;  /* 0x001eb00001067983 */ /* 0x000ea20000300a00 */
[----:B------:R-:W-:Y:S02]  /*3eec0*/  IMAD.MOV.U32 R18, RZ, RZ, R28 ;  /* 0x000000ffff127224 */ /* 0x000fe400078e001c */
[----:B------:R-:W-:Y:S01]  /*3eed0*/  IMAD.MOV.U32 R28, RZ, RZ, R5 ;  /* 0x000000ffff1c7224 */ /* 0x000fe200078e0005 */
[----:B--2---:R-:W-:Y:S01]  /*3eee0*/  HMMA.16816.F32 R8, R8, R6, R12 ;  /* 0x000000060808723c */ /* 0x004fe2000000180c */
[----:B------:R-:W2:Y:S01]  /*3eef0*/  LDL.LU.64 R14, [R1+0x1ea8] ;  /* 0x001ea800010e7983 */ /* 0x000ea20000300a00 */
[----:B------:R-:W2:Y:S02]  /*3ef00*/  LDL.LU.64 R12, [R1+0x1ea0] ;  /* 0x001ea000010c7983 */ /* 0x000ea40000300a00 */
[----:B------:R-:W2:Y:S02]  /*3ef10*/  LDL.LU.64 R6, [R1+0x1e98] ;  /* 0x001e980001067983 */ /* 0x000ea40000300a00 */
[----:B0-----:R-:W2:Y:S11]  /*3ef20*/  LDL.LU.64 R4, [R1+0x1e90] ;  /* 0x001e900001047983 */ /* 0x001eb60000300a00 */
[----:B------:R-:W-:Y:S06]  /*3ef30*/  @!UPT UIADD3 URZ, URZ, URZ, URZ ;  /* 0x0000003f3f3ff290 */ /* 0x000fec000fffe03f */
[----:B------:R-:W-:Y:S01]  /*3ef40*/  STL.64 [R1+0x1db0], R10 ;  /* 0x001db00a01007387 */ /* 0x000fe20000100a00 */
[----:B------:R0:W-:Y:S03]  /*3ef50*/  STL.64 [R1+0x1da8], R8 ;  /* 0x001da80801007387 */ /* 0x0001e60000100a00 */
[----:B0-----:R-:W2:Y:S01]  /*3ef60*/  LDL.LU R8, [R1+0x1f0] ;  /* 0x0001f00001087983 */ /* 0x001ea20000300800 */
[----:B------:R-:W2:Y:S02]  /*3ef70*/  LDL.LU R9, [R1+0x1f4] ;  /* 0x0001f40001097983 */ /* 0x000ea40000300800 */
[C---:B--2---:R-:W-:Y:S01]  /*3ef80*/  HMMA.16816.F32 R8, R4.reuse, R8, R12 ;  /* 0x000000080408723c */ /* 0x044fe2000000180c */
[----:B------:R-:W2:Y:S07]  /*3ef90*/  LDL.LU.64 R12, [R1+0x1e88] ;  /* 0x001e8800010c7983 */ /* 0x000eae0000300a00 */
[C---:B---3--:R-:W-:Y:S11]  /*3efa0*/  HMMA.16816.F32 R16, R4.reuse, R20, R16 ;  /* 0x000000140410723c */ /* 0x048ff60000001810 */
[----:B------:R-:W-:Y:S04]  /*3efb0*/  @!UPT UIADD3 URZ, URZ, URZ, URZ ;  /* 0x0000003f3f3ff290 */ /* 0x000fe8000fffe03f */
[----:B------:R-:W-:Y:S01]  /*3efc0*/  STL.64 [R1+0x70], R8 ;  /* 0x0000700801007387 */ /* 0x000fe20000100a00 */
[----:B------:R2:W-:Y:S07]  /*3efd0*/  STL.64 [R1+0x78], R10 ;  /* 0x0000780a01007387 */ /* 0x0005ee0000100a00 */
[----:B------:R-:W-:Y:S02]  /*3efe0*/  STL.64 [R1+0x80], R16 ;  /* 0x0000801001007387 */ /* 0x000fe40000100a00 */
[----:B------:R-:W-:Y:S01]  /*3eff0*/  STL.64 [R1+0x88], R18 ;  /* 0x0000881201007387 */ /* 0x000fe20000100a00 */
[----:B--2---:R-:W-:Y:S01]  /*3f000*/  HMMA.16816.F32 R8, R4, R12, R24 ;  /* 0x0000000c0408723c */ /* 0x004fe20000001818 */
[----:B------:R-:W2:Y:S01]  /*3f010*/  LDL.LU R24, [R1+0x2a0] ;  /* 0x0002a00001187983 */ /* 0x000ea20000300800 */
[----:B------:R-:W2:Y:S03]  /*3f020*/  LDL.LU R25, [R1+0x2a4] ;  /* 0x0002a40001197983 */ /* 0x000ea60000300800 */
[----:B--2---:R0:W-:Y:S01]  /*3f030*/  STL.64 [R1+0x1df0], R24 ;  /* 0x001df01801007387 */ /* 0x0041e20000100a00 */
[----:B------:R-:W2:Y:S02]  /*3f040*/  LDL.LU R20, [R1+0x2b0] ;  /* 0x0002b00001147983 */ /* 0x000ea40000300800 */
[----:B------:R-:W2:Y:S01]  /*3f050*/  LDL.LU R21, [R1+0x2b4] ;  /* 0x0002b40001157983 */ /* 0x000ea20000300800 */
[----:B0-----:R-:W3:Y:S01]  /*3f060*/  LDL.LU R24, [R1+0x290] ;  /* 0x0002900001187983 */ /* 0x001ee20000300800 */
[----:B------:R-:W3:Y:S03]  /*3f070*/  LDL.LU R25, [R1+0x294] ;  /* 0x0002940001197983 */ /* 0x000ee60000300800 */
[----:B---3--:R-:W-:Y:S01]  /*3f080*/  STL.64 [R1+0x1e08], R24 ;  /* 0x001e081801007387 */ /* 0x008fe20000100a00 */
[----:B--2---:R0:W-:Y:S03]  /*3f090*/  STL.64 [R1+0x1de8], R20 ;  /* 0x001de81401007387 */ /* 0x0041e60000100a00 */
[----:B0-----:R-:W2:Y:S01]  /*3f0a0*/  LDL.LU R20, [R1] ;  /* 0x0000000001147983 */ /* 0x001ea20000300800 */
[----:B------:R-:W2:Y:S02]  /*3f0b0*/  LDL.LU R21, [R1+0x4] ;  /* 0x0000040001157983 */ /* 0x000ea40000300800 */
[----:B------:R-:W3:Y:S02]  /*3f0c0*/  LDL.LU R22, [R1+0x8] ;  /* 0x0000080001167983 */ /* 0x000ee40000300800 */
[----:B------:R-:W3:Y:S01]  /*3f0d0*/  LDL.LU R23, [R1+0xc] ;  /* 0x00000c0001177983 */ /* 0x000ee20000300800 */
[----:B------:R-:W4:Y:S01]  /*3f0e0*/  LDL.LU R24, [R1+0x280] ;  /* 0x0002800001187983 */ /* 0x000f220000300800 */
[----:B------:R-:W4:Y:S03]  /*3f0f0*/  LDL.LU R25, [R1+0x284] ;  /* 0x0002840001197983 */ /* 0x000f260000300800 */
[----:B----4-:R-:W-:Y:S01]  /*3f100*/  STL.64 [R1+0x1e20], R24 ;  /* 0x001e201801007387 */ /* 0x010fe20000100a00 */
[----:B---3--:R0:W-:Y:S02]  /*3f110*/  STL.64 [R1+0x1e00], R22 ;  /* 0x001e001601007387 */ /* 0x0081e40000100a00 */
[----:B--2---:R1:W-:Y:S02]  /*3f120*/  STL.64 [R1+0x1df8], R20 ;  /* 0x001df81401007387 */ /* 0x0043e40000100a00 */
[----:B0-----:R-:W-:Y:S01]  /*3f130*/  IMAD.MOV.U32 R22, RZ, RZ, R29 ;  /* 0x000000ffff167224 */ /* 0x001fe200078e001d */
[----:B-1----:R-:W2:Y:S01]  /*3f140*/  LDL.LU R20, [R1+0x10] ;  /* 0x0000100001147983 */ /* 0x002ea20000300800 */
[----:B------:R-:W2:Y:S02]  /*3f150*/  LDL.LU R21, [R1+0x14] ;  /* 0x0000140001157983 */ /* 0x000ea40000300800 */
[----:B------:R-:W3:Y:S02]  /*3f160*/  LDL.LU R29, [R1+0x1e84] ;  /* 0x001e8400011d7983 */ /* 0x000ee40000300800 */
[----:B------:R-:W-:-:S02]  /*3f170*/  IMAD.MOV.U32 R23, RZ, RZ, R3 ;  /* 0x000000ffff177224 */ /* 0x000fc400078e0003 */
[----:B------:R-:W4:Y:S01]  /*3f180*/  LDL.LU R3, [R1+0x1e80] ;  /* 0x001e800001037983 */ /* 0x000f220000300800 */
[----:B------:R-:W2:Y:S02]  /*3f190*/  LDL.LU R24, [R1+0x270] ;  /* 0x0002700001187983 */ /* 0x000ea40000300800 */
[----:B------:R-:W2:Y:S02]  /*3f1a0*/  LDL.LU R25, [R1+0x274] ;  /* 0x0002740001197983 */ /* 0x000ea40000300800 */
[----:B--2---:R0:W-:Y:S04]  /*3f1b0*/  STL.64 [R1+0x1e38], R24 ;  /* 0x001e381801007387 */ /* 0x0041e80000100a00 */
[----:B0-----:R-:W2:Y:S01]  /*3f1c0*/  LDL.LU R24, [R1+0x260] ;  /* 0x0002600001187983 */ /* 0x001ea20000300800 */
[----:B------:R-:W2:Y:S03]  /*3f1d0*/  LDL.LU R25, [R1+0x264] ;  /* 0x0002640001197983 */ /* 0x000ea60000300800 */
        /* <DEDUP_REMOVED lines=8> */
[----:B------:R-:W2:Y:S02]  /*3f260*/  LDL.LU R25, [R1+0x234] ;  /* 0x0002340001197983 */ /* 0x000ea40000300800 */
[----:B------:R-:W-:Y:S02]  /*3f270*/  STL.64 [R1+0x1e18], R22 ;  /* 0x001e181601007387 */ /* 0x000fe40000100a00 */
[----:B------:R0:W-:Y:S02]  /*3f280*/  STL.64 [R1+0x1e10], R20 ;  /* 0x001e101401007387 */ /* 0x0001e40000100a00 */
        /* <DEDUP_REMOVED lines=22> */
[----:B------:R-:W-:-:S02]  /*3f3f0*/  IMAD.MOV.U32 R15, RZ, RZ, R11 ;  /* 0x000000ffff0f7224 */ /* 0x000fc400078e000b */
[----:B------:R-:W-:Y:S02]  /*3f400*/  IMAD.MOV.U32 R12, RZ, RZ, R8 ;  /* 0x000000ffff0c7224 */ /* 0x000fe400078e0008 */
[----:B------:R-:W-:Y:S01]  /*3f410*/  IMAD.MOV.U32 R14, RZ, RZ, R10 ;  /* 0x000000ffff0e7224 */ /* 0x000fe200078e000a */
[----:B------:R-:W2:Y:S01]  /*3f420*/  LDL.LU R16, [R1+0x2c0] ;  /* 0x0002c00001107983 */ /* 0x000ea20000300800 */
[----:B------:R-:W-:Y:S02]  /*3f430*/  IMAD.MOV.U32 R13, RZ, RZ, R9 ;  /* 0x000000ffff0d7224 */ /* 0x000fe400078e0009 */
[----:B------:R-:W2:Y:S02]  /*3f440*/  LDL.LU R17, [R1+0x2c4] ;  /* 0x0002c40001117983 */ /* 0x000ea40000300800 */
[----:B----4-:R-:W-:Y:S02]  /*3f450*/  IMAD.MOV.U32 R8, RZ, RZ, R3 ;  /* 0x000000ffff087224 */ /* 0x010fe400078e0003 */
[----:B---3--:R-:W-:Y:S01]  /*3f460*/  IMAD.MOV.U32 R9, RZ, RZ, R29 ;  /* 0x000000ffff097224 */ /* 0x008fe200078e001d */
[----:B------:R-:W3:Y:S01]  /*3f470*/  LDL.LU R3, [R1+0x1e7c] ;  /* 0x001e7c0001037983 */ /* 0x000ee20000300800 */
[----:B------:R-:W4:Y:S02]  /*3f480*/  LDL.LU R29, [R1+0x1e78] ;  /* 0x001e7800011d7983 */ /* 0x000f240000300800 */
[----:B------:R-:W-:Y:S02]  /*3f490*/  STL [R1+0x1d94], R15 ;  /* 0x001d940f01007387 */ /* 0x000fe40000100800 */
[----:B------:R-:W-:Y:S01]  /*3f4a0*/  STL [R1+0x1d90], R14 ;  /* 0x001d900e01007387 */ /* 0x000fe20000100800 */
[----:B------:R-:W-:Y:S01]  /*3f4b0*/  STL [R1+0x1d8c], R13 ;  /* 0x001d8c0d01007387 */ /* 0x000fe20000100800 */
[----:B------:R0:W-:Y:S03]  /*3f4c0*/  STL [R1+0x1d88], R12 ;  /* 0x001d880c01007387 */ /* 0x0001e60000100800 */
[----:B0-----:R-:W3:Y:S01]  /*3f4d0*/  LDL.LU R12, [R1+0xe0] ;  /* 0x0000e000010c7983 */ /* 0x001ee20000300800 */
[----:B------:R-:W3:Y:S02]  /*3f4e0*/  LDL.LU R13, [R1+0xe4] ;  /* 0x0000e400010d7983 */ /* 0x000ee40000300800 */
        /* <DEDUP_REMOVED lines=8> */
[----:B0-----:R-:W3:Y:S02]  /*3f570*/  LDL.LU.64 R24, [R1+0x1e60] ;  /* 0x001e600001187983 */ /* 0x001ee40000300a00 */
[----:B---3--:R-:W-:Y:S11]  /*3f580*/  HMMA.16816.F32 R24, R4, R24, R12 ;  /* 0x000000180418723c */ /* 0x008ff6000000180c */
[----:B------:R-:W-:Y:S11]  /*3f590*/  @!UPT UIADD3 URZ, URZ, URZ, URZ ;  /* 0x0000003f3f3ff290 */ /* 0x000ff6000fffe03f */
[----:B------:R-:W-:Y:S02]  /*3f5a0*/  @!UPT UIADD3 URZ, URZ, URZ, URZ ;  /* 0x0000003f3f3ff290 */ /* 0x000fe4000fffe03f */
[----:B------:R-:W-:Y:S02]  /*3f5b0*/  IMAD.MOV.U32 R15, RZ, RZ, R24 ;  /* 0x000000ffff0f7224 */ /* 0x000fe400078e0018 */
[----:B------:R-:W-:Y:S02]  /*3f5c0*/  IMAD.MOV.U32 R14, RZ, RZ, R25 ;  /* 0x000000ffff0e7224 */ /* 0x000fe400078e0019 */
[----:B------:R-:W2:Y:S01]  /*3f5d0*/  LDL.LU.64 R24, [R1+0x1e58] ;  /* 0x001e580001187983 */ /* 0x000ea20000300a00 */
[----:B------:R-:W-:Y:S02]  /*3f5e0*/  IMAD.MOV.U32 R13, RZ, RZ, R26 ;  /* 0x000000ffff0d7224 */ /* 0x000fe400078e001a */
[----:B------:R-:W-:-:S05]  /*3f5f0*/  IMAD.MOV.U32 R12, RZ, RZ, R27 ;  /* 0x000000ffff0c7224 */ /* 0x000fca00078e001b */
[----:B------:R0:W-:Y:S01]  /*3f600*/  STL [R1+0x1da4], R12 ;  /* 0x001da40c01007387 */ /* 0x0001e20000100800 */
[----:B------:R1:W-:Y:S02]  /*3f610*/  STL [R1+0x1da0], R13 ;  /* 0x001da00d01007387 */ /* 0x0003e40000100800 */
[----:B------:R-:W-:Y:S02]  /*3f620*/  STL [R1+0x1d9c], R14 ;  /* 0x001d9c0e01007387 */ /* 0x000fe40000100800 */
[----:B------:R-:W-:Y:S01]  /*3f630*/  STL [R1+0x1d98], R15 ;  /* 0x001d980f01007387 */ /* 0x000fe20000100800 */
[----:B0-----:R-:W3:Y:S01]  /*3f640*/  LDL.LU R12, [R1+0x40] ;  /* 0x00004000010c7983 */ /* 0x001ee20000300800 */
[----:B-1----:R-:W3:Y:S01]  /*3f650*/  LDL.LU R13, [R1+0x44] ;  /* 0x00004400010d7983 */ /* 0x002ee20000300800 */
[----:B--2---:R-:W-:Y:S02]  /*3f660*/  HMMA.16816.F32 R24, R4, R24, R20 ;  /* 0x000000180418723c */ /* 0x004fe40000001814 */
[----:B------:R-:W2:Y:S01]  /*3f670*/  LDL.LU.64 R22, [R1+0x1e50] ;  /* 0x001e500001167983 */ /* 0x000ea20000300a00 */
[----:B------:R-:W2:Y:S11]  /*3f680*/  LDL.LU.64 R20, [R1+0x1e48] ;  /* 0x001e480001147983 */ /* 0x000eb60000300a00 */
[----:B------:R-:W-:Y:S09]  /*3f690*/  @!UPT UIADD3 URZ, URZ, URZ, URZ ;  /* 0x0000003f3f3ff290 */ /* 0x000ff2000fffe03f */
[----:B------:R0:W-:Y:S01]  /*3f6a0*/  STL.64 [R1+0xd0], R24 ;  /* 0x0000d01801007387 */ /* 0x0001e20000100a00 */
[----:B------:R3:W-:Y:S03]  /*3f6b0*/  STL.64 [R1+0xd8], R26 ;  /* 0x0000d81a01007387 */ /* 0x0007e60000100a00 */
[----:B0-----:R-:W3:Y:S01]  /*3f6c0*/  LDL.LU.64 R24, [R1+0x1e40] ;  /* 0x001e400001187983 */ /* 0x001ee20000300a00 */
[----:B----4-:R-:W-:Y:S02]  /*3f6d0*/  IMAD.MOV.U32 R14, RZ, RZ, R29 ;  /* 0x000000ffff0e7224 */ /* 0x010fe400078e001d */
[----:B------:R-:W-:-:S07]  /*3f6e0*/  IMAD.MOV.U32 R15, RZ, RZ, R3 ;  /* 0x000000ffff0f7224 */ /* 0x000fce00078e0003 */
[C---:B---3--:R-:W-:Y:S11]  /*3f6f0*/  HMMA.16816.F32 R24, R4.reuse, R24, R12 ;  /* 0x000000180418723c */ /* 0x048ff6000000180c */
[----:B------:R-:W-:Y:S11]  /*3f700*/  @!UPT UIADD3 URZ, URZ, URZ, URZ ;  /* 0x0000003f3f3ff290 */ /* 0x000ff6000fffe03f */
[----:B------:R-:W-:Y:S02]  /*3f710*/  @!UPT UIADD3 URZ, URZ, URZ, URZ ;  /* 0x0000003f3f3ff290 */ /* 0x000fe4000fffe03f */
[----:B------:R-:W-:Y:S02]  /*3f720*/  IMAD.MOV.U32 R12, RZ, RZ, R24 ;  /* 0x000000ffff0c7224 */ /* 0x000fe400078e0018 */
[----:B------:R-:W-:Y:S02]  /*3f730*/  IMAD.MOV.U32 R13, RZ, RZ, R25 ;  /* 0x000000ffff0d7224 */ /* 0x000fe400078e0019 */
[----:B------:R-:W2:Y:S01]  /*3f740*/  LDL.LU.64 R24, [R1+0x1e38] ;  /* 0x001e380001187983 */ /* 0x000ea20000300a00 */
[----:B------:R-:W-:Y:S02]  /*3f750*/  IMAD.MOV.U32 R14, RZ, RZ, R26 ;  /* 0x000000ffff0e7224 */ /* 0x000fe400078e001a */
[----:B------:R-:W-:Y:S02]  /*3f760*/  IMAD.MOV.U32 R15, RZ, RZ, R27 ;  /* 0x000000ffff0f7224 */ /* 0x000fe400078e001b */
        /* <DEDUP_REMOVED lines=11> */
[----:B------:R0:W-:Y:S04]  /*3f820*/  STL.64 [R1+0xa0], R24 ;  /* 0x0000a01801007387 */ /* 0x0001e80000100a00 */
[----:B0-----:R-:W2:Y:S01]  /*3f830*/  LDL.LU.64 R24, [R1+0x1e08] ;  /* 0x001e080001187983 */ /* 0x001ea20000300a00 */
        /* <DEDUP_REMOVED lines=10> */
[----:B------:R-:W2:Y:S11]  /*3f8e0*/  LDL.LU.64 R20, [R1+0x1de8] ;  /* 0x001de80001147983 */ /* 0x000eb60000300a00 */
[----:B------:R-:W-:Y:S10]  /*3f8f0*/  @!UPT UIADD3 URZ, URZ, URZ, URZ ;  /* 0x0000003f3f3ff290 */ /* 0x000ff4000fffe03f */
[----:B------:R-:W-:Y:S01]  /*3f900*/  STL.64 [R1+0x100], R24 ;  /* 0x0001001801007387 */ /* 0x000fe20000100a00 */
[----:B------:R0:W-:Y:S03]  /*3f910*/  STL.64 [R1+0x108], R26 ;  /* 0x0001081a01007387 */ /* 0x0001e60000100a00 */
[----:B0-----:R-:W2:Y:S01]  /*3f920*/  LDL.LU.64 R26, [R1+0x1de0] ;  /* 0x001de000011a7983 */ /* 0x001ea20000300a00 */
[----:B------:R-:W2:Y:S02]  /*3f930*/  LDL.LU.64 R24, [R1+0x1dd8] ;  /* 0x001dd80001187983 */ /* 0x000ea40000300a00 */
[----:B------:R-:W3:Y:S01]  /*3f940*/  LDL.LU.64 R22, [R1+0x1dd0] ;  /* 0x001dd00001167983 */ /* 0x000ee20000300a00 */
[C---:B--2---:R-:W-:Y:S01]  /*3f950*/  HMMA.16816.F32 R24, R4.reuse, R20, R24 ;  /* 0x000000140418723c */ /* 0x044fe20000001818 */
[----:B------:R-:W3:Y:S11]  /*3f960*/  LDL.LU.64 R20, [R1+0x1dc8] ;  /* 0x001dc80001147983 */ /* 0x000ef60000300a00 */
[----:B------:R-:W-:Y:S11]  /*3f970*/  @!UPT UIADD3 URZ, URZ, URZ, URZ ;  /* 0x0000003f3f3ff290 */ /* 0x000ff6000fffe03f */
[----:B------:R0:W-:Y:S01]  /*3f980*/  STL.64 [R1+0x120], R24 ;  /* 0x0001201801007387 */ /* 0x0001e20000100a00 */
[----:B------:R-:W-:Y:S03]  /*3f990*/  STL.64 [R1+0x128], R26 ;  /* 0x0001281a01007387 */ /* 0x000fe60000100a00 */
[----:B0-----:R-:W2:Y:S01]  /*3f9a0*/  LDL.LU R24, [R1+0x2f0] ;  /* 0x0002f00001187983 */ /* 0x001ea20000300800 */
[----:B------:R-:W2:Y:S02]  /*3f9b0*/  LDL.LU R25, [R1+0x2f4] ;  /* 0x0002f40001197983 */ /* 0x000ea40000300800 */
[----:B------:R-:W4:Y:S01]  /*3f9c0*/  LDL.LU.64 R18, [R1+0x1dc0] ;  /* 0x001dc00001127983 */ /* 0x000f220000300a00 */
[C---:B---3--:R-:W-:Y:S01]  /*3f9d0*/  HMMA.16816.F32 R20, R4.reuse, R16, R20 ;  /* 0x000000100414723c */ /* 0x048fe20000001814 */
[----:B------:R-:W4:Y:S11]  /*3f9e0*/  LDL.LU.64 R16, [R1+0x1db8] ;  /* 0x001db80001107983 */ /* 0x000f360000300a00 */
[----:B------:R-:W-:Y:S11]  /*3f9f0*/  @!UPT UIADD3 URZ, URZ, URZ, URZ ;  /* 0x0000003f3f3ff290 */ /* 0x000ff6000fffe03f */
[----:B------:R0:W-:Y:S01]  /*3fa00*/  STL.64 [R1+0x110], R20 ;  /* 0x0001101401007387 */ /* 0x0001e20000100a00 */
[----:B------:R-:W-:Y:S03]  /*3fa10*/  STL.64 [R1+0x118], R22 ;  /* 0x0001181601007387 */ /* 0x000fe60000100a00 */
[----:B0-----:R-:W3:Y:S01]  /*3fa20*/  LDL.LU R20, [R1+0x2e0] ;  /* 0x0002e00001147983 */ /* 0x001ee20000300800 */
[----:B------:R-:W3:Y:S02]  /*3fa30*/  LDL.LU R21, [R1+0x2e4] ;  /* 0x0002e40001157983 */ /* 0x000ee40000300800 */
[----:B------:R-:W2:Y:S01]  /*3fa40*/  LDL.LU.64 R10, [R1+0x1db0] ;  /* 0x001db000010a7983 */ /* 0x000ea20000300a00 */
[C---:B----4-:R-:W-:Y:S01]  /*3fa50*/  HMMA.16816.F32 R16, R4.reuse, R8, R16 ;  /* 0x000000080410723c */ /* 0x050fe20000001810 */
[----:B------:R-:W2:Y:S11]  /*3fa60*/  LDL.LU.64 R8, [R1+0x1da8] ;  /* 0x001da80001087983 */ /* 0x000eb60000300a00 */
[----:B------:R-:W-:Y:S11]  /*3fa70*/  @!UPT UIADD3 URZ, URZ, URZ, URZ ;  /* 0x0000003f3f3ff290 */ /* 0x000ff6000fffe03f */
[----:B------:R0:W-:Y:S01]  /*3fa80*/  STL.64 [R1+0x10], R16 ;  /* 0x0000101001007387 */ /* 0x0001e20000100a00 */
[----:B------:R1:W-:Y:S03]  /*3fa90*/  STL.64 [R1+0x18], R18 ;  /* 0x0000181201007387 */ /* 0x0003e60000100a00 */
[----:B0-----:R-:W3:Y:S01]  /*3faa0*/  LDL.LU R16, [R1+0x60] ;  /* 0x0000600001107983 */ /* 0x001ee20000300800 */
[----:B------:R-:W-:Y:S02]  /*3fab0*/  IMAD.MOV.U32 R17, RZ, RZ, R28 ;  /* 0x000000ffff117224 */ /* 0x000fe400078e001c */
[----:B-1----:R-:W-:Y:S02]  /*3fac0*/  IMAD.MOV.U32 R18, RZ, RZ, R2 ;  /* 0x000000ffff127224 */ /* 0x002fe400078e0002 */
[----:B------:R-:W-:Y:S01]  /*3fad0*/  IMAD.MOV.U32 R19, RZ, RZ, R0 ;  /* 0x000000ffff137224 */ /* 0x000fe200078e0000 */
[C---:B--2---:R-:W-:Y:S08]  /*3fae0*/  HMMA.16816.F32 R24, R4.reuse, R24, R8 ;  /* 0x000000180418723c */ /* 0x044ff00000001808 */
[----:B---3--:R-:W-:Y:S11]  /*3faf0*/  HMMA.16816.F32 R20, R4, R20, R16 ;  /* 0x000000140414723c */ /* 0x008ff60000001810 */
[----:B------:R-:W-:Y:S11]  /*3fb00*/  @!UPT UIADD3 URZ, URZ, URZ, URZ ;  /* 0x0000003f3f3ff290 */ /* 0x000ff6000fffe03f */
[----:B------:R-:W-:Y:S01]  /*3fb10*/  @!UPT UIADD3 URZ, URZ, URZ, URZ ;  /* 0x0000003f3f3ff290 */ /* 0x000fe2000fffe03f */
[----:B------:R-:W-:Y:S01]  /*3fb20*/  STL [R1], R20 ;  /* 0x0000001401007387 */ /* 0x000fe20000100800 */
        /* <DEDUP_REMOVED lines=11> */
[----:B--2---:R-:W-:Y:S01]  /*3fbe0*/  STL.64 [R1+0x1d18], R10 ;  /* 0x001d180a01007387 */ /* 0x004fe20000100a00 */
[----:B------:R-:W2:Y:S03]  /*3fbf0*/  LDL R7, [R1+0x508] ;  /* 0x0005080001077983 */ /* 0x000ea60000100800 */
[----:B--2---:R0:W-:Y:S01]  /*3fc00*/  STL [R1+0x1ce0], R7 ;  /* 0x001ce00701007387 */ /* 0x0041e20000100800 */
[----:B------:R-:W2:Y:S02]  /*3fc10*/  LDL.LU R4, [R1+0xb0] ;  /* 0x0000b00001047983 */ /* 0x000ea40000300800 */
[----:B------:R-:W2:Y:S02]  /*3fc20*/  LDL.LU R5, [R1+0xb4] ;  /* 0x0000b40001057983 */ /* 0x000ea40000300800 */
[----:B------:R-:W3:Y:S01]  /*3fc30*/  LDL.LU R6, [R1+0xb8] ;  /* 0x0000b80001067983 */ /* 0x000ee20000300800 */
[----:B0-----:R-:W3:Y:S01]  /*3fc40*/  LDL.LU R7, [R1+0xbc] ;  /* 0x0000bc0001077983 */ /* 0x001ee20000300800 */
[----:B------:R-:W4:Y:S02]  /*3fc50*/  LDL.LU R10, [R1+0x248] ;  /* 0x00024800010a7983 */ /* 0x000f240000300800 */
[----:B------:R-:W4:Y:S02]  /*3fc60*/  LDL.LU R11, [R1+0x24c] ;  /* 0x00024c00010b7983 */ /* 0x000f240000300800 */
[----:B----4-:R-:W-:Y:S01]  /*3fc70*/  STL.64 [R1+0x1d30], R10 ;  /* 0x001d300a01007387 */ /* 0x010fe20000100a00 */
[----:B---3--:R-:W-:Y:S02]  /*3fc80*/  STL.64 [R1+0x1cf8], R6 ;  /* 0x001cf80601007387 */ /* 0x008fe40000100a00 */
[----:B--2---:R0:W-:Y:S02]  /*3fc90*/  STL.64 [R1+0x1cf0], R4 ;  /* 0x001cf00401007387 */ /* 0x0041e40000100a00 */
[----:B0-----:R-:W-:-:S02]  /*3fca0*/  IMAD.MOV.U32 R4, RZ, RZ, R12 ;  /* 0x000000ffff047224 */ /* 0x001fc400078e000c */
[----:B------:R-:W-:Y:S01]  /*3fcb0*/  IMAD.MOV.U32 R5, RZ, RZ, R13 ;  /* 0x000000ffff057224 */ /* 0x000fe200078e000d */
[----:B------:R-:W2:Y:S01]  /*3fcc0*/  LDL.LU R12, [R1+0x1da4] ;  /* 0x001da400010c7983 */ /* 0x000ea20000300800 */
[----:B------:R-:W3:Y:S02]  /*3fcd0*/  LDL.LU R13, [R1+0x1da0] ;  /* 0x001da000010d7983 */ /* 0x000ee40000300800 */
[----:B------:R-:W-:Y:S02]  /*3fce0*/  IMAD.MOV.U32 R6, RZ, RZ, R14 ;  /* 0x000000ffff067224 */ /* 0x000fe400078e000e */
[----:B------:R-:W-:Y:S01]  /*3fcf0*/  IMAD.MOV.U32 R7, RZ, RZ, R15 ;  /* 0x000000ffff077224 */ /* 0x000fe200078e000f */
[----:B------:R-:W4:Y:S01]  /*3fd00*/  LDL.LU R14, [R1+0x1d9c] ;  /* 0x001d9c00010e7983 */ /* 0x000f220000300800 */
[----:B------:R-:W2:Y:S02]  /*3fd10*/  LDL.LU R15, [R1+0x1d98] ;  /* 0x001d9800010f7983 */ /* 0x000ea40000300800 */
[----:B------:R-:W2:Y:S02]  /*3fd20*/  LDL.LU R10, [R1+0x238] ;  /* 0x00023800010a7983 */ /* 0x000ea40000300800 */
[----:B------:R-:W2:Y:S02]  /*3fd30*/  LDL.LU R11, [R1+0x23c] ;  /* 0x00023c00010b7983 */ /* 0x000ea40000300800 */
[----:B--2---:R-:W-:Y:S01]  /*3fd40*/  STL.64 [R1+0x1d48], R10 ;  /* 0x001d480a01007387 */ /* 0x004fe20000100a00 */
[----:B------:R-:W-:Y:S02]  /*3fd50*/  STL.64 [R1+0x1d10], R6 ;  /* 0x001d100601007387 */ /* 0x000fe40000100a00 */
[----:B------:R0:W-:Y:S02]  /*3fd60*/  STL.64 [R1+0x1d08], R4 ;  /* 0x001d080401007387 */ /* 0x0001e40000100a00 */
[----:B0-----:R-:W2:Y:S01]  /*3fd70*/  LDL.LU R4, [R1+0xd0] ;  /* 0x0000d00001047983 */ /* 0x001ea20000300800 */
[----:B------:R-:W2:Y:S02]  /*3fd80*/  LDL.LU R5, [R1+0xd4] ;  /* 0x0000d40001057983 */ /* 0x000ea40000300800 */
[----:B------:R-:W2:Y:S02]  /*3fd90*/  LDL.LU R6, [R1+0xd8] ;  /* 0x0000d80001067983 */ /* 0x000ea40000300800 */
[----:B------:R-:W2:Y:S01]  /*3fda0*/  LDL.LU R7, [R1+0xdc] ;  /* 0x0000dc0001077983 */ /* 0x000ea20000300800 */
[----:B------:R-:W2:Y:S01]  /*3fdb0*/  LDL.LU R18, [R1+0x218] ;  /* 0x0002180001127983 */ /* 0x000ea20000300800 */
[----:B------:R-:W2:Y:S02]  /*3fdc0*/  LDL.LU R19, [R1+0x21c] ;  /* 0x00021c0001137983 */ /* 0x000ea40000300800 */
[----:B------:R-:W-:-:S02]  /*3fdd0*/  IMAD.MOV.U32 R2, RZ, RZ, R22 ;  /* 0x000000ffff027224 */ /* 0x000fc400078e0016 */
[----:B------:R-:W-:Y:S01]  /*3fde0*/  IMAD.MOV.U32 R0, RZ, RZ, R23 ;  /* 0x000000ffff007224 */ /* 0x000fe200078e0017 */
[----:B--2---:R0:W-:Y:S01]  /*3fdf0*/  STL.64 [R1+0x1d70], R18 ;  /* 0x001d701201007387 */ /* 0x0041e20000100a00 */
[----:B------:R-:W2:Y:S02]  /*3fe00*/  LDL.LU R22, [R1+0x1f8] ;  /* 0x0001f80001167983 */ /* 0x000ea40000300800 */
[----:B------:R-:W2:Y:S02]  /*3fe10*/  LDL.LU R23, [R1+0x1fc] ;  /* 0x0001fc0001177983 */ /* 0x000ea40000300800 */
[----:B------:R-:W2:Y:S01]  /*3fe20*/  LDL.LU R16, [R1+0x70] ;  /* 0x0000700001107983 */ /* 0x000ea20000300800 */
[----:B------:R-:W2:Y:S04]  /*3fe30*/  LDL.LU R17, [R1+0x74] ;  /* 0x0000740001117983 */ /* 0x000ea80000300800 */
[----:B0-----:R-:W2:Y:S01]  /*3fe40*/  LDL.LU R18, [R1+0x78] ;  /* 0x0000780001127983 */ /* 0x001ea20000300800 */
[----:B------:R-:W2:Y:S02]  /*3fe50*/  LDL.LU R19, [R1+0x7c] ;  /* 0x00007c0001137983 */ /* 0x000ea40000300800 */
[----:B------:R-:W2:Y:S02]  /*3fe60*/  LDL.LU R10, [R1+0x228] ;  /* 0x00022800010a7983 */ /* 0x000ea40000300800 */
[----:B------:R-:W2:Y:S02]  /*3fe70*/  LDL.LU R11, [R1+0x22c] ;  /* 0x00022c00010b7983 */ /* 0x000ea40000300800 */
[----:B--2---:R0:W-:Y:S01]  /*3fe80*/  STL.64 [R1+0x1d68], R10 ;  /* 0x001d680a01007387 */ /* 0x0041e20000100a00 */
[----:B------:R-:W2:Y:S02]  /*3fe90*/  LDL.LU R8, [R1+0x80] ;  /* 0x0000800001087983 */ /* 0x000ea40000300800 */
[----:B------:R-:W2:Y:S01]  /*3fea0*/  LDL.LU R9, [R1+0x84] ;  /* 0x0000840001097983 */ /* 0x000ea20000300800 */
[----:B0-----:R-:W2:Y:S01]  /*3feb0*/  LDL.LU R10, [R1+0x88] ;  /* 0x00008800010a7983 */ /* 0x001ea20000300800 */
[----:B------:R-:W2:Y:S02]  /*3fec0*/  LDL.LU R11, [R1+0x8c] ;  /* 0x00008c00010b7983 */ /* 0x000ea40000300800 */
[----:B------:R3:W-:Y:S02]  /*3fed0*/  STL.64 [R1+0x1d28], R6 ;  /* 0x001d280601007387 */ /* 0x0007e40000100a00 */
[----:B------:R0:W-:Y:S02]  /*3fee0*/  STL.64 [R1+0x1d20], R4 ;  /* 0x001d200401007387 */ /* 0x0001e40000100a00 */
[----:B---3--:R-:W-:-:S02]  /*3fef0*/  IMAD.MOV.U32 R6, RZ, RZ, R13 ;  /* 0x000000ffff067224 */ /* 0x008fc400078e000d */
[----:B0-----:R-:W-:Y:S02]  /*3ff00*/  IMAD.MOV.U32 R4, RZ, RZ, R15 ;  /* 0x000000ffff047224 */ /* 0x001fe400078e000f */
[----:B------:R-:W-:Y:S01]  /*3ff10*/  IMAD.MOV.U32 R7, RZ, RZ, R12 ;  /* 0x000000ffff077224 */ /* 0x000fe200078e000c */
[----:B------:R-:W3:Y:S01]  /*3ff20*/  LDL.LU R15, [R1+0x1d94] ;  /* 0x001d9400010f7983 */ /* 0x000ee20000300800 */
[----:B----4-:R-:W-:Y:S02]  /*3ff30*/  IMAD.MOV.U32 R5, RZ, RZ, R14 ;  /* 0x000000ffff057224 */ /* 0x010fe400078e000e */
[----:B------:R-:W4:Y:S02]  /*3ff40*/  LDL.LU R14, [R1+0x1d90] ;  /* 0x001d9000010e7983 */ /* 0x000f240000300800 */
[----:B------:R-:W2:Y:S01]  /*3ff50*/  LDL.LU R13, [R1+0x1d8c] ;  /* 0x001d8c00010d7983 */ /* 0x000ea20000300800 */
[----:B------:R-:W2:Y:S01]  /*3ff60*/  LDL.LU R12, [R1+0x1d88] ;  /* 0x001d8800010c7983 */ /* 0x000ea20000300800 */
[----:B------:R-:W-:Y:S02]  /*3ff70*/  STL.64 [R1+0x1d40], R6 ;  /* 0x001d400601007387 */ /* 0x000fe40000100a00 */
[----:B------:R0:W-:Y:S02]  /*3ff80*/  STL.64 [R1+0x1d38], R4 ;  /* 0x001d380401007387 */ /* 0x0001e40000100a00 */
[----:B0-----:R-:W2:Y:S01]  /*3ff90*/  LDL.LU R4, [R1+0xf0] ;  /* 0x0000f00001047983 */ /* 0x001ea20000300800 */
[----:B------:R-:W2:Y:S02]  /*3ffa0*/  LDL.LU R5, [R1+0xf4] ;  /* 0x0000f40001057983 */ /* 0x000ea40000300800 */
[----:B------:R-:W2:Y:S02]  /*3ffb0*/  LDL.LU R6, [R1+0xf8] ;  /* 0x0000f80001067983 */ /* 0x000ea40000300800 */
[----:B------:R-:W2:Y:S02]  /*3ffc0*/  LDL.LU R7, [R1+0xfc] ;  /* 0x0000fc0001077983 */ /* 0x000ea40000300800 */
[----:B--2---:R-:W-:Y:S01]  /*3ffd0*/  STL.64 [R1+0x1d58], R6 ;  /* 0x001d580601007387 */ /* 0x004fe20000100a00 */
[----:B------:R0:W-:Y:S02]  /*3ffe0*/  STL.64 [R1+0x1d50], R4 ;  /* 0x001d500401007387 */ /* 0x0001e40000100a00 */
[----:B0-----:R-:W-:-:S02]  /*3fff0*/  IMAD.MOV.U32 R4, RZ, RZ, R12 ;  /* 0x000000ffff047224 */ /* 0x001fc400078e000c */
[----:B------:R-:W-:Y:S01]  /*40000*/  IMAD.MOV.U32 R5, RZ, RZ, R13 ;  /* 0x000000ffff057224 */ /* 0x000fe200078e000d */
[----:B------:R-:W2:Y:S01]  /*40010*/  LDL.LU R12, [R1+0x1d84] ;  /* 0x001d8400010c7983 */ /* 0x000ea20000300800 */
[----:B------:R-:W2:Y:S02]  /*40020*/  LDL.LU R13, [R1+0x1d80] ;  /* 0x001d8000010d7983 */ /* 0x000ea40000300800 */
[----:B----4-:R-:W-:Y:S02]  /*40030*/  IMAD.MOV.U32 R6, RZ, RZ, R14 ;  /* 0x000000ffff067224 */ /* 0x010fe400078e000e */
[----:B---3--:R-:W-:Y:S01]  /*40040*/  IMAD.MOV.U32 R7, RZ, RZ, R15 ;  /* 0x000000ffff077224 */ /* 0x008fe200078e000f */
[----:B------:R-:W2:Y:S01]  /*40050*/  LDL.LU R14, [R1+0x1d7c] ;  /* 0x001d7c00010e7983 */ /* 0x000ea20000300800 */
[----:B------:R-:W2:Y:S02]  /*40060*/  LDL.LU R15, [R1+0x1d78] ;  /* 0x001d7800010f7983 */ /* 0x000ea40000300800 */
[----:B------:R-:W-:Y:S02]  /*40070*/  STL.64 [R1+0x1c68], R26 ;  /* 0x001c681a01007387 */ /* 0x000fe40000100a00 */
[----:B------:R0:W-:Y:S02]  /*40080*/  STL.64 [R1+0x1c60], R24 ;  /* 0x001c601801007387 */ /* 0x0001e40000100a00 */
[----:B------:R-:W-:Y:S01]  /*40090*/  IMAD.MOV.U32 R28, RZ, RZ, R21 ;  /* 0x000000ffff1c7224 */ /* 0x000fe200078e0015 */
[----:B0-----:R-:W3:Y:S01]  /*400a0*/  LDL.LU R24, [R1+0x20] ;  /* 0x0000200001187983 */ /* 0x001ee20000300800 */
[----:B------:R-:W3:Y:S02]  /*400b0*/  LDL.LU R25, [R1+0x24] ;  /* 0x0000240001197983 */ /* 0x000ee40000300800 */
[----:B------:R-:W3:Y:S02]  /*400c0*/  LDL.LU R26, [R1+0x28] ;  /* 0x00002800011a7983 */ /* 0x000ee40000300800 */
[----:B------:R-:W3:Y:S01]  /*400d0*/  LDL.LU R27, [R1+0x2c] ;  /* 0x00002c00011b7983 */ /* 0x000ee20000300800 */
[C---:B--2---:R-:W-:Y:S01]  /*400e0*/  HMMA.16816.F32 R20, R12.reuse, R22, R16 ;  /* 0x000000160c14723c */ /* 0x044fe20000001810 */
[----:B------:R-:W2:Y:S11]  /*400f0*/  LDL.LU.64 R18, [R1+0x1d70] ;  /* 0x001d700001127983 */ /* 0x000eb60000300a00 */
[----:B------:R-:W-:Y:S11]  /*40100*/  @!UPT UIADD3 URZ, URZ, URZ, URZ ;  /* 0x0000003f3f3ff290 */ /* 0x000ff6000fffe03f */
[----:B------:R0:W-:Y:S01]  /*40110*/  STL.64 [R1+0x1c78], R22 ;  /* 0x001c781601007387 */ /* 0x0001e20000100a00 */
[----:B------:R-:W-:Y:S03]  /*40120*/  STL.64 [R1+0x1c70], R20 ;  /* 0x001c701401007387 */ /* 0x000fe60000100a00 */
[----:B0-----:R-:W4:Y:S01]  /*40130*/  LDL.LU R22, [R1+0x288] ;  /* 0x0002880001167983 */ /* 0x001f220000300800 */
[----:B------:R-:W4:Y:S01]  /*40140*/  LDL.LU R23, [R1+0x28c] ;  /* 0x00028c0001177983 */ /* 0x000f220000300800 */
[C---:B--2---:R-:W-:Y:S02]  /*40150*/  HMMA.16816.F32 R16, R12.reuse, R18, R8 ;  /* 0x000000120c10723c */ /* 0x044fe40000001808 */
[----:B------:R-:W2:Y:S11]  /*40160*/  LDL.LU.64 R10, [R1+0x1d68] ;  /* 0x001d6800010a7983 */ /* 0x000eb60000300a00 */
[----:B------:R-:W-:Y:S10]  /*40170*/  @!UPT UIADD3 URZ, URZ, URZ, URZ ;  /* 0x0000003f3f3ff290 */ /* 0x000ff4000fffe03f */
[----:B------:R0:W-:Y:S01]  /*40180*/  STL [R1+0x1c5c], R16 ;  /* 0x001c5c1001007387 */ /* 0x0001e20000100800 */
[----:B------:R1:W-:Y:S02]  /*40190*/  STL [R1+0x1c58], R17 ;  /* 0x001c581101007387 */ /* 0x0003e40000100800 */
[----:B------:R3:W-:Y:S02]  /*401a0*/  STL [R1+0x1c54], R18 ;  /* 0x001c541201007387 */ /* 0x0007e40000100800 */
[----:B------:R-:W-:Y:S01]  /*401b0*/  STL [R1+0x1c50], R19 ;  /* 0x001c501301007387 */ /* 0x000fe20000100800 */
[----:B0-----:R-:W4:Y:S01]  /*401c0*/  LDL.LU R16, [R1+0xa0] ;  /* 0x0000a00001107983 */ /* 0x001f220000300800 */
[----:B-1----:R-:W4:Y:S02]  /*401d0*/  LDL.LU R17, [R1+0xa4] ;  /* 0x0000a40001117983 */ /* 0x002f240000300800 */
[----:B---3--:R-:W-:Y:S02]  /*401e0*/  IMAD.MOV.U32 R18, RZ, RZ, R29 ;  /* 0x000000ffff127224 */ /* 0x008fe400078e001d */
[----:B------:R-:W3:Y:S01]  /*401f0*/  LDL.LU R29, [R1+0x1d60] ;  /* 0x001d6000011d7983 */ /* 0x000ee20000300800 */
[C---:B--2---:R-:W-:Y:S03]  /*40200*/  HMMA.16816.F32 R8, R12.reuse, R10, R4 ;  /* 0x0000000a0c08723c */ /* 0x044fe60000001804 */
[----:B------:R-:W2:Y:S01]  /*40210*/  LDL.LU.64 R6, [R1+0x1d58] ;  /* 0x001d580001067983 */ /* 0x000ea20000300a00 */
[----:B------:R-:W2:Y:S11]  /*40220*/  LDL.LU.64 R4, [R1+0x1d50] ;  /* 0x001d500001047983 */ /* 0x000eb60000300a00 */
[----:B------:R-:W-:Y:S08]  /*40230*/  @!UPT UIADD3 URZ, URZ, URZ, URZ ;  /* 0x0000003f3f3ff290 */ /* 0x000ff0000fffe03f */
[----:B------:R-:W-:Y:S01]  /*40240*/  STL.64 [R1+0x30], R8 ;  /* 0x0000300801007387 */ /* 0x000fe20000100a00 */
[----:B------:R0:W-:Y:S03]  /*40250*/  STL.64 [R1+0x38], R10 ;  /* 0x0000380a01007387 */ /* 0x0001e60000100a00 */
[----:B0-----:R-:W2:Y:S02]  /*40260*/  LDL.LU.64 R10, [R1+0x1d48] ;  /* 0x001d4800010a7983 */ /* 0x001ea40000300a00 */
[C---:B--2---:R-:W-:Y:S02]  /*40270*/  HMMA.16816.F32 R8, R12.reuse, R10, R4 ;  /* 0x0000000a0c08723c */ /* 0x044fe40000001804 */
[----:B------:R-:W2:Y:S01]  /*40280*/  LDL.LU.64 R6, [R1+0x1d40] ;  /* 0x001d400001067983 */ /* 0x000ea20000300a00 */
[----:B------:R-:W2:Y:S11]  /*40290*/  LDL.LU.64 R4, [R1+0x1d38] ;  /* 0x001d380001047983 */ /* 0x000eb60000300a00 */
[----:B------:R-:W-:Y:S09]  /*402a0*/  @!UPT UIADD3 URZ, URZ, URZ, URZ ;  /* 0x0000003f3f3ff290 */ /* 0x000ff2000fffe03f */
        /* <DEDUP_REMOVED lines=24> */
[----:B--2---:R-:W-:Y:S02]  /*40430*/  HMMA.16816.F32 R8, R12, R10, R4 ;  /* 0x0000000a0c08723c */ /* 0x004fe40000001804 */
[----:B------:R-:W2:Y:S11]  /*40440*/  LDL.LU R7, [R1+0x1ce0] ;  /* 0x001ce00001077983 */ /* 0x000eb60000300800 */
[----:B------:R-:W-:Y:S10]  /*40450*/  @!UPT UIADD3 URZ, URZ, URZ, URZ ;  /* 0x0000003f3f3ff290 */ /* 0x000ff4000fffe03f */
[----:B------:R-:W-:Y:S01]  /*40460*/  STL.64 [R1+0xb0], R8 ;  /* 0x0000b00801007387 */ /* 0x000fe20000100a00 */
[----:B------:R0:W-:Y:S03]  /*40470*/  STL.64 [R1+0xb8], R10 ;  /* 0x0000b80a01007387 */ /* 0x0001e60000100a00 */
[----:B0-----:R-:W2:Y:S01]  /*40480*/  LDL.LU.64 R10, [R1+0x1cd8] ;  /* 0x001cd800010a7983 */ /* 0x001ea20000300a00 */
[----:B------:R-:W-:-:S07]  /*40490*/  IMAD.MOV.U32 R19, RZ, RZ, R3 ;  /* 0x000000ffff137224 */ /* 0x000fce00078e0003 */
[C---:B----4-:R-:W-:Y:S01]  /*404a0*/  HMMA.16816.F32 R16, R12.reuse, R22, R16 ;  /* 0x000000160c10723c */ /* 0x050fe20000001810 */
[----:B------:R-:W-:Y:S04]  /*404b0*/  STL.64 [R1+0x1cd0], R14 ;  /* 0x001cd00e01007387 */ /* 0x000fe80000100a00 */
[----:B---3--:R-:W-:Y:S11]  /*404c0*/  LDSM.16.M88.4 R20, [R29+0x80] ;  /* 0x000080001d14783b */ /* 0x008ff60000000200 */
[----:B------:R-:W-:Y:S07]  /*404d0*/  @!UPT UIADD3 URZ, URZ, URZ, URZ ;  /* 0x0000003f3f3ff290 */ /* 0x000fee000fffe03f */
[----:B------:R-:W-:Y:S01]  /*404e0*/  STL.64 [R1+0xa0], R16 ;  /* 0x0000a01001007387 */ /* 0x000fe20000100a00 */
[----:B------:R-:W-:Y:S02]  /*404f0*/  STL.64 [R1+0xa8], R18 ;  /* 0x0000a81201007387 */ /* 0x000fe40000100a00 */
[----:B------:R-:W-:Y:S01]  /*40500*/  STL.64 [R1+0x1cc8], R12 ;  /* 0x001cc80c01007387 */ /* 0x000fe20000100a00 */
[----:B--2---:R-:W-:Y:S01]  /*40510*/  HMMA.16816.F32 R8, R12, R10, R24 ;  /* 0x0000000a0c08723c */ /* 0x004fe20000001818 */
[----:B------:R-:W-:Y:S11]  /*40520*/  LDSM.16.M88.4 R12, [R29+0x4080] ;  /* 0x004080001d0c783b */ /* 0x000ff60000000200 */
[----:B------:R-:W-:Y:S11]  /*40530*/  @!UPT UIADD3 URZ, URZ, URZ, URZ ;  /* 0x0000003f3f3ff290 */ /* 0x000ff6000fffe03f */
[----:B------:R-:W-:Y:S01]  /*40540*/  STL.64 [R1+0x90], R8 ;  /* 0x0000900801007387 */ /* 0x000fe20000100a00 */
[----:B------:R-:W-:Y:S02]  /*40550*/  STL.64 [R1+0x98], R10 ;  /* 0x0000980a01007387 */ /* 0x000fe40000100a00 */
[----:B------:R-:W0:Y:S04]  /*40560*/  LDSM.16.MT88.4 R8, [R7+0x10800] ;  /* 0x010800000708783b */ /* 0x000e280000004200 */
[----:B------:R-:W-:Y:S02]  /*40570*/  STL [R1+0x1cb8], R7 ;  /* 0x001cb80701007387 */ /* 0x000fe40000100800 */
[----:B------:R-:W1:Y:S04]  /*40580*/  LDSM.16.M88.4 R4, [R29+0x1080] ;  /* 0x001080001d04783b */ /* 0x000e680000000200 */
[----:B0-----:R-:W-:Y:S01]  /*40590*/  STL.64 [R1+0x1c88], R10 ;  /* 0x001c880a01007387 */ /* 0x001fe20000100a00 */
[----:B------:R-:W-:Y:S02]  /*405a0*/  STL.64 [R1+0x1c80], R8 ;  /* 0x001c800801007387 */ /* 0x000fe40000100a00 */
[----:B------:R-:W-:Y:S02]  /*405b0*/  STL.64 [R1+0x148], R22 ;  /* 0x0001481601007387 */ /* 0x000fe40000100a00 */
[----:B-1----:R-:W-:Y:S01]  /*405c0*/  IMAD.MOV.U32 R18, RZ, RZ, R4 ;  /* 0x000000ffff127224 */ /* 0x002fe200078e0004 */
[----:B------:R-:W-:Y:S01]  /*405d0*/  STL.64 [R1+0x138], R6 ;  /* 0x0001380601007387 */ /* 0x000fe20000100a00 */
[----:B------:R-:W-:-:S02]  /*405e0*/  IMAD.MOV.U32 R3, RZ, RZ, R5 ;  /* 0x000000ffff037224 */ /* 0x000fc400078e0005 */
[----:B------:R-:W0:Y:S01]  /*405f0*/  LDSM.16.M88.4 R4, [R29+0x2080] ;  /* 0x002080001d04783b */ /* 0x000e220000000200 */
[----:B------:R-:W1:Y:S04]  /*40600*/  LDSM.16.M88.4 R8, [R29+0x3080] ;  /* 0x003080001d08783b */ /* 0x000e680000000200 */
[----:B0-----:R-:W-:Y:S01]  /*40610*/  STL.64 [R1+0x150], R4 ;  /* 0x0001500401007387 */ /* 0x001fe20000100a00 */
[----:B------:R-:W-:Y:S02]  /*40620*/  STL.64 [R1+0x158], R6 ;  /* 0x0001580601007387 */ /* 0x000fe40000100a00 */
[----:B------:R-:W0:Y:S04]  /*40630*/  LDSM.16.M88.4 R4, [R29+0x5080] ;  /* 0x005080001d04783b */ /* 0x000e280000000200 */
[----:B-1----:R-:W-:Y:S01]  /*40640*/  STL.64 [R1+0x160], R8 ;  /* 0x0001600801007387 */ /* 0x002fe20000100a00 */
[----:B------:R1:W-:Y:S04]  /*40650*/  STL.64 [R1+0x168], R10 ;  /* 0x0001680a01007387 */ /* 0x0003e80000100a00 */
[----:B-1----:R-:W2:Y:S01]  /*40660*/  LDL.LU R10, [R1+0x2d8] ;  /* 0x0002d800010a7983 */ /* 0x002ea20000300800 */
[----:B------:R-:W-:Y:S02]  /*40670*/  STL.64 [R1+0x170], R12 ;  /* 0x0001700c01007387 */ /* 0x000fe40000100a00 */
[----:B------:R-:W-:Y:S02]  /*40680*/  STL.64 [R1+0x178], R14 ;  /* 0x0001780e01007387 */ /* 0x000fe40000100a00 */
[----:B------:R-:W-:Y:S04]  /*40690*/  LDSM.16.M88.4 R12, [R29+0x7080] ;  /* 0x007080001d0c783b */ /* 0x000fe80000000200 */
[----:B0-----:R-:W-:Y:S01]  /*406a0*/  STL.64 [R1+0x180], R4 ;  /* 0x0001800401007387 */ /* 0x001fe20000100a00 */
[----:B------:R0:W-:Y:S02]  /*406b0*/  STL.64 [R1+0x188], R6 ;  /* 0x0001880601007387 */ /* 0x0001e40000100a00 */
[----:B------:R-:W2:Y:S01]  /*406c0*/  LDL.LU R11, [R1+0x2dc] ;  /* 0x0002dc00010b7983 */ /* 0x000ea20000300800 */
[----:B0-----:R-:W3:Y:S01]  /*406d0*/  LDL.LU R6, [R1+0x2a8] ;  /* 0x0002a80001067983 */ /* 0x001ee20000300800 */
[----:B------:R-:W3:Y:S03]  /*406e0*/  LDL.LU R7, [R1+0x2ac] ;  /* 0x0002ac0001077983 */ /* 0x000ee60000300800 */
[----:B--2---:R-:W-:Y:S02]  /*406f0*/  STL.64 [R1+0x1c90], R10 ;  /* 0x001c900a01007387 */ /* 0x004fe40000100a00 */
[----:B------:R-:W0:Y:S04]  /*40700*/  LDSM.16.M88.4 R8, [R29+0x6080] ;  /* 0x006080001d08783b */ /* 0x000e280000000200 */
[----:B------:R-:W2:Y:S01]  /*40710*/  LDL.LU R26, [R1+0x2e8] ;  /* 0x0002e800011a7983 */ /* 0x000ea20000300800 */
[----:B0-----:R-:W-:Y:S01]  /*40720*/  STL.64 [R1+0x190], R8 ;  /* 0x0001900801007387 */ /* 0x001fe20000100a00 */
[----:B------:R0:W-:Y:S02]  /*40730*/  STL.64 [R1+0x198], R10 ;  /* 0x0001980a01007387 */ /* 0x0001e40000100a00 */
[----:B------:R-:W2:Y:S02]  /*40740*/  LDL.LU R27, [R1+0x2ec] ;  /* 0x0002ec00011b7983 */ /* 0x000ea40000300800 */
[----:B--2---:R-:W-:Y:S01]  /*40750*/  STL.64 [R1+0x1c98], R26 ;  /* 0x001c981a01007387 */ /* 0x004fe20000100a00 */
[----:B0-----:R-:W2:Y:S02]  /*40760*/  LDL.LU R10, [R1+0x2c8] ;  /* 0x0002c800010a7983 */ /* 0x001ea40000300800 */
[----:B------:R-:W2:Y:S02]  /*40770*/  LDL.LU R11, [R1+0x2cc] ;  /* 0x0002cc00010b7983 */ /* 0x000ea40000300800 */
[----:B--2---:R0:W-:Y:S04]  /*40780*/  STL.64 [R1+0x1ca0], R10 ;  /* 0x001ca00a01007387 */ /* 0x0041e80000100a00 */
[----:B0-----:R-:W2:Y:S01]  /*40790*/  LDL.LU R10, [R1+0x2b8] ;  /* 0x0002b800010a7983 */ /* 0x001ea20000300800 */
[----:B------:R-:W2:Y:S03]  /*407a0*/  LDL.LU R11, [R1+0x2bc] ;  /* 0x0002bc00010b7983 */ /* 0x000ea60000300800 */
[----:B--2---:R0:W-:Y:S01]  /*407b0*/  STL.64 [R1+0x1cc0], R10 ;  /* 0x001cc00a01007387 */ /* 0x0041e20000100a00 */
[----:B------:R-:W3:Y:S02]  /*407c0*/  LDL.LU R8, [R1+0x100] ;  /* 0x0001000001087983 */ /* 0x000ee40000300800 */
[----:B------:R-:W3:Y:S01]  /*407d0*/  LDL.LU R9, [R1+0x104] ;  /* 0x0001040001097983 */ /* 0x000ee20000300800 */
[----:B0-----:R-:W3:Y:S01]  /*407e0*/  LDL.LU R10, [R1+0x108] ;  /* 0x00010800010a7983 */ /* 0x001ee20000300800 */
[----:B------:R-:W3:Y:S02]  /*407f0*/  LDL.LU R11, [R1+0x10c] ;  /* 0x00010c00010b7983 */ /* 0x000ee40000300800 */
[----:B------:R-:W2:Y:S02]  /*40800*/  LDL.LU R24, [R1+0x110] ;  /* 0x0001100001187983 */ /* 0x000ea40000300800 */
[----:B------:R-:W2:Y:S01]  /*40810*/  LDL.LU R25, [R1+0x114] ;  /* 0x0001140001197983 */ /* 0x000ea20000300800 */
[----:B------:R-:W4:Y:S01]  /*40820*/  LDL.LU R26, [R1+0x118] ;  /* 0x00011800011a7983 */ /* 0x000f220000300800 */
[----:B------:R-:W4:Y:S02]  /*40830*/  LDL.LU R27, [R1+0x11c] ;  /* 0x00011c00011b7983 */ /* 0x000f240000300800 */
[----:B------:R-:W-:Y:S01]  /*40840*/  IMAD.MOV.U32 R16, RZ, RZ, R20 ;  /* 0x000000ffff107224 */ /* 0x000fe200078e0014 */
[----:B----4-:R-:W-:Y:S01]  /*40850*/  STL.64 [R1+0x1cb0], R26 ;  /* 0x001cb01a01007387 */ /* 0x010fe20000100a00 */
[----:B--2---:R0:W-:Y:S03]  /*40860*/  STL.64 [R1+0x1ca8], R24 ;  /* 0x001ca81801007387 */ /* 0x0041e60000100a00 */
[----:B0-----:R-:W2:Y:S01]  /*40870*/  LDL.LU R24, [R1+0x120] ;  /* 0x0001200001187983 */ /* 0x001ea20000300800 */
[----:B------:R-:W2:Y:S02]  /*40880*/  LDL.LU R25, [R1+0x124] ;  /* 0x0001240001197983 */ /* 0x000ea40000300800 */
[----:B------:R-:W2:Y:S02]  /*40890*/  LDL.LU R26, [R1+0x128] ;  /* 0x00012800011a7983 */ /* 0x000ea40000300800 */
[----:B------:R-:W2:Y:S01]  /*408a0*/  LDL.LU R27, [R1+0x12c] ;  /* 0x00012c00011b7983 */ /* 0x000ea20000300800 */
[----:B------:R-:W4:Y:S01]  /*408b0*/  LDL.LU R20, [R1] ;  /* 0x0000000001147983 */ /* 0x000f220000300800 */
[----:B------:R-:W-:Y:S02]  /*408c0*/  STL.64 [R1+0x1a0], R12 ;  /* 0x0001a00c01007387 */ /* 0x000fe40000100a00 */
[----:B------:R-:W-:Y:S02]  /*408d0*/  STL.64 [R1+0x1a8], R14 ;  /* 0x0001a80e01007387 */ /* 0x000fe40000100a00 */
[----:B------:R-:W0:Y:S04]  /*408e0*/  LDSM.16.M88.4 R12, [R29+0x8080] ;  /* 0x008080001d0c783b */ /* 0x000e280000000200 */
[----:B0-----:R-:W-:Y:S01]  /*408f0*/  STL.64 [R1+0x1b0], R12 ;  /* 0x0001b00c01007387 */ /* 0x001fe20000100a00 */
[----:B------:R-:W-:Y:S02]  /*40900*/  STL.64 [R1+0x1b8], R14 ;  /* 0x0001b80e01007387 */ /* 0x000fe40000100a00 */
[----:B------:R-:W0:Y:S02]  /*40910*/  LDSM.16.M88.4 R12, [R29+0x9080] ;  /* 0x009080001d0c783b */ /* 0x000e240000000200 */
[----:B0-----:R-:W-:Y:S02]  /*40920*/  STL [R1+0x1c4], R13 ;  /* 0x0001c40d01007387 */ /* 0x001fe40000100800 */
[----:B------:R-:W-:Y:S02]  /*40930*/  STL.64 [R1+0x1c8], R14 ;  /* 0x0001c80e01007387 */ /* 0x000fe40000100a00 */
[----:B------:R-:W-:-:S02]  /*40940*/  IMAD.MOV.U32 R19, RZ, RZ, R12 ;  /* 0x000000ffff137224 */ /* 0x000fc400078e000c */
[----:B------:R-:W0:Y:S04]  /*40950*/  LDSM.16.M88.4 R12, [R29+0xa080] ;  /* 0x00a080001d0c783b */ /* 0x000e280000000200 */
[----:B0-----:R-:W-:Y:S01]  /*40960*/  STL.64 [R1+0x1d0], R12 ;  /* 0x0001d00c01007387 */ /* 0x001fe20000100a00 */
[----:B------:R-:W-:Y:S02]  /*40970*/  STL.64 [R1+0x1d8], R14 ;  /* 0x0001d80e01007387 */ /* 0x000fe40000100a00 */
[----:B------:R-:W0:Y:S02]  /*40980*/  LDSM.16.M88.4 R12, [R29+0xb080] ;  /* 0x00b080001d0c783b */ /* 0x000e240000000200 */
[----:B0-----:R-:W-:Y:S02]  /*40990*/  STL.64 [R1+0x1e0], R12 ;  /* 0x0001e00c01007387 */ /* 0x001fe40000100a00 */
[----:B------:R0:W-:Y:S02]  /*409a0*/  STL.64 [R1+0x1e8], R14 ;  /* 0x0001e80e01007387 */ /* 0x0001e40000100a00 */
[----:B0-----:R-:W3:Y:S01]  /*409b0*/  LDL.LU.64 R14, [R1+0x1cd0] ;  /* 0x001cd000010e7983 */ /* 0x001ee20000300a00 */
[----:B------:R-:W3:Y:S02]  /*409c0*/  LDL.LU.64 R12, [R1+0x1cc8] ;  /* 0x001cc800010c7983 */ /* 0x000ee40000300a00 */
[----:B------:R-:W-:-:S02]  /*409d0*/  IMAD.MOV.U32 R17, RZ, RZ, R21 ;  /* 0x000000ffff117224 */ /* 0x000fc400078e0015 */
[----:B------:R-:W-:Y:S02]  /*409e0*/  IMAD.MOV.U32 R21, RZ, RZ, R28 ;  /* 0x000000ffff157224 */ /* 0x000fe400078e001c */
[----:B------:R-:W-:Y:S02]  /*409f0*/  IMAD.MOV.U32 R22, RZ, RZ, R2 ;  /* 0x000000ffff167224 */ /* 0x000fe400078e0002 */
[----:B------:R-:W-:Y:S01]  /*40a00*/  IMAD.MOV.U32 R23, RZ, RZ, R0 ;  /* 0x000000ffff177224 */ /* 0x000fe200078e0000 */
[----:B---3--:R-:W-:Y:S01]  /*40a10*/  HMMA.16816.F32 R4, R12, R6, R8 ;  /* 0x000000060c04723c */ /* 0x008fe20000001808 */
[----:B------:R-:W2:Y:S11]  /*40a20*/  LDL.LU.64 R10, [R1+0x1cc0] ;  /* 0x001cc000010a7983 */ /* 0x000eb60000300a00 */
[----:B------:R-:W-:Y:S11]  /*40a30*/  @!UPT UIADD3 URZ, URZ, URZ, URZ ;  /* 0x0000003f3f3ff290 */ /* 0x000ff6000fffe03f */
[----:B------:R-:W-:Y:S01]  /*40a40*/  STL.64 [R1+0xd0], R4 ;  /* 0x0000d00401007387 */ /* 0x000fe20000100a00 */
[----:B------:R-:W-:Y:S02]  /*40a50*/  STL.64 [R1+0xd8], R6 ;  /* 0x0000d80601007387 */ /* 0x000fe40000100a00 */
[----:B------:R-:W0:Y:S02]  /*40a60*/  LDSM.16.M88.4 R4, [R29+0xc080] ;  /* 0x00c080001d04783b */ /* 0x000e240000000200 */
[----:B0-----:R-:W-:Y:S02]  /*40a70*/  STL.64 [R1+0x210], R4 ;  /* 0x0002100401007387 */ /* 0x001fe40000100a00 */
[----:B------:R-:W-:Y:S02]  /*40a80*/  STL [R1+0x218], R6 ;  /* 0x0002180601007387 */ /* 0x000fe40000100800 */
[----:B------:R-:W-:Y:S02]  /*40a90*/  IMAD.MOV.U32 R28, RZ, RZ, R7 ;  /* 0x000000ffff1c7224 */ /* 0x000fe400078e0007 */
[----:B------:R-:W0:Y:S04]  /*40aa0*/  LDSM.16.M88.4 R4, [R29+0xd080] ;  /* 0x00d080001d04783b */ /* 0x000e280000000200 */
[----:B------:R-:W-:Y:S01]  /*40ab0*/  STL [R1+0x1a70], R28 ;  /* 0x001a701c01007387 */ /* 0x000fe20000100800 */
[----:B0-----:R-:W-:-:S03]  /*40ac0*/  IMAD.MOV.U32 R2, RZ, RZ, R4 ;  /* 0x000000ffff027224 */ /* 0x001fc600078e0004 */
[----:B------:R-:W-:Y:S01]  /*40ad0*/  STL.64 [R1+0x228], R6 ;  /* 0x0002280601007387 */ /* 0x000fe20000100a00 */
[----:B------:R-:W-:Y:S02]  /*40ae0*/  IMAD.MOV.U32 R0, RZ, RZ, R5 ;  /* 0x000000ffff007224 */ /* 0x000fe400078e0005 */
[----:B------:R-:W0:Y:S03]  /*40af0*/  LDSM.16.M88.4 R4, [R29+0xe080] ;  /* 0x00e080001d04783b */ /* 0x000e260000000200 */
[----:B------:R-:W-:Y:S01]  /*40b00*/  STL [R1+0x1bd4], R0 ;  /* 0x001bd40001007387 */ /* 0x000fe20000100800 */
[----:B------:R-:W-:Y:S03]  /*40b10*/  STL [R1+0x1bd0], R2 ;  /* 0x001bd00201007387 */ /* 0x000fe60000100800 */
[----:B0-----:R-:W-:Y:S01]  /*40b20*/  STL.64 [R1+0x230], R4 ;  /* 0x0002300401007387 */ /* 0x001fe20000100a00 */
[----:B------:R-:W-:Y:S02]  /*40b30*/  STL.64 [R1+0x238], R6 ;  /* 0x0002380601007387 */ /* 0x000fe40000100a00 */
[----:B------:R-:W0:Y:S02]  /*40b40*/  LDSM.16.M88.4 R4, [R29+0xf080] ;  /* 0x00f080001d04783b */ /* 0x000e240000000200 */
[----:B0-----:R-:W-:Y:S02]  /*40b50*/  STL.64 [R1+0x240], R4 ;  /* 0x0002400401007387 */ /* 0x001fe40000100a00 */
[----:B------:R0:W-:Y:S02]  /*40b60*/  STL.64 [R1+0x248], R6 ;  /* 0x0002480601007387 */ /* 0x0001e40000100a00 */
[----:B0-----:R-:W3:Y:S01]  /*40b70*/  LDL.LU R7, [R1+0x1cb8] ;  /* 0x001cb80001077983 */ /* 0x001ee20000300800 */
[----:B------:R-:W-:Y:S01]  /*40b80*/  STL [R1+0x17c8], R29 ;  /* 0x0017c81d01007387 */ /* 0x000fe20000100800 */
[C---:B--2---:R-:W-:Y:S02]  /*40b90*/  HMMA.16816.F32 R8, R12.reuse, R10, R24 ;  /* 0x0000000a0c08723c */ /* 0x044fe40000001818 */
[----:B---3--:R-:W0:Y:S04]  /*40ba0*/  LDSM.16.MT88.4 R4, [R7+0x10a00] ;  /* 0x010a00000704783b */ /* 0x008e280000004200 */
[----:B0-----:R-:W-:Y:S01]  /*40bb0*/  STL.64 [R1+0x1b60], R6 ;  /* 0x001b600601007387 */ /* 0x001fe20000100a00 */
[----:B------:R0:W-:Y:S03]  /*40bc0*/  STL.64 [R1+0x1b58], R4 ;  /* 0x001b580401007387 */ /* 0x0001e60000100a00 */
[----:B0-----:R-:W2:Y:S01]  /*40bd0*/  LDL.LU R4, [R1+0x10] ;  /* 0x0000100001047983 */ /* 0x001ea20000300800 */
[----:B------:R-:W2:Y:S02]  /*40be0*/  LDL.LU R5, [R1+0x14] ;  /* 0x0000140001057983 */ /* 0x000ea40000300800 */
[----:B------:R-:W2:Y:S02]  /*40bf0*/  LDL.LU R6, [R1+0x18] ;  /* 0x0000180001067983 */ /* 0x000ea40000300800 */
[----:B------:R-:W2:Y:S01]  /*40c00*/  LDL.LU R7, [R1+0x1c] ;  /* 0x00001c0001077983 */ /* 0x000ea20000300800 */
[----:B------:R-:W3:Y:S01]  /*40c10*/  LDL.LU.64 R26, [R1+0x1cb0] ;  /* 0x001cb000011a7983 */ /* 0x000ee20000300a00 */
[----:B------:R-:W3:Y:S06]  /*40c20*/  LDL.LU.64 R24, [R1+0x1ca8] ;  /* 0x001ca80001187983 */ /* 0x000eec0000300a00 */
[----:B------:R-:W-:Y:S02]  /*40c30*/  STL.64 [R1+0xf0], R8 ;  /* 0x0000f00801007387 */ /* 0x000fe40000100a00 */
[----:B------:R0:W-:Y:S02]  /*40c40*/  STL.64 [R1+0xf8], R10 ;  /* 0x0000f80a01007387 */ /* 0x0001e40000100a00 */
[----:B0-----:R-:W3:Y:S02]  /*40c50*/  LDL.LU.64 R10, [R1+0x1ca0] ;  /* 0x001ca000010a7983 */ /* 0x001ee40000300a00 */
[C---:B---3--:R-:W-:Y:S02]  /*40c60*/  HMMA.16816.F32 R8, R12.reuse, R10, R24 ;  /* 0x0000000a0c08723c */ /* 0x048fe40000001818 */
[----:B------:R-:W4:Y:S11]  /*40c70*/  LDL.LU.64 R26, [R1+0x1c98] ;  /* 0x001c9800011a7983 */ /* 0x000f360000300a00 */
[----:B------:R-:W-:Y:S10]  /*40c80*/  @!UPT UIADD3 URZ, URZ, URZ, URZ ;  /* 0x0000003f3f3ff290 */ /* 0x000ff4000fffe03f */
[----:B------:R-:W-:Y:S01]  /*40c90*/  STL.64 [R1+0x100], R8 ;  /* 0x0001000801007387 */ /* 0x000fe20000100a00 */
[----:B------:R0:W-:Y:S03]  /*40ca0*/  STL.64 [R1+0x108], R10 ;  /* 0x0001080a01007387 */ /* 0x0001e60000100a00 */
[----:B0-----:R-:W2:Y:S01]  /*40cb0*/  LDL.LU.64 R10, [R1+0x1c90] ;  /* 0x001c9000010a7983 */ /* 0x001ea20000300a00 */
[C---:B----4-:R-:W-:Y:S08]  /*40cc0*/  HMMA.16816.F32 R24, R12.reuse, R26, R20 ;  /* 0x0000001a0c18723c */ /* 0x050ff00000001814 */
[C---:B--2---:R-:W-:Y:S11]  /*40cd0*/  HMMA.16816.F32 R8, R12.reuse, R10, R4 ;  /* 0x0000000a0c08723c */ /* 0x044ff60000001804 */
[----:B------:R-:W-:Y:S11]  /*40ce0*/  @!UPT UIADD3 URZ, URZ, URZ, URZ ;  /* 0x0000003f3f3ff290 */ /* 0x000ff6000fffe03f */
[----:B------:R-:W-:Y:S02]  /*40cf0*/  @!UPT UIADD3 URZ, URZ, URZ, URZ ;  /* 0x0000003f3f3ff290 */ /* 0x000fe4000fffe03f */
[----:B------:R-:W-:Y:S02]  /*40d00*/  IMAD.MOV.U32 R7, RZ, RZ, R11 ;  /* 0x000000ffff077224 */ /* 0x000fe400078e000b */
[----:B------:R-:W-:Y:S01]  /*40d10*/  IMAD.MOV.U32 R6, RZ, RZ, R10 ;  /* 0x000000ffff067224 */ /* 0x000fe200078e000a */
[----:B------:R0:W-:Y:S01]  /*40d20*/  STL.64 [R1+0xe0], R8 ;  /* 0x0000e00801007387 */ /* 0x0001e20000100a00 */
[----:B------:R-:W2:Y:S03]  /*40d30*/  LDL.LU.64 R10, [R1+0x1c88] ;  /* 0x001c8800010a7983 */ /* 0x000ea60000300a00 */
[----:B0-----:R-:W2:Y:S01]  /*40d40*/  LDL.LU.64 R8, [R1+0x1c80] ;  /* 0x001c800001087983 */ /* 0x001ea20000300a00 */
[----:B------:R-:W-:Y:S02]  /*40d50*/  STL [R1+0x1be8], R7 ;  /* 0x001be80701007387 */ /* 0x000fe40000100800 */
[----:B------:R0:W-:Y:S02]  /*40d60*/  STL [R1+0x1be4], R6 ;  /* 0x001be40601007387 */ /* 0x0001e40000100800 */
[----:B0-----:R-:W3:Y:S01]  /*40d70*/  LDL.LU R6, [R1+0x2f8] ;  /* 0x0002f80001067983 */ /* 0x001ee20000300800 */
[----:B------:R-:W3:Y:S02]  /*40d80*/  LDL.LU R7, [R1+0x2fc] ;  /* 0x0002fc0001077983 */ /* 0x000ee40000300800 */
[----:B------:R-:W2:Y:S02]  /*40d90*/  LDL.LU.64 R22, [R1+0x1c78] ;  /* 0x001c780001167983 */ /* 0x000ea40000300a00 */
[----:B------:R-:W2:Y:S01]  /*40da0*/  LDL.LU.64 R20, [R1+0x1c70] ;  /* 0x001c700001147983 */ /* 0x000ea20000300a00 */
[----:B------:R-:W-:Y:S01]  /*40db0*/  STL.64 [R1+0xc0], R24 ;  /* 0x0000c01801007387 */ /* 0x000fe20000100a00 */
[----:B------:R0:W-:Y:S03]  /*40dc0*/  STL.64 [R1+0xc8], R26 ;  /* 0x0000c81a01007387 */ /* 0x0001e60000100a00 */
[----:B0-----:R-:W3:Y:S01]  /*40dd0*/  LDL.LU.64 R26, [R1+0x1c68] ;  /* 0x001c6800011a7983 */ /* 0x001ee20000300a00 */
[----:B------:R-:W3:Y:S02]  /*40de0*/  LDL.LU.64 R24, [R1+0x1c60] ;  /* 0x001c600001187983 */ /* 0x000ee40000300a00 */
[----:B------:R-:W-:Y:S01]  /*40df0*/  IMAD.MOV.U32 R4, RZ, RZ, R19 ;  /* 0x000000ffff047224 */ /* 0x000fe200078e0013 */
[----:B---3--:R-:W-:Y:S07]  /*40e00*/  HMMA.16816.F32 R24, R12, R6, R24 ;  /* 0x000000060c18723c */ /* 0x008fee0000001818 */
[----:B------:R-:W-:-:S02]  /*40e10*/  IMAD.MOV.U32 R12, RZ, RZ, R16 ;  /* 0x000000ffff0c7224 */ /* 0x000fc400078e0010 */
[----:B------:R-:W-:-:S07]  /*40e20*/  IMAD.MOV.U32 R13, RZ, RZ, R17 ;  /* 0x000000ffff0d7224 */ /* 0x000fce00078e0011 */
[----:B--2---:R-:W-:Y:S07]  /*40e30*/  HMMA.16816.F32 R12, R8, R12, R20 ;  /* 0x0000000c080c723c */ /* 0x004fee0000001814 */
[----:B------:R0:W-:Y:S01]  /*40e40*/  STL.64 [R1+0x60], R24 ;  /* 0x0000601801007387 */ /* 0x0001e20000100a00 */
[----:B------:R-:W-:Y:S02]  /*40e50*/  IMAD.MOV.U32 R7, RZ, RZ, R26 ;  /* 0x000000ffff077224 */ /* 0x000fe400078e001a */
[----:B------:R-:W-:-:S02]  /*40e60*/  IMAD.MOV.U32 R6, RZ, RZ, R27 ;  /* 0x000000ffff067224 */ /* 0x000fc400078e001b */
[----:B------:R-:W2:Y:S01]  /*40e70*/  LDL.LU R16, [R1+0x1c5c] ;  /* 0x001c5c0001107983 */ /* 0x000ea20000300800 */
[----:B------:R-:W2:Y:S01]  /*40e80*/  LDL.LU R17, [R1+0x1c58] ;  /* 0x001c580001117983 */ /* 0x000ea20000300800 */
[----:B0-----:R-:W-:-:S03]  /*40e90*/  IMAD.MOV.U32 R24, RZ, RZ, R18 ;  /* 0x000000ffff187224 */ /* 0x001fc600078e0012 */
[----:B------:R-:W2:Y:S01]  /*40ea0*/  LDL.LU R18, [R1+0x1c54] ;  /* 0x001c540001127983 */ /* 0x000ea20000300800 */
[----:B------:R-:W-:Y:S05]  /*40eb0*/  STL.64 [R1+0x1bf0], R6 ;  /* 0x001bf00601007387 */ /* 0x000fea0000100a00 */
[----:B------:R-:W-:Y:S02]  /*40ec0*/  STL [R1+0x20], R12 ;  /* 0x0000200c01007387 */ /* 0x000fe40000100800 */
[----:B------:R-:W2:Y:S01]  /*40ed0*/  LDL.LU R19, [R1+0x1c50] ;  /* 0x001c500001137983 */ /* 0x000ea20000300800 */
[----:B------:R-:W3:Y:S01]  /*40ee0*/  LDL.LU R5, [R1+0x1c4] ;  /* 0x0001c40001057983 */ /* 0x000ee20000300800 */
[----:B------:R-:W-:-:S02]  /*40ef0*/  IMAD.MOV.U32 R25, RZ, RZ, R3 ;  /* 0x000000ffff197224 */ /* 0x000fc400078e0003 */
[----:B------:R-:W-:Y:S02]  /*40f00*/  IMAD.MOV.U32 R29, RZ, RZ, R13 ;  /* 0x000000ffff1d7224 */ /* 0x000fe400078e000d */
[----:B------:R-:W-:Y:S02]  /*40f10*/  IMAD.MOV.U32 R28, RZ, RZ, R14 ;  /* 0x000000ffff1c7224 */ /* 0x000fe400078e000e */
[----:B------:R-:W-:Y:S01]  /*40f20*/  IMAD.MOV.U32 R3, RZ, RZ, R15 ;  /* 0x000000ffff037224 */ /* 0x000fe200078e000f */
[----:B---3--:R0:W-:Y:S04]  /*40f30*/  STL.64 [R1+0x1c00], R4 ;  /* 0x001c000401007387 */ /* 0x0081e80000100a00 */
[----:B0-----:R-:W3:Y:S01]  /*40f40*/  LDL.LU R4, [R1+0x1b0] ;  /* 0x0001b00001047983 */ /* 0x001ee20000300800 */
[----:B------:R-:W3:Y:S01]  /*40f50*/  LDL.LU R5, [R1+0x1b4] ;  /* 0x0001b40001057983 */ /* 0x000ee20000300800 */
[----:B--2---:R-:W-:Y:S02]  /*40f60*/  HMMA.16816.F32 R12, R8, R24, R16 ;  /* 0x00000018080c723c */ /* 0x004fe40000001810 */
[----:B---3--:R-:W-:Y:S01]  /*40f70*/  STL.64 [R1+0x1c08], R4 ;  /* 0x001c080401007387 */ /* 0x008fe20000100a00 */
[----:B------:R-:W-:Y:S02]  /*40f80*/  STL [R1+0x1be0], R3 ;  /* 0x001be00301007387 */ /* 0x000fe40000100800 */
[----:B------:R-:W-:Y:S02]  /*40f90*/  STL [R1+0x1bdc], R28 ;  /* 0x001bdc1c01007387 */ /* 0x000fe40000100800 */
[----:B------:R-:W-:Y:S11]  /*40fa0*/  STL [R1+0x1bd8], R29 ;  /* 0x001bd81d01007387 */ /* 0x000ff60000100800 */
[----:B------:R-:W-:Y:S05]  /*40fb0*/  @!UPT UIADD3 URZ, URZ, URZ, URZ ;  /* 0x0000003f3f3ff290 */ /* 0x000fea000fffe03f */
[----:B------:R-:W-:Y:S01]  /*40fc0*/  STL.64 [R1+0x10], R12 ;  /* 0x0000100c01007387 */ /* 0x000fe20000100a00 */
[----:B------:R-:W2:Y:S02]  /*40fd0*/  LDL.LU R24, [R1+0x160] ;  /* 0x0001600001187983 */ /* 0x000ea40000300800 */
[----:B------:R-:W2:Y:S02]  /*40fe0*/  LDL.LU R25, [R1+0x164] ;  /* 0x0001640001197983 */ /* 0x000ea40000300800 */
[----:B--2---:R0:W-:Y:S04]  /*40ff0*/  STL.64 [R1+0x1c38], R24 ;  /* 0x001c381801007387 */ /* 0x0041e80000100a00 */
[----:B0-----:R-:W2:Y:S01]  /*41000*/  LDL.LU R24, [R1+0x150] ;  /* 0x0001500001187983 */ /* 0x001ea20000300800 */
[----:B------:R-:W2:Y:S02]  /*41010*/  LDL.LU R25, [R1+0x154] ;  /* 0x0001540001197983 */ /* 0x000ea40000300800 */
[----:B------:R-:W3:Y:S02]  /*41020*/  LDL.LU R20, [R1+0x170] ;  /* 0x0001700001147983 */ /* 0x000ee40000300800 */
[----:B------:R-:W3:Y:S02]  /*41030*/  LDL.LU R21, [R1+0x174] ;  /* 0x0001740001157983 */ /* 0x000ee40000300800 */
[----:B---3--:R0:W-:Y:S04]  /*41040*/  STL.64 [R1+0x1c30], R20 ;  /* 0x001c301401007387 */ /* 0x0081e80000100a00 */
[----:B0-----:R-:W3:Y:S01]  /*41050*/  LDL.LU R20, [R1+0x40] ;  /* 0x0000400001147983 */ /* 0x001ee20000300800 */
[----:B------:R-:W3:Y:S02]  /*41060*/  LDL.LU R21, [R1+0x44] ;  /* 0x0000440001157983 */ /* 0x000ee40000300800 */
[----:B------:R-:W4:Y:S02]  /*41070*/  LDL.LU R22, [R1+0x48] ;  /* 0x0000480001167983 */ /* 0x000f240000300800 */
[----:B------:R-:W4:Y:S02]  /*41080*/  LDL.LU R23, [R1+0x4c] ;  /* 0x00004c0001177983 */ /* 0x000f240000300800 */
[----:B----4-:R-:W-:Y:S01]  /*41090*/  STL.64 [R1+0x1c48], R22 ;  /* 0x001c481601007387 */ /* 0x010fe20000100a00 */
[----:B---3--:R0:W-:Y:S03]  /*410a0*/  STL.64 [R1+0x1c40], R20 ;  /* 0x001c401401007387 */ /* 0x0081e60000100a00 */
[----:B0-----:R-:W2:Y:S01]  /*410b0*/  LDL.LU R20, [R1+0x30] ;  /* 0x0000300001147983 */ /* 0x001ea20000300800 */
[----:B------:R-:W2:Y:S02]  /*410c0*/  LDL.LU R21, [R1+0x34] ;  /* 0x0000340001157983 */ /* 0x000ea40000300800 */
[----:B------:R-:W2:Y:S02]  /*410d0*/  LDL.LU R22, [R1+0x38] ;  /* 0x0000380001167983 */ /* 0x000ea40000300800 */
[----:B------:R-:W2:Y:S01]  /*410e0*/  LDL.LU R23, [R1+0x3c] ;  /* 0x00003c0001177983 */ /* 0x000ea20000300800 */
[----:B------:R-:W3:Y:S01]  /*410f0*/  LDL.LU R16, [R1+0x190] ;  /* 0x0001900001107983 */ /* 0x000ee20000300800 */
[----:B------:R-:W3:Y:S03]  /*41100*/  LDL.LU R17, [R1+0x194] ;  /* 0x0001940001117983 */ /* 0x000ee60000300800 */
[----:B---3--:R-:W-:Y:S01]  /*41110*/  STL.64 [R1+0x1c20], R16 ;  /* 0x001c201001007387 */ /* 0x008fe20000100a00 */
[----:B------:R-:W3:Y:S02]  /*41120*/  LDL.LU R12, [R1+0x180] ;  /* 0x00018000010c7983 */ /* 0x000ee40000300800 */
[----:B------:R-:W3:Y:S02]  /*41130*/  LDL.LU R13, [R1+0x184] ;  /* 0x00018400010d7983 */ /* 0x000ee40000300800 */
[----:B------:R-:W-:-:S02]  /*41140*/  IMAD.MOV.U32 R0, RZ, RZ, R14 ;  /* 0x000000ffff007224 */ /* 0x000fc400078e000e */
[----:B------:R-:W-:Y:S01]  /*41150*/  IMAD.MOV.U32 R2, RZ, RZ, R15 ;  /* 0x000000ffff027224 */ /* 0x000fe200078e000f */
[----:B--2---:R-:W-:Y:S01]  /*41160*/  HMMA.16816.F32 R24, R8, R24, R20 ;  /* 0x000000180818723c */ /* 0x004fe20000001814 */
[----:B---3--:R0:W-:Y:S04]  /*41170*/  STL.64 [R1+0x1c28], R12 ;  /* 0x001c280c01007387 */ /* 0x0081e80000100a00 */
[----:B0-----:R-:W2:Y:S01]  /*41180*/  LDL.LU R12, [R1+0x50] ;  /* 0x00005000010c7983 */ /* 0x001ea20000300800 */
[----:B------:R-:W2:Y:S02]  /*41190*/  LDL.LU R13, [R1+0x54] ;  /* 0x00005400010d7983 */ /* 0x000ea40000300800 */
[----:B------:R-:W2:Y:S02]  /*411a0*/  LDL.LU R14, [R1+0x58] ;  /* 0x00005800010e7983 */ /* 0x000ea40000300800 */
[----:B------:R-:W2:Y:S01]  /*411b0*/  LDL.LU R15, [R1+0x5c] ;  /* 0x00005c00010f7983 */ /* 0x000ea20000300800 */
[----:B------:R-:W3:Y:S01]  /*411c0*/  LDL.LU R16, [R1+0x70] ;  /* 0x0000700001107983 */ /* 0x000ee20000300800 */
[----:B------:R-:W3:Y:S02]  /*411d0*/  LDL.LU R17, [R1+0x74] ;  /* 0x0000740001117983 */ /* 0x000ee40000300800 */
[----:B------:R-:W3:Y:S02]  /*411e0*/  LDL.LU R18, [R1+0x78] ;  /* 0x0000780001127983 */ /* 0x000ee40000300800 */
[----:B------:R-:W3:Y:S01]  /*411f0*/  LDL.LU R19, [R1+0x7c] ;  /* 0x00007c0001137983 */ /* 0x000ee20000300800 */
[----:B------:R-:W4:Y:S01]  /*41200*/  LDL.LU R4, [R1+0xb0] ;  /* 0x0000b00001047983 */ /* 0x000f220000300800 */
[----:B------:R-:W4:Y:S02]  /*41210*/  LDL.LU R5, [R1+0xb4] ;  /* 0x0000b40001057983 */ /* 0x000f240000300800 */
[----:B------:R-:W2:Y:S02]  /*41220*/  LDL.LU R6, [R1+0xb8] ;  /* 0x0000b80001067983 */ /* 0x000ea40000300800 */
[----:B------:R-:W2:Y:S02]  /*41230*/  LDL.LU R7, [R1+0xbc] ;  /* 0x0000bc0001077983 */ /* 0x000ea40000300800 */
[----:B------:R-:W-:Y:S01]  /*41240*/  IMAD.MOV.U32 R3, RZ, RZ, R25 ;  /* 0x000000ffff037224 */ /* 0x000fe200078e0019 */
[----:B--2---:R-:W-:Y:S01]  /*41250*/  STL.64 [R1+0x1c18], R6 ;  /* 0x001c180601007387 */ /* 0x004fe20000100a00 */
[----:B----4-:R0:W-:Y:S03]  /*41260*/  STL.64 [R1+0x1c10], R4 ;  /* 0x001c100401007387 */ /* 0x0101e60000100a00 */
[----:B0-----:R-:W2:Y:S01]  /*41270*/  LDL.LU R4, [R1+0x80] ;  /* 0x0000800001047983 */ /* 0x001ea20000300800 */
[----:B------:R-:W2:Y:S02]  /*41280*/  LDL.LU R5, [R1+0x84] ;  /* 0x0000840001057983 */ /* 0x000ea40000300800 */
[----:B------:R-:W2:Y:S02]  /*41290*/  LDL.LU R6, [R1+0x88] ;  /* 0x0000880001067983 */ /* 0x000ea40000300800 */
[----:B------:R-:W2:Y:S01]  /*412a0*/  LDL.LU R7, [R1+0x8c] ;  /* 0x00008c0001077983 */ /* 0x000ea20000300800 */
[----:B------:R-:W4:Y:S01]  /*412b0*/  LDL.LU.64 R22, [R1+0x1c48] ;  /* 0x001c480001167983 */ /* 0x000f220000300a00 */
[----:B------:R-:W4:Y:S02]  /*412c0*/  LDL.LU.64 R20, [R1+0x1c40] ;  /* 0x001c400001147983 */ /* 0x000f240000300a00 */
[----:B------:R0:W-:Y:S02]  /*412d0*/  STL [R1], R24 ;  /* 0x0000001801007387 */ /* 0x0001e40000100800 */
[----:B0-----:R-:W4:Y:S01]  /*412e0*/  LDL.LU.64 R24, [R1+0x1c38] ;  /* 0x001c380001187983 */ /* 0x001f220000300a00 */
[----:B------:R-:W-:-:S02]  /*412f0*/  IMAD.MOV.U32 R28, RZ, RZ, R26 ;  /* 0x000000ffff1c7224 */ /* 0x000fc400078e001a */
[----:B------:R-:W-:Y:S02]  /*41300*/  IMAD.MOV.U32 R29, RZ, RZ, R27 ;  /* 0x000000ffff1d7224 */ /* 0x000fe400078e001b */
[C---:B----4-:R-:W-:Y:S01]  /*41310*/  HMMA.16816.F32 R24, R8.reuse, R24, R20 ;  /* 0x000000180818723c */ /* 0x050fe20000001814 */
[----:B------:R-:W4:Y:S11]  /*41320*/  LDL.LU.64 R20, [R1+0x1c30] ;  /* 0x001c300001147983 */ /* 0x000f360000300a00 */
[----:B------:R-:W-:Y:S11]  /*41330*/  @!UPT UIADD3 URZ, URZ, URZ, URZ ;  /* 0x0000003f3f3ff290 */ /* 0x000ff6000fffe03f */
[----:B------:R-:W-:Y:S01]  /*41340*/  STL.64 [R1+0x1b18], R26 ;  /* 0x001b181a01007387 */ /* 0x000fe20000100a00 */
[----:B------:R0:W-:Y:S03]  /*41350*/  STL.64 [R1+0x1b10], R24 ;  /* 0x001b101801007387 */ /* 0x0001e60000100a00 */
[----:B0-----:R-:W2:Y:S01]  /*41360*/  LDL.LU R24, [R1+0xa0] ;  /* 0x0000a00001187983 */ /* 0x001ea20000300800 */
[----:B------:R-:W2:Y:S02]  /*41370*/  LDL.LU R25, [R1+0xa4] ;  /* 0x0000a40001197983 */ /* 0x000ea40000300800 */
[----:B------:R-:W2:Y:S02]  /*41380*/  LDL.LU R26, [R1+0xa8] ;  /* 0x0000a800011a7983 */ /* 0x000ea40000300800 */
[----:B------:R-:W2:Y:S01]  /*41390*/  LDL.LU R27, [R1+0xac] ;  /* 0x0000ac00011b7983 */ /* 0x000ea20000300800 */
[C---:B----4-:R-:W-:Y:S01]  /*413a0*/  HMMA.16816.F32 R20, R8.reuse, R20, R12 ;  /* 0x000000140814723c */ /* 0x050fe2000000180c */
[----:B------:R-:W3:Y:S11]  /*413b0*/  LDL.LU.64 R12, [R1+0x1c28] ;  /* 0x001c2800010c7983 */ /* 0x000ef60000300a00 */
[----:B------:R-:W-:Y:S11]  /*413c0*/  @!UPT UIADD3 URZ, URZ, URZ, URZ ;  /* 0x0000003f3f3ff290 */ /* 0x000ff6000fffe03f */
[----:B------:R-:W-:Y:S01]  /*413d0*/  STL.64 [R1+0x1b08], R22 ;  /* 0x001b081601007387 */ /* 0x000fe20000100a00 */
[----:B------:R0:W-:Y:S03]  /*413e0*/  STL.64 [R1+0x1b00], R20 ;  /* 0x001b001401007387 */ /* 0x0001e60000100a00 */
[----:B0-----:R-:W4:Y:S01]  /*413f0*/  LDL.LU R20, [R1+0x1d0] ;  /* 0x0001d00001147983 */ /* 0x001f220000300800 */
[----:B------:R-:W4:Y:S01]  /*41400*/  LDL.LU R21, [R1+0x1d4] ;  /* 0x0001d40001157983 */ /* 0x000f220000300800 */
[C---:B---3--:R-:W-:Y:S02]  /*41410*/  HMMA.16816.F32 R12, R8.reuse, R12, R16 ;  /* 0x0000000c080c723c */ /* 0x048fe40000001810 */
[----:B----4-:R0:W-:Y:S04]  /*41420*/  STL.64 [R1+0x1bf8], R20 ;  /* 0x001bf81401007387 */ /* 0x0101e80000100a00 */
[----:B0-----:R-:W3:Y:S01]  /*41430*/  LDL.LU R20, [R1+0x90] ;  /* 0x0000900001147983 */ /* 0x001ee20000300800 */
[----:B------:R-:W3:Y:S02]  /*41440*/  LDL.LU R21, [R1+0x94] ;  /* 0x0000940001157983 */ /* 0x000ee40000300800 */
[----:B------:R-:W3:Y:S02]  /*41450*/  LDL.LU R22, [R1+0x98] ;  /* 0x0000980001167983 */ /* 0x000ee40000300800 */
[----:B------:R-:W3:Y:S01]  /*41460*/  LDL.LU R23, [R1+0x9c] ;  /* 0x00009c0001177983 */ /* 0x000ee20000300800 */
[----:B------:R-:W2:Y:S11]  /*41470*/  LDL.LU.64 R16, [R1+0x1c20] ;  /* 0x001c200001107983 */ /* 0x000eb60000300a00 */
[----:B------:R-:W-:Y:S02]  /*41480*/  STL [R1+0x1ae8], R13 ;  /* 0x001ae80d01007387 */ /* 0x000fe40000100800 */
[----:B------:R-:W-:Y:S02]  /*41490*/  STL [R1+0x1ae4], R14 ;  /* 0x001ae40e01007387 */ /* 0x000fe40000100800 */
[----:B------:R-:W-:Y:S01]  /*414a0*/  STL [R1+0x1ae0], R15 ;  /* 0x001ae00f01007387 */ /* 0x000fe20000100800 */
[C---:B--2---:R-:W-:Y:S01]  /*414b0*/  HMMA.16816.F32 R16, R8.reuse, R16, R4 ;  /* 0x000000100810723c */ /* 0x044fe20000001804 */
[----:B------:R-:W2:Y:S01]  /*414c0*/  LDL.LU.64 R6, [R1+0x1c18] ;  /* 0x001c180001067983 */ /* 0x000ea20000300a00 */
[----:B------:R-:W2:Y:S11]  /*414d0*/  LDL.LU.64 R4, [R1+0x1c10] ;  /* 0x001c100001047983 */ /* 0x000eb60000300a00 */
[----:B------:R-:W-:Y:S10]  /*414e0*/  @!UPT UIADD3 URZ, URZ, URZ, URZ ;  /* 0x0000003f3f3ff290 */ /* 0x000ff4000fffe03f */
[----:B------:R-:W-:Y:S01]  /*414f0*/  STL.64 [R1+0x1ad8], R18 ;  /* 0x001ad81201007387 */ /* 0x000fe20000100a00 */
[----:B------:R0:W-:Y:S03]  /*41500*/  STL.64 [R1+0x1ad0], R16 ;  /* 0x001ad01001007387 */ /* 0x0001e60000100a00 */
[----:B0-----:R-:W2:Y:S01]  /*41510*/  LDL.LU R16, [R1+0x1a0] ;  /* 0x0001a00001107983 */ /* 0x001ea20000300800 */
[----:B------:R-:W2:Y:S02]  /*41520*/  LDL.LU R17, [R1+0x1a4] ;  /* 0x0001a40001117983 */ /* 0x000ea40000300800 */
[C---:B--2---:R-:W-:Y:S01]  /*41530*/  HMMA.16816.F32 R16, R8.reuse, R16, R4 ;  /* 0x000000100810723c */ /* 0x044fe20000001804 */
[----:B------:R-:W2:Y:S11]  /*41540*/  LDL.LU.64 R4, [R1+0x1c08] ;  /* 0x001c080001047983 */ /* 0x000eb60000300a00 */
[----:B------:R-:W-:Y:S11]  /*41550*/  @!UPT UIADD3 URZ, URZ, URZ, URZ ;  /* 0x0000003f3f3ff290 */ /* 0x000ff6000fffe03f */
[----:B------:R-:W-:Y:S01]  /*41560*/  STL.64 [R1+0x40], R16 ;  /* 0x0000401001007387 */ /* 0x000fe20000100a00 */
[----:B------:R0:W-:Y:S01]  /*41570*/  STL.64 [R1+0x48], R18 ;  /* 0x0000481201007387 */ /* 0x0001e20000100a00 */
[C---:B--2---:R-:W-:Y:S11]  /*41580*/  HMMA.16816.F32 R4, R8.reuse, R4, R24 ;  /* 0x000000040804723c */ /* 0x044ff60000001818 */
[----:B------:R-:W-:Y:S11]  /*41590*/  @!UPT UIADD3 URZ, URZ, URZ, URZ ;  /* 0x0000003f3f3ff290 */ /* 0x000ff6000fffe03f */
[----:B------:R-:W-:Y:S02]  /*415a0*/  @!UPT UIADD3 URZ, URZ, URZ, URZ ;  /* 0x0000003f3f3ff290 */ /* 0x000fe4000fffe03f */
[----:B------:R-:W-:Y:S02]  /*415b0*/  IMAD.MOV.U32 R25, RZ, RZ, R4 ;  /* 0x000000ffff197224 */ /* 0x000fe400078e0004 */
[----:B------:R-:W-:Y:S02]  /*415c0*/  IMAD.MOV.U32 R24, RZ, RZ, R5 ;  /* 0x000000ffff187224 */ /* 0x000fe400078e0005 */
[----:B------:R-:W3:Y:S01]  /*415d0*/  LDL.LU.64 R4, [R1+0x1c00] ;  /* 0x001c000001047983 */ /* 0x000ee20000300a00 */
[----:B0-----:R-:W-:Y:S02]  /*415e0*/  IMAD.MOV.U32 R19, RZ, RZ, R6 ;  /* 0x000000ffff137224 */ /* 0x001fe400078e0006 */
[----:B------:R-:W-:Y:S02]  /*415f0*/  IMAD.MOV.U32 R18, RZ, RZ, R7 ;  /* 0x000000ffff127224 */ /* 0x000fe400078e0007 */
[C---:B---3--:R-:W-:Y:S01]  /*41600*/  HMMA.16816.F32 R4, R8.reuse, R4, R20 ;  /* 0x000000040804723c */ /* 0x048fe20000001814 */
[----:B------:R-:W2:Y:S11]  /*41610*/  LDL.LU.64 R20, [R1+0x1bf8] ;  /* 0x001bf80001147983 */ /* 0x000eb60000300a00 */
[----:B------:R-:W-:Y:S11]  /*41620*/  @!UPT UIADD3 URZ, URZ, URZ, URZ ;  /* 0x0000003f3f3ff290 */ /* 0x000ff6000fffe03f */
[----:B------:R-:W-:Y:S01]  /*41630*/  @!UPT UIADD3 URZ, URZ, URZ, URZ ;  /* 0x0000003f3f3ff290 */ /* 0x000fe2000fffe03f */
[----:B------:R-:W-:Y:S02]  /*41640*/  IMAD.MOV.U32 R17, RZ, RZ, R6 ;  /* 0x000000ffff117224 */ /* 0x000fe400078e0006 */
[----:B------:R-:W-:Y:S01]  /*41650*/  IMAD.MOV.U32 R16, RZ, RZ, R7 ;  /* 0x000000ffff107224 */ /* 0x000fe200078e0007 */
[----:B------:R-:W-:Y:S01]  /*41660*/  STL.64 [R1+0x80], R4 ;  /* 0x0000800401007387 */ /* 0x000fe20000100a00 */
[----:B------:R-:W3:Y:S02]  /*41670*/  LDL.LU.64 R6, [R1+0x1bf0] ;  /* 0x001bf00001067983 */ /* 0x000ee40000300a00 */
[----:B------:R-:W-:Y:S01]  /*41680*/  STL.64 [R1+0x1b70], R18 ;  /* 0x001b701201007387 */ /* 0x000fe20000100a00 */
[----:B------:R0:W-:Y:S04]  /*41690*/  STL.64 [R1+0x1b68], R16 ;  /* 0x001b681001007387 */ /* 0x0001e80000100a00 */
[----:B0-----:R-:W2:Y:S01]  /*416a0*/  LDL.LU R16, [R1+0xd0] ;  /* 0x0000d00001107983 */ /* 0x001ea20000300800 */
[----:B------:R-:W2:Y:S02]  /*416b0*/  LDL.LU R17, [R1+0xd4] ;  /* 0x0000d40001117983 */ /* 0x000ea40000300800 */
[----:B------:R-:W2:Y:S02]  /*416c0*/  LDL.LU R18, [R1+0xd8] ;  /* 0x0000d80001127983 */ /* 0x000ea40000300800 */
[----:B------:R-:W2:Y:S02]  /*416d0*/  LDL.LU R19, [R1+0xdc] ;  /* 0x0000dc0001137983 */ /* 0x000ea40000300800 */
[----:B--2---:R-:W-:Y:S11]  /*416e0*/  HMMA.16816.F32 R20, R8, R20, R16 ;  /* 0x000000140814723c */ /* 0x004ff60000001810 */
[----:B------:R-:W-:Y:S11]  /*416f0*/  @!UPT UIADD3 URZ, URZ, URZ, URZ ;  /* 0x0000003f3f3ff290 */ /* 0x000ff6000fffe03f */
[----:B------:R-:W-:Y:S01]  /*41700*/  @!UPT UIADD3 URZ, URZ, URZ, URZ ;  /* 0x0000003f3f3ff290 */ /* 0x000fe2000fffe03f */
[----:B------:R0:W-:Y:S01]  /*41710*/  STL [R1+0x9c], R23 ;  /* 0x00009c1701007387 */ /* 0x0001e20000100800 */
[----:B------:R-:W-:Y:S02]  /*41720*/  IMAD.MOV.U32 R15, RZ, RZ, R22 ;  /* 0x000000ffff0f7224 */ /* 0x000fe400078e0016 */
[----:B------:R-:W2:Y:S01]  /*41730*/  LDL.LU R22, [R1+0x168] ;  /* 0x0001680001167983 */ /* 0x000ea20000300800 */
[----:B0-----:R-:W2:Y:S04]  /*41740*/  LDL.LU R23, [R1+0x16c] ;  /* 0x00016c0001177983 */ /* 0x001ea80000300800 */
[----:B--2---:R-:W-:Y:S01]  /*41750*/  STL.64 [R1+0x1b20], R22 ;  /* 0x001b201601007387 */ /* 0x004fe20000100a00 */
[----:B------:R-:W2:Y:S02]  /*41760*/  LDL.LU R26, [R1+0x158] ;  /* 0x00015800011a7983 */ /* 0x000ea40000300800 */
[----:B------:R-:W2:Y:S02]  /*41770*/  LDL.LU R27, [R1+0x15c] ;  /* 0x00015c00011b7983 */ /* 0x000ea40000300800 */
[----:B------:R-:W4:Y:S01]  /*41780*/  LDL.LU R4, [R1+0x240] ;  /* 0x0002400001047983 */ /* 0x000f220000300800 */
[----:B------:R-:W4:Y:S01]  /*41790*/  LDL.LU R5, [R1+0x244] ;  /* 0x0002440001057983 */ /* 0x000f220000300800 */
[----:B---3--:R-:W-:-:S02]  /*417a0*/  IMAD.MOV.U32 R18, RZ, RZ, R7 ;  /* 0x000000ffff127224 */ /* 0x008fc400078e0007 */
[----:B------:R-:W-:Y:S01]  /*417b0*/  IMAD.MOV.U32 R19, RZ, RZ, R6 ;  /* 0x000000ffff137224 */ /* 0x000fe200078e0006 */
[----:B----4-:R0:W-:Y:S01]  /*417c0*/  STL.64 [R1+0x1b78], R4 ;  /* 0x001b780401007387 */ /* 0x0101e20000100a00 */
[----:B------:R-:W3:Y:S02]  /*417d0*/  LDL.LU R16, [R1+0x60] ;  /* 0x0000600001107983 */ /* 0x000ee40000300800 */
[----:B------:R-:W3:Y:S02]  /*417e0*/  LDL.LU R17, [R1+0x64] ;  /* 0x0000640001117983 */ /* 0x000ee40000300800 */
[----:B------:R-:W4:Y:S01]  /*417f0*/  LDL.LU R7, [R1+0x1be8] ;  /* 0x001be80001077983 */ /* 0x000f220000300800 */
[----:B------:R-:W4:Y:S01]  /*41800*/  LDL.LU R6, [R1+0x1be4] ;  /* 0x001be40001067983 */ /* 0x000f220000300800 */
[----:B------:R-:W-:Y:S03]  /*41810*/  STL.64 [R1+0x1b88], R18 ;  /* 0x001b881201007387 */ /* 0x000fe60000100a00 */
[----:B---3--:R1:W-:Y:S01]  /*41820*/  STL.64 [R1+0x1b80], R16 ;  /* 0x001b801001007387 */ /* 0x0083e20000100a00 */
[----:B0-----:R-:W3:Y:S02]  /*41830*/  LDL.LU R4, [R1+0x230] ;  /* 0x0002300001047983 */ /* 0x001ee40000300800 */
[----:B------:R-:W3:Y:S02]  /*41840*/  LDL.LU R5, [R1+0x234] ;  /* 0x0002340001057983 */ /* 0x000ee40000300800 */
[----:B---3--:R-:W-:Y:S01]  /*41850*/  STL.64 [R1+0x1b90], R4 ;  /* 0x001b900401007387 */ /* 0x008fe20000100a00 */
[----:B-1----:R-:W3:Y:S02]  /*41860*/  LDL.LU R16, [R1+0xc0] ;  /* 0x0000c00001107983 */ /* 0x002ee40000300800 */
[----:B------:R-:W3:Y:S02]  /*41870*/  LDL.LU R17, [R1+0xc4] ;  /* 0x0000c40001117983 */ /* 0x000ee40000300800 */
[----:B------:R-:W2:Y:S01]  /*41880*/  LDL.LU R18, [R1+0xc8] ;  /* 0x0000c80001127983 */ /* 0x000ea20000300800 */
[----:B------:R-:W2:Y:S04]  /*41890*/  LDL.LU R19, [R1+0xcc] ;  /* 0x0000cc0001137983 */ /* 0x000ea80000300800 */
[----:B--2---:R-:W-:Y:S01]  /*418a0*/  STL.64 [R1+0x1ba0], R18 ;  /* 0x001ba01201007387 */ /* 0x004fe20000100a00 */
[----:B---3--:R0:W-:Y:S03]  /*418b0*/  STL.64 [R1+0x1b98], R16 ;  /* 0x001b981001007387 */ /* 0x0081e60000100a00 */
[----:B0-----:R-:W2:Y:S01]  /*418c0*/  LDL.LU R16, [R1+0x210] ;  /* 0x0002100001107983 */ /* 0x001ea20000300800 */
[----:B------:R-:W2:Y:S03]  /*418d0*/  LDL.LU R17, [R1+0x214] ;  /* 0x0002140001117983 */ /* 0x000ea60000300800 */
[----:B--2---:R0:W-:Y:S01]  /*418e0*/  STL.64 [R1+0x1bb8], R16 ;  /* 0x001bb81001007387 */ /* 0x0041e20000100a00 */
[----:B------:R-:W2:Y:S02]  /*418f0*/  LDL.LU R4, [R1+0xe0] ;  /* 0x0000e00001047983 */ /* 0x000ea40000300800 */
[----:B------:R-:W2:Y:S01]  /*41900*/  LDL.LU R5, [R1+0xe4] ;  /* 0x0000e40001057983 */ /* 0x000ea20000300800 */
[----:B0-----:R-:W3:Y:S01]  /*41910*/  LDL.LU R16, [R1+0x1e0] ;  /* 0x0001e00001107983 */ /* 0x001ee20000300800 */
[----:B------:R-:W3:Y:S02]  /*41920*/  LDL.LU R17, [R1+0x1e4] ;  /* 0x0001e40001117983 */ /* 0x000ee40000300800 */
[----:B----4-:R-:W-:Y:S01]  /*41930*/  STL.64 [R1+0x1bb0], R6 ;  /* 0x001bb00601007387 */ /* 0x010fe20000100a00 */
[----:B--2---:R0:W-:Y:S04]  /*41940*/  STL.64 [R1+0x1ba8], R4 ;  /* 0x001ba80401007387 */ /* 0x0041e80000100a00 */
[----:B0-----:R-:W2:Y:S01]  /*41950*/  LDL.LU R4, [R1+0x100] ;  /* 0x0001000001047983 */ /* 0x001ea20000300800 */
[----:B------:R-:W2:Y:S02]  /*41960*/  LDL.LU R5, [R1+0x104] ;  /* 0x0001040001057983 */ /* 0x000ea40000300800 */
[----:B------:R-:W4:Y:S02]  /*41970*/  LDL.LU R6, [R1+0x108] ;  /* 0x0001080001067983 */ /* 0x000f240000300800 */
[----:B------:R-:W4:Y:S02]  /*41980*/  LDL.LU R7, [R1+0x10c] ;  /* 0x00010c0001077983 */ /* 0x000f240000300800 */
[----:B------:R-:W-:Y:S01]  /*41990*/  IMAD.MOV.U32 R13, RZ, RZ, R20 ;  /* 0x000000ffff0d7224 */ /* 0x000fe200078e0014 */
[----:B----4-:R-:W-:Y:S01]  /*419a0*/  STL.64 [R1+0x1bc8], R6 ;  /* 0x001bc80601007387 */ /* 0x010fe20000100a00 */
[----:B--2---:R0:W-:Y:S03]  /*419b0*/  STL.64 [R1+0x1bc0], R4 ;  /* 0x001bc00401007387 */ /* 0x0041e60000100a00 */
[----:B0-----:R-:W3:Y:S01]  /*419c0*/  LDL.LU R4, [R1+0xf0] ;  /* 0x0000f00001047983 */ /* 0x001ee20000300800 */
[----:B------:R-:W3:Y:S02]  /*419d0*/  LDL.LU R5, [R1+0xf4] ;  /* 0x0000f40001057983 */ /* 0x000ee40000300800 */
[----:B------:R-:W3:Y:S02]  /*419e0*/  LDL.LU R6, [R1+0xf8] ;  /* 0x0000f80001067983 */ /* 0x000ee40000300800 */
[----:B------:R-:W3:Y:S01]  /*419f0*/  LDL.LU R7, [R1+0xfc] ;  /* 0x0000fc0001077983 */ /* 0x000ee20000300800 */
[----:B------:R0:W-:Y:S01]  /*41a00*/  STL.64 [R1+0x1b28], R26 ;  /* 0x001b281a01007387 */ /* 0x0001e20000100a00 */
[----:B------:R-:W2:Y:S02]  /*41a10*/  LDL.LU R20, [R1] ;  /* 0x0000000001147983 */ /* 0x000ea40000300800 */
[----:B------:R-:W-:-:S02]  /*41a20*/  IMAD.MOV.U32 R14, RZ, RZ, R21 ;  /* 0x000000ffff0e7224 */ /* 0x000fc400078e0015 */
[----:B------:R-:W-:Y:S02]  /*41a30*/  IMAD.MOV.U32 R22, RZ, RZ, R28 ;  /* 0x000000ffff167224 */ /* 0x000fe400078e001c */
[----:B------:R-:W-:Y:S02]  /*41a40*/  IMAD.MOV.U32 R23, RZ, RZ, R29 ;  /* 0x000000ffff177224 */ /* 0x000fe400078e001d */
[----:B------:R-:W-:Y:S02]  /*41a50*/  IMAD.MOV.U32 R21, RZ, RZ, R3 ;  /* 0x000000ffff157224 */ /* 0x000fe400078e0003 */
[----:B------:R-:W4:Y:S01]  /*41a60*/  LDL.LU R3, [R1+0x1be0] ;  /* 0x001be00001037983 */ /* 0x000f220000300800 */
[----:B------:R-:W4:Y:S02]  /*41a70*/  LDL.LU R28, [R1+0x1bdc] ;  /* 0x001bdc00011c7983 */ /* 0x000f240000300800 */
[----:B------:R-:W4:Y:S02]  /*41a80*/  LDL.LU R29, [R1+0x1bd8] ;  /* 0x001bd800011d7983 */ /* 0x000f240000300800 */
[----:B------:R1:W-:Y:S01]  /*41a90*/  STL.64 [R1+0x1b38], R22 ;  /* 0x001b381601007387 */ /* 0x0003e20000100a00 */
[----:B--2---:R2:W-:Y:S01]  /*41aa0*/  STL.64 [R1+0x1b30], R20 ;  /* 0x001b301401007387 */ /* 0x0045e20000100a00 */
[----:B0-----:R-:W2:Y:S02]  /*41ab0*/  LDL.LU R26, [R1+0x138] ;  /* 0x00013800011a7983 */ /* 0x001ea40000300800 */
[----:B------:R-:W2:Y:S01]  /*41ac0*/  LDL.LU R27, [R1+0x13c] ;  /* 0x00013c00011b7983 */ /* 0x000ea20000300800 */
[----:B---3--:R-:W-:Y:S01]  /*41ad0*/  HMMA.16816.F32 R16, R8, R16, R4 ;  /* 0x000000100810723c */ /* 0x008fe20000001804 */
[----:B-1----:R-:W-:-:S02]  /*41ae0*/  IMAD.MOV.U32 R22, RZ, RZ, R0 ;  /* 0x000000ffff167224 */ /* 0x002fc400078e0000 */
[----:B------:R-:W-:Y:S01]  /*41af0*/  IMAD.MOV.U32 R23, RZ, RZ, R2 ;  /* 0x000000ffff177224 */ /* 0x000fe200078e0002 */
[----:B--2---:R0:W-:Y:S01]  /*41b00*/  STL.64 [R1+0x1b40], R26 ;  /* 0x001b401a01007387 */ /* 0x0041e20000100a00 */
[----:B------:R-:W2:Y:S02]  /*41b10*/  LDL.LU R20, [R1+0x10] ;  /* 0x0000100001147983 */ /* 0x000ea40000300800 */
[----:B------:R-:W2:Y:S02]  /*41b20*/  LDL.LU R21, [R1+0x14] ;  /* 0x0000140001157983 */ /* 0x000ea40000300800 */
[----:B------:R-:W3:Y:S01]  /*41b30*/  LDL.LU R0, [R1+0x1bd4] ;  /* 0x001bd40001007983 */ /* 0x000ee20000300800 */
[----:B------:R-:W3:Y:S01]  /*41b40*/  LDL.LU R2, [R1+0x1bd0] ;  /* 0x001bd00001027983 */ /* 0x000ee20000300800 */
[----:B------:R-:W-:Y:S03]  /*41b50*/  STL.64 [R1+0x1b50], R22 ;  /* 0x001b501601007387 */ /* 0x000fe60000100a00 */
[----:B--2---:R1:W-:Y:S01]  /*41b60*/  STL.64 [R1+0x1b48], R20 ;  /* 0x001b481401007387 */ /* 0x0043e20000100a00 */
[----:B0-----:R-:W2:Y:S02]  /*41b70*/  LDL.LU R26, [R1+0x148] ;  /* 0x00014800011a7983 */ /* 0x001ea40000300800 */
[----:B------:R-:W2:Y:S01]  /*41b80*/  LDL.LU R27, [R1+0x14c] ;  /* 0x00014c00011b7983 */ /* 0x000ea20000300800 */
[----:B-1----:R-:W2:Y:S01]  /*41b90*/  LDL.LU R20, [R1+0x20] ;  /* 0x0000200001147983 */ /* 0x002ea20000300800 */
[----:B------:R-:W-:Y:S02]  /*41ba0*/  STL.64 [R1+0x1af8], R14 ;  /* 0x001af80e01007387 */ /* 0x000fe40000100a00 */
[----:B------:R-:W-:Y:S02]  /*41bb0*/  STL.64 [R1+0x1af0], R12 ;  /* 0x001af00c01007387 */ /* 0x000fe40000100a00 */
[----:B------:R-:W2:Y:S01]  /*41bc0*/  LDL.LU.64 R6, [R1+0x1bc8] ;  /* 0x001bc80001067983 */ /* 0x000ea20000300a00 */
[----:B------:R-:W2:Y:S01]  /*41bd0*/  LDL.LU.64 R4, [R1+0x1bc0] ;  /* 0x001bc00001047983 */ /* 0x000ea20000300a00 */
[----:B------:R0:W-:Y:S03]  /*41be0*/  STL.64 [R1+0xb0], R16 ;  /* 0x0000b01001007387 */ /* 0x0001e60000100a00 */
[----:B0-----:R-:W2:Y:S01]  /*41bf0*/  LDL.LU.64 R16, [R1+0x1bb8] ;  /* 0x001bb80001107983 */ /* 0x001ea20000300a00 */
[----:B---3--:R-:W-:-:S02]  /*41c00*/  IMAD.MOV.U32 R12, RZ, RZ, R2 ;  /* 0x000000ffff0c7224 */ /* 0x008fc400078e0002 */
[----:B------:R-:W-:Y:S02]  /*41c10*/  IMAD.MOV.U32 R13, RZ, RZ, R0 ;  /* 0x000000ffff0d7224 */ /* 0x000fe400078e0000 */
[----:B------:R-:W-:Y:S02]  /*41c20*/  IMAD.MOV.U32 R2, RZ, RZ, R18 ;  /* 0x000000ffff027224 */ /* 0x000fe400078e0012 */
[----:B------:R-:W-:Y:S02]  /*41c30*/  IMAD.MOV.U32 R0, RZ, RZ, R19 ;  /* 0x000000ffff007224 */ /* 0x000fe400078e0013 */
[C---:B--2---:R-:W-:Y:S01]  /*41c40*/  HMMA.16816.F32 R16, R8.reuse, R16, R4 ;  /* 0x000000100810723c */ /* 0x044fe20000001804 */
[----:B------:R-:W2:Y:S01]  /*41c50*/  LDL.LU.64 R6, [R1+0x1bb0] ;  /* 0x001bb00001067983 */ /* 0x000ea20000300a00 */
[----:B------:R-:W2:Y:S02]  /*41c60*/  LDL.LU.64 R4, [R1+0x1ba8] ;  /* 0x001ba80001047983 */ /* 0x000ea40000300a00 */
[----:B----4-:R-:W-:Y:S11]  /*41c70*/  IMAD.MOV.U32 R23, RZ, RZ, R3 ;  /* 0x000000ffff177224 */ /* 0x010ff600078e0003 */
[----:B------:R-:W-:Y:S08]  /*41c80*/  @!UPT UIADD3 URZ, URZ, URZ, URZ ;  /* 0x0000003f3f3ff290 */ /* 0x000ff0000fffe03f */
[----:B------:R-:W-:Y:S01]  /*41c90*/  STL.64 [R1+0xd0], R16 ;  /* 0x0000d01001007387 */ /* 0x000fe20000100a00 */
[----:B------:R0:W-:Y:S02]  /*41ca0*/  STL [R1+0xd8], R18 ;  /* 0x0000d81201007387 */ /* 0x0001e40000100800 */
[----:B------:R-:W-:Y:S02]  /*41cb0*/  IMAD.MOV.U32 R3, RZ, RZ, R19 ;  /* 0x000000ffff037224 */ /* 0x000fe400078e0013 */
[----:B0-----:R-:W3:Y:S01]  /*41cc0*/  LDL.LU.64 R18, [R1+0x1ba0] ;  /* 0x001ba00001127983 */ /* 0x001ee20000300a00 */
[----:B------:R-:W3:Y:S01]  /*41cd0*/  LDL.LU.64 R16, [R1+0x1b98] ;  /* 0x001b980001107983 */ /* 0x000ee20000300a00 */
[C---:B--2---:R-:W-:Y:S02]  /*41ce0*/  HMMA.16816.F32 R12, R8.reuse, R12, R4 ;  /* 0x0000000c080c723c */ /* 0x044fe40000001804 */
[----:B------:R-:W3:Y:S11]  /*41cf0*/  LDL.LU.64 R4, [R1+0x1b90] ;  /* 0x001b900001047983 */ /* 0x000ef60000300a00 */
[----:B------:R-:W-:Y:S10]  /*41d00*/  @!UPT UIADD3 URZ, URZ, URZ, URZ ;  /* 0x0000003f3f3ff290 */ /* 0x000ff4000fffe03f */
[----:B------:R-:W-:Y:S01]  /*41d10*/  STL [R1+0xe4], R13 ;  /* 0x0000e40d01007387 */ /* 0x000fe20000100800 */
[----:B------:R0:W-:Y:S03]  /*41d20*/  STL.64 [R1+0xe8], R14 ;  /* 0x0000e80e01007387 */ /* 0x0001e60000100a00 */
[----:B0-----:R-:W2:Y:S01]  /*41d30*/  LDL.LU R14, [R1+0x178] ;  /* 0x00017800010e7983 */ /* 0x001ea20000300800 */
[----:B------:R-:W2:Y:S01]  /*41d40*/  LDL.LU R15, [R1+0x17c] ;  /* 0x00017c00010f7983 */ /* 0x000ea20000300800 */
[C---:B---3--:R-:W-:Y:S02]  /*41d50*/  HMMA.16816.F32 R4, R8.reuse, R4, R16 ;  /* 0x000000040804723c */ /* 0x048fe40000001810 */
[----:B------:R-:W3:Y:S01]  /*41d60*/  LDL.LU.64 R18, [R1+0x1b88] ;  /* 0x001b880001127983 */ /* 0x000ee20000300a00 */
[----:B------:R-:W3:Y:S11]  /*41d70*/  LDL.LU.64 R16, [R1+0x1b80] ;  /* 0x001b800001107983 */ /* 0x000ef60000300a00 */
[----:B------:R-:W-:Y:S09]  /*41d80*/  @!UPT UIADD3 URZ, URZ, URZ, URZ ;  /* 0x0000003f3f3ff290 */ /* 0x000ff2000fffe03f */
[----:B------:R0:W-:Y:S01]  /*41d90*/  STL.64 [R1+0x200], R4 ;  /* 0x0002000401007387 */ /* 0x0001e20000100a00 */
[----:B------:R1:W-:Y:S03]  /*41da0*/  STL.64 [R1+0x208], R6 ;  /* 0x0002080601007387 */ /* 0x0003e60000100a00 */
[----:B0-----:R-:W3:Y:S01]  /*41db0*/  LDL.LU.64 R4, [R1+0x1b78] ;  /* 0x001b780001047983 */ /* 0x001ee20000300a00 */
[----:B------:R-:W-:Y:S01]  /*41dc0*/  IMAD.MOV.U32 R21, RZ, RZ, R29 ;  /* 0x000000ffff157224 */ /* 0x000fe200078e001d */
[----:B---3--:R-:W-:Y:S02]  /*41dd0*/  HMMA.16816.F32 R8, R8, R4, R16 ;  /* 0x000000040808723c */ /* 0x008fe40000001810 */
[----:B------:R-:W3:Y:S01]  /*41de0*/  LDL.LU.64 R18, [R1+0x1b70] ;  /* 0x001b700001127983 */ /* 0x000ee20000300a00 */
[----:B------:R-:W4:Y:S02]  /*41df0*/  LDL.LU.64 R16, [R1+0x1b68] ;  /* 0x001b680001107983 */ /* 0x000f240000300a00 */
[----:B-1----:R-:W2:Y:S02]  /*41e00*/  LDL.LU.64 R6, [R1+0x1b60] ;  /* 0x001b600001067983 */ /* 0x002ea40000300a00 */
[----:B------:R-:W2:Y:S11]  /*41e10*/  LDL.LU.64 R4, [R1+0x1b58] ;  /* 0x001b580001047983 */ /* 0x000eb60000300a00 */
[----:B------:R-:W-:Y:S05]  /*41e20*/  @!UPT UIADD3 URZ, URZ, URZ, URZ ;  /* 0x0000003f3f3ff290 */ /* 0x000fea000fffe03f */
[----:B------:R-:W-:Y:S01]  /*41e30*/  STL.64 [R1+0xf0], R8 ;  /* 0x0000f00801007387 */ /* 0x000fe20000100a00 */
[----:B------:R0:W-:Y:S02]  /*41e40*/  STL [R1+0xf8], R10 ;  /* 0x0000f80a01007387 */ /* 0x0001e40000100800 */
[----:B------:R-:W-:Y:S01]  /*41e50*/  IMAD.MOV.U32 R29, RZ, RZ, R11 ;  /* 0x000000ffff1d7224 */ /* 0x000fe200078e000b */
[----:B0-----:R-:W2:Y:S01]  /*41e60*/  LDL.LU R10, [R1+0x1c8] ;  /* 0x0001c800010a7983 */ /* 0x001ea20000300800 */
[----:B------:R-:W2:Y:S02]  /*41e70*/  LDL.LU R11, [R1+0x1cc] ;  /* 0x0001cc00010b7983 */ /* 0x000ea40000300800 */
[----:B------:R-:W-:Y:S02]  /*41e80*/  IMAD.MOV.U32 R8, RZ, RZ, R25 ;  /* 0x000000ffff087224 */ /* 0x000fe400078e0019 */
[----:B------:R-:W-:Y:S02]  /*41e90*/  IMAD.MOV.U32 R9, RZ, RZ, R24 ;  /* 0x000000ffff097224 */ /* 0x000fe400078e0018 */
[----:B------:R-:W-:Y:S01]  /*41ea0*/  IMAD.MOV.U32 R22, RZ, RZ, R28 ;  /* 0x000000ffff167224 */ /* 0x000fe200078e001c */
[----:B--2---:R3:W-:Y:S02]  /*41eb0*/  STL.64 [R1+0x1aa8], R10 ;  /* 0x001aa80a01007387 */ /* 0x0047e40000100a00 */
[----:B---3--:R-:W-:-:S02]  /*41ec0*/  IMAD.MOV.U32 R10, RZ, RZ, R19 ;  /* 0x000000ffff0a7224 */ /* 0x008fc400078e0013 */
[----:B------:R-:W-:Y:S02]  /*41ed0*/  IMAD.MOV.U32 R11, RZ, RZ, R18 ;  /* 0x000000ffff0b7224 */ /* 0x000fe400078e0012 */
[----:B------:R-:W2:Y:S01]  /*41ee0*/  LDL.LU R18, [R1+0x188] ;  /* 0x0001880001127983 */ /* 0x000ea20000300800 */
[----:B------:R-:W2:Y:S02]  /*41ef0*/  LDL.LU R19, [R1+0x18c] ;  /* 0x00018c0001137983 */ /* 0x000ea40000300800 */
[----:B------:R0:W-:Y:S02]  /*41f00*/  STL.64 [R1+0x1ab8], R10 ;  /* 0x001ab80a01007387 */ /* 0x0001e40000100a00 */
[----:B------:R-:W-:Y:S01]  /*41f10*/  STL.64 [R1+0x1ab0], R8 ;  /* 0x001ab00801007387 */ /* 0x000fe20000100a00 */
[----:B0-----:R-:W3:Y:S01]  /*41f20*/  LDL.LU R10, [R1+0x1a8] ;  /* 0x0001a800010a7983 */ /* 0x001ee20000300800 */
[----:B------:R-:W3:Y:S01]  /*41f30*/  LDL.LU R11, [R1+0x1ac] ;  /* 0x0001ac00010b7983 */ /* 0x000ee20000300800 */
[C---:B------:R-:W-:Y:S02]  /*41f40*/  HMMA.16816.F32 R24, R4.reuse, R26, R20 ;  /* 0x0000001a0418723c */ /* 0x040fe40000001814 */
[----:B---3--:R0:W-:Y:S04]  /*41f50*/  STL.64 [R1+0x1ac8], R10 ;  /* 0x001ac80a01007387 */ /* 0x0081e80000100a00 */
[----:B0-----:R-:W3:Y:S01]  /*41f60*/  LDL.LU R10, [R1+0x198] ;  /* 0x00019800010a7983 */ /* 0x001ee20000300800 */
[----:B------:R-:W3:Y:S02]  /*41f70*/  LDL.LU R11, [R1+0x19c] ;  /* 0x00019c00010b7983 */ /* 0x000ee40000300800 */
[----:B------:R-:W2:Y:S02]  /*41f80*/  LDL.LU.64 R22, [R1+0x1b50] ;  /* 0x001b500001167983 */ /* 0x000ea40000300a00 */
[----:B------:R-:W2:Y:S11]  /*41f90*/  LDL.LU.64 R20, [R1+0x1b48] ;  /* 0x001b480001147983 */ /* 0x000eb60000300a00 */
[----:B------:R-:W-:Y:S01]  /*41fa0*/  @!UPT UIADD3 URZ, URZ, URZ, URZ ;  /* 0x0000003f3f3ff290 */ /* 0x000fe2000fffe03f */
        /* <DEDUP_REMOVED lines=17> */
[C---:B--2---:R-:W-:Y:S01]  /*420c0*/  HMMA.16816.F32 R24, R4.reuse, R22, R24 ;  /* 0x000000160418723c */ /* 0x044fe20000001818 */
[----:B------:R-:W2:Y:S01]  /*420d0*/  LDL.LU.64 R22, [R1+0x1b08] ;  /* 0x001b080001167983 */ /* 0x000ea20000300a00 */
[----:B------:R-:W2:Y:S11]  /*420e0*/  LDL.LU.64 R20, [R1+0x1b00] ;  /* 0x001b000001147983 */ /* 0x000eb60000300a00 */
[----:B------:R-:W-:Y:S10]  /*420f0*/  @!UPT UIADD3 URZ, URZ, URZ, URZ ;  /* 0x0000003f3f3ff290 */ /* 0x000ff4000fffe03f */
[----:B------:R-:W-:Y:S01]  /*42100*/  STL.64 [R1+0x60], R24 ;  /* 0x0000601801007387 */ /* 0x000fe20000100a00 */
[----:B------:R0:W-:Y:S03]  /*42110*/  STL.64 [R1+0x68], R26 ;  /* 0x0000681a01007387 */ /* 0x0001e60000100a00 */
[----:B0-----:R-:W3:Y:S01]  /*42120*/  LDL.LU R26, [R1+0x1b8] ;  /* 0x0001b800011a7983 */ /* 0x001ee20000300800 */
[----:B------:R-:W3:Y:S02]  /*42130*/  LDL.LU R27, [R1+0x1bc] ;  /* 0x0001bc00011b7983 */ /* 0x000ee40000300800 */
[----:B------:R-:W-:Y:S01]  /*42140*/  IMAD.MOV.U32 R28, RZ, RZ, R12 ;  /* 0x000000ffff1c7224 */ /* 0x000fe200078e000c */
[C---:B--2---:R-:W-:Y:S01]  /*42150*/  HMMA.16816.F32 R20, R4.reuse, R14, R20 ;  /* 0x0000000e0414723c */ /* 0x044fe20000001814 */
[----:B---3--:R0:W-:Y:S01]  /*42160*/  STL.64 [R1+0x1ac0], R26 ;  /* 0x001ac01a01007387 */ /* 0x0081e20000100a00 */
[----:B------:R-:W2:Y:S02]  /*42170*/  LDL.LU R24, [R1+0x40] ;  /* 0x0000400001187983 */ /* 0x000ea40000300800 */
[----:B------:R-:W2:Y:S01]  /*42180*/  LDL.LU R25, [R1+0x44] ;  /* 0x0000440001197983 */ /* 0x000ea20000300800 */
[----:B0-----:R-:W2:Y:S01]  /*42190*/  LDL.LU R26, [R1+0x48] ;  /* 0x00004800011a7983 */ /* 0x001ea20000300800 */
[----:B------:R-:W2:Y:S02]  /*421a0*/  LDL.LU R27, [R1+0x4c] ;  /* 0x00004c00011b7983 */ /* 0x000ea40000300800 */
[----:B------:R-:W3:Y:S02]  /*421b0*/  LDL.LU.64 R14, [R1+0x1af8] ;  /* 0x001af800010e7983 */ /* 0x000ee40000300a00 */
[----:B------:R-:W2:Y:S11]  /*421c0*/  LDL.LU.64 R12, [R1+0x1af0] ;  /* 0x001af000010c7983 */ /* 0x000eb60000300a00 */
[----:B------:R-:W-:Y:S02]  /*421d0*/  @!UPT UIADD3 URZ, URZ, URZ, URZ ;  /* 0x0000003f3f3ff290 */ /* 0x000fe4000fffe03f */
[----:B------:R-:W-:Y:S01]  /*421e0*/  STL.64 [R1+0x30], R20 ;  /* 0x0000301401007387 */ /* 0x000fe20000100a00 */
[----:B------:R0:W-:Y:S03]  /*421f0*/  STL.64 [R1+0x38], R22 ;  /* 0x0000381601007387 */ /* 0x0001e60000100a00 */
[----:B0-----:R-:W4:Y:S01]  /*42200*/  LDL R23, [R1+0x508] ;  /* 0x0005080001177983 */ /* 0x001f220000100800 */
[----:B---3--:R-:W-:Y:S02]  /*42210*/  IMAD.MOV.U32 R21, RZ, RZ, R14 ;  /* 0x000000ffff157224 */ /* 0x008fe400078e000e */
[----:B--2---:R-:W-:Y:S02]  /*42220*/  IMAD.MOV.U32 R20, RZ, RZ, R13 ;  /* 0x000000ffff147224 */ /* 0x004fe400078e000d */
[----:B------:R-:W-:Y:S01]  /*42230*/  IMAD.MOV.U32 R22, RZ, RZ, R15 ;  /* 0x000000ffff167224 */ /* 0x000fe200078e000f */
[----:B----4-:R0:W-:Y:S01]  /*42240*/  STL [R1+0x1a88], R23 ;  /* 0x001a881701007387 */ /* 0x0101e20000100800 */
[----:B------:R-:W2:Y:S02]  /*42250*/  LDL.LU R13, [R1+0x1ae8] ;  /* 0x001ae800010d7983 */ /* 0x000ea40000300800 */
[----:B------:R-:W2:Y:S02]  /*42260*/  LDL.LU R14, [R1+0x1ae4] ;  /* 0x001ae400010e7983 */ /* 0x000ea40000300800 */
[----:B------:R-:W2:Y:S01]  /*42270*/  LDL.LU R15, [R1+0x1ae0] ;  /* 0x001ae000010f7983 */ /* 0x000ea20000300800 */
[----:B0-----:R-:W3:Y:S01]  /*42280*/  LDL.LU R23, [R1+0x9c] ;  /* 0x00009c0001177983 */ /* 0x001ee20000300800 */
[----:B--2---:R-:W-:Y:S03]  /*42290*/  HMMA.16816.F32 R12, R4, R18, R12 ;  /* 0x00000012040c723c */ /* 0x004fe6000000180c */
[----:B---3--:R-:W-:Y:S01]  /*422a0*/  STL.64 [R1+0x1a98], R22 ;  /* 0x001a981601007387 */ /* 0x008fe20000100a00 */
[----:B------:R0:W-:Y:S03]  /*422b0*/  STL.64 [R1+0x1a90], R20 ;  /* 0x001a901401007387 */ /* 0x0001e60000100a00 */
[----:B0-----:R-:W2:Y:S01]  /*422c0*/  LDL.LU R20, [R1+0x80] ;  /* 0x0000800001147983 */ /* 0x001ea20000300800 */
[----:B------:R-:W2:Y:S02]  /*422d0*/  LDL.LU R21, [R1+0x84] ;  /* 0x0000840001157983 */ /* 0x000ea40000300800 */
[----:B------:R-:W-:-:S02]  /*422e0*/  IMAD.MOV.U32 R22, RZ, RZ, R17 ;  /* 0x000000ffff167224 */ /* 0x000fc400078e0011 */
[----:B------:R-:W-:Y:S01]  /*422f0*/  IMAD.MOV.U32 R23, RZ, RZ, R16 ;  /* 0x000000ffff177224 */ /* 0x000fe200078e0010 */
[----:B------:R-:W3:Y:S01]  /*42300*/  LDL.LU.64 R18, [R1+0x1ad8] ;  /* 0x001ad80001127983 */ /* 0x000ee20000300a00 */
[----:B------:R-:W3:Y:S09]  /*42310*/  LDL.LU.64 R16, [R1+0x1ad0] ;  /* 0x001ad00001107983 */ /* 0x000ef20000300a00 */
[----:B------:R-:W-:Y:S02]  /*42320*/  STL.64 [R1+0x20], R12 ;  /* 0x0000200c01007387 */ /* 0x000fe40000100a00 */
[----:B------:R0:W-:Y:S02]  /*42330*/  STL.64 [R1+0x28], R14 ;  /* 0x0000280e01007387 */ /* 0x0001e40000100a00 */
[----:B0-----:R-:W4:Y:S01]  /*42340*/  LDL.LU R14, [R1+0x1d8] ;  /* 0x0001d800010e7983 */ /* 0x001f220000300800 */
[----:B------:R-:W4:Y:S01]  /*42350*/  LDL.LU R15, [R1+0x1dc] ;  /* 0x0001dc00010f7983 */ /* 0x000f220000300800 */
[C---:B---3--:R-:W-:Y:S02]  /*42360*/  HMMA.16816.F32 R16, R4.reuse, R10, R16 ;  /* 0x0000000a0410723c */ /* 0x048fe40000001810 */
[----:B------:R-:W3:Y:S11]  /*42370*/  LDL.LU.64 R10, [R1+0x1ac8] ;  /* 0x001ac800010a7983 */ /* 0x000ef60000300a00 */
[----:B------:R-:W-:Y:S10]  /*42380*/  @!UPT UIADD3 URZ, URZ, URZ, URZ ;  /* 0x0000003f3f3ff290 */ /* 0x000ff4000fffe03f */
[----:B------:R-:W-:Y:S01]  /*42390*/  STL.64 [R1+0x10], R16 ;  /* 0x0000101001007387 */ /* 0x000fe20000100a00 */
[----:B------:R0:W-:Y:S03]  /*423a0*/  STL.64 [R1+0x18], R18 ;  /* 0x0000181201007387 */ /* 0x0001e60000100a00 */
[----:B0-----:R-:W2:Y:S01]  /*423b0*/  LDL.LU R18, [R1+0x1e8] ;  /* 0x0001e80001127983 */ /* 0x001ea20000300800 */
[----:B------:R-:W2:Y:S01]  /*423c0*/  LDL.LU R19, [R1+0x1ec] ;  /* 0x0001ec0001137983 */ /* 0x000ea20000300800 */
[C---:B---3--:R-:W-:Y:S02]  /*423d0*/  HMMA.16816.F32 R8, R4.reuse, R10, R24 ;  /* 0x0000000a0408723c */ /* 0x048fe40000001818 */
[----:B------:R-:W3:Y:S11]  /*423e0*/  LDL.LU.64 R26, [R1+0x1ac0] ;  /* 0x001ac000011a7983 */ /* 0x000ef60000300a00 */
[----:B------:R-:W-:Y:S10]  /*423f0*/  @!UPT UIADD3 URZ, URZ, URZ, URZ ;  /* 0x0000003f3f3ff290 */ /* 0x000ff4000fffe03f */
[----:B------:R-:W-:Y:S01]  /*42400*/  STL.64 [R1], R8 ;  /* 0x0000000801007387 */ /* 0x000fe20000100a00 */
[----:B------:R0:W-:Y:S03]  /*42410*/  STL.64 [R1+0x8], R10 ;  /* 0x0000080a01007387 */ /* 0x0001e60000100a00 */
[----:B0-----:R-:W3:Y:S01]  /*42420*/  LDL.LU.64 R10, [R1+0x1ab8] ;  /* 0x001ab800010a7983 */ /* 0x001ee20000300a00 */
[----:B------:R-:W3:Y:S02]  /*42430*/  LDL.LU.64 R8, [R1+0x1ab0] ;  /* 0x001ab00001087983 */ /* 0x000ee40000300a00 */
[C---:B---3--:R-:W-:Y:S01]  /*42440*/  HMMA.16816.F32 R24, R4.reuse, R26, R8 ;  /* 0x0000001a0418723c */ /* 0x048fe20000001808 */
[----:B------:R-:W2:Y:S11]  /*42450*/  LDL.LU.64 R10, [R1+0x1aa8] ;  /* 0x001aa800010a7983 */ /* 0x000eb60000300a00 */
[----:B------:R-:W-:Y:S11]  /*42460*/  @!UPT UIADD3 URZ, URZ, URZ, URZ ;  /* 0x0000003f3f3ff290 */ /* 0x000ff6000fffe03f */
[----:B------:R0:W-:Y:S01]  /*42470*/  STL.64 [R1+0x1a10], R26 ;  /* 0x001a101a01007387 */ /* 0x0001e20000100a00 */
[----:B------:R1:W-:Y:S02]  /*42480*/  STL.64 [R1+0x1a08], R24 ;  /* 0x001a081801007387 */ /* 0x0003e40000100a00 */
[----:B0-----:R-:W-:Y:S01]  /*42490*/  IMAD.MOV.U32 R26, RZ, RZ, R2 ;  /* 0x000000ffff1a7224 */ /* 0x001fe200078e0002 */
[----:B-1----:R-:W3:Y:S01]  /*424a0*/  LDL.LU R24, [R1+0xb0] ;  /* 0x0000b00001187983 */ /* 0x002ee20000300800 */
[----:B------:R-:W3:Y:S02]  /*424b0*/  LDL.LU R25, [R1+0xb4] ;  /* 0x0000b40001197983 */ /* 0x000ee40000300800 */
[----:B------:R-:W3:Y:S01]  /*424c0*/  LDL.LU R2, [R1+0x1aa0] ;  /* 0x001aa00001027983 */ /* 0x000ee20000300800 */
[C---:B--2---:R-:W-:Y:S01]  /*424d0*/  HMMA.16816.F32 R8, R4.reuse, R10, R20 ;  /* 0x0000000a0408723c */ /* 0x044fe20000001814 */
[----:B------:R-:W4:Y:S01]  /*424e0*/  LDL.LU.64 R22, [R1+0x1a98] ;  /* 0x001a980001167983 */ /* 0x000f220000300a00 */
[----:B------:R-:W4:Y:S11]  /*424f0*/  LDL.LU.64 R20, [R1+0x1a90] ;  /* 0x001a900001147983 */ /* 0x000f360000300a00 */
[----:B------:R-:W-:Y:S10]  /*42500*/  @!UPT UIADD3 URZ, URZ, URZ, URZ ;  /* 0x0000003f3f3ff290 */ /* 0x000ff4000fffe03f */
[----:B------:R-:W-:Y:S01]  /*42510*/  STL [R1+0x19f4], R10 ;  /* 0x0019f40a01007387 */ /* 0x000fe20000100800 */
[----:B------:R-:W-:Y:S02]  /*42520*/  STL [R1+0x19f0], R11 ;  /* 0x0019f00b01007387 */ /* 0x000fe40000100800 */
[----:B------:R-:W-:Y:S01]  /*42530*/  IMAD.MOV.U32 R27, RZ, RZ, R0 ;  /* 0x000000ffff1b7224 */ /* 0x000fe200078e0000 */
[C---:B----4-:R-:W-:Y:S01]  /*42540*/  HMMA.16816.F32 R12, R4.reuse, R14, R20 ;  /* 0x0000000e040c723c */ /* 0x050fe20000001814 */
[----:B------:R-:W2:Y:S11]  /*42550*/  LDL.LU R23, [R1+0x1a88] ;  /* 0x001a880001177983 */ /* 0x000eb60000300800 */
[----:B------:R-:W-:Y:S11]  /*42560*/  @!UPT UIADD3 URZ, URZ, URZ, URZ ;  /* 0x0000003f3f3ff290 */ /* 0x000ff6000fffe03f */
[----:B------:R-:W-:Y:S01]  /*42570*/  STL.64 [R1+0x19e8], R14 ;  /* 0x0019e80e01007387 */ /* 0x000fe20000100a00 */
[----:B------:R3:W-:Y:S02]  /*42580*/  STL.64 [R1+0x19e0], R12 ;  /* 0x0019e00c01007387 */ /* 0x0007e40000100a00 */
[----:B---3--:R-:W-:Y:S01]  /*42590*/  HMMA.16816.F32 R12, R4, R18, R24 ;  /* 0x00000012040c723c */ /* 0x008fe20000001818 */
[----:B------:R-:W-:Y:S01]  /*425a0*/  STL.64 [R1+0x1a80], R6 ;  /* 0x001a800601007387 */ /* 0x000fe20000100a00 */
[----:B------:R-:W-:Y:S02]  /*425b0*/  STL.64 [R1+0x1a78], R4 ;  /* 0x001a780401007387 */ /* 0x000fe40000100a00 */
[----:B------:R-:W0:Y:S01]  /*425c0*/  LDSM.16.M88.4 R4, [R2+0x1080] ;  /* 0x001080000204783b */ /* 0x000e220000000200 */
[----:B------:R-:W-:Y:S11]  /*425d0*/  LDSM.16.M88.4 R24, [R2+0x4080] ;  /* 0x004080000218783b */ /* 0x000ff60000000200 */
[----:B------:R-:W-:Y:S07]  /*425e0*/  @!UPT UIADD3 URZ, URZ, URZ, URZ ;  /* 0x0000003f3f3ff290 */ /* 0x000fee000fffe03f */
[----:B------:R-:W-:Y:S01]  /*425f0*/  STL.64 [R1+0x40], R12 ;  /* 0x0000400c01007387 */ /* 0x000fe20000100a00 */
[----:B------:R-:W-:Y:S02]  /*42600*/  STL.64 [R1+0x48], R14 ;  /* 0x0000480e01007387 */ /* 0x000fe40000100a00 */
[----:B------:R-:W1:Y:S04]  /*42610*/  LDSM.16.M88.4 R12, [R2+0x80] ;  /* 0x00008000020c783b */ /* 0x000e680000000200 */
[----:B0-----:R-:W-:Y:S02]  /*42620*/  IMAD.MOV.U32 R21, RZ, RZ, R4 ;  /* 0x000000ffff157224 */ /* 0x001fe400078e0004 */
[----:B------:R-:W-:Y:S02]  /*42630*/  IMAD.MOV.U32 R20, RZ, RZ, R5 ;  /* 0x000000ffff147224 */ /* 0x000fe400078e0005 */
[----:B-1----:R-:W-:Y:S01]  /*42640*/  IMAD.MOV.U32 R0, RZ, RZ, R13 ;  /* 0x000000ffff007224 */ /* 0x002fe200078e000d */
[----:B--2---:R-:W0:Y:S04]  /*42650*/  LDSM.16.MT88.4 R16, [R23+0x10c00] ;  /* 0x010c00001710783b */ /* 0x004e280000004200 */
[----:B------:R-:W-:Y:S04]  /*42660*/  STL [R1+0x1a50], R23 ;  /* 0x001a501701007387 */ /* 0x000fe80000100800 */
[----:B0-----:R0:W-:Y:S01]  /*42670*/  STL.64 [R1+0x1a40], R18 ;  /* 0x001a401201007387 */ /* 0x0011e20000100a00 */
[----:B------:R-:W-:Y:S02]  /*42680*/  STL.64 [R1+0x1a38], R16 ;  /* 0x001a381001007387 */ /* 0x000fe40000100a00 */
[----:B------:R-:W-:Y:S02]  /*42690*/  STL.64 [R1+0x1f8], R14 ;  /* 0x0001f80e01007387 */ /* 0x000fe40000100a00 */
[----:B------:R-:W-:Y:S02]  /*426a0*/  STL.64 [R1+0x1e8], R6 ;  /* 0x0001e80601007387 */ /* 0x000fe40000100a00 */
[----:B------:R-:W1:Y:S01]  /*426b0*/  LDSM.16.M88.4 R4, [R2+0x2080] ;  /* 0x002080000204783b */ /* 0x000e620000000200 */
[----:B0-----:R-:W-:-:S03]  /*426c0*/  IMAD.MOV.U32 R18, RZ, RZ, R12 ;  /* 0x000000ffff127224 */ /* 0x001fc600078e000c */
[----:B------:R-:W0:Y:S01]  /*426d0*/  LDSM.16.M88.4 R12, [R2+0x3080] ;  /* 0x00308000020c783b */ /* 0x000e220000000200 */
[----:B-1----:R-:W-:-:S03]  /*426e0*/  IMAD.MOV.U32 R17, RZ, RZ, R4 ;  /* 0x000000ffff117224 */ /* 0x002fc600078e0004 */
[----:B------:R-:W-:Y:S01]  /*426f0*/  STL.64 [R1+0x1d8], R6 ;  /* 0x0001d80601007387 */ /* 0x000fe20000100a00 */
[----:B------:R-:W-:Y:S02]  /*42700*/  IMAD.MOV.U32 R16, RZ, RZ, R5 ;  /* 0x000000ffff107224 */ /* 0x000fe400078e0005 */
[----:B------:R-:W1:Y:S01]  /*42710*/  LDSM.16.M88.4 R4, [R2+0x5080] ;  /* 0x005080000204783b */ /* 0x000e620000000200 */
[----:B0-----:R-:W-:Y:S03]  /*42720*/  STL.64 [R1+0x1c0], R12 ;  /* 0x0001c00c01007387 */ /* 0x001fe60000100a00 */
[----:B------:R-:W-:Y:S02]  /*42730*/  STL.64 [R1+0x1c8], R14 ;  /* 0x0001c80e01007387 */ /* 0x000fe40000100a00 */
[----:B------:R-:W-:Y:S02]  /*42740*/  STL.64 [R1+0x1b0], R24 ;  /* 0x0001b01801007387 */ /* 0x000fe40000100a00 */
[----:B------:R-:W-:Y:S01]  /*42750*/  STL.64 [R1+0x1b8], R26 ;  /* 0x0001b81a01007387 */ /* 0x000fe20000100a00 */
[----:B------:R-:W0:Y:S04]  /*42760*/  LDSM.16.M88.4 R12, [R2+0x6080] ;  /* 0x00608000020c783b */ /* 0x000e280000000200 */
[----:B------:R-:W-:Y:S04]  /*42770*/  LDSM.16.M88.4 R24, [R2+0x7080] ;  /* 0x007080000218783b */ /* 0x000fe80000000200 */
[----:B-1----:R-:W-:Y:S01]  /*42780*/  STL.64 [R1+0x1a0], R4 ;  /* 0x0001a00401007387 */ /* 0x002fe20000100a00 */
[----:B------:R-:W-:Y:S02]  /*42790*/  STL.64 [R1+0x1a8], R6 ;  /* 0x0001a80601007387 */ /* 0x000fe40000100a00 */
[----:B------:R-:W1:Y:S01]  /*427a0*/  LDSM.16.M88.4 R4, [R2+0x8080] ;  /* 0x008080000204783b */ /* 0x000e620000000200 */
[----:B0-----:R-:W-:Y:S03]  /*427b0*/  STL.64 [R1+0x190], R12 ;  /* 0x0001900c01007387 */ /* 0x001fe60000100a00 */
[----:B------:R-:W-:Y:S02]  /*427c0*/  STL.64 [R1+0x198], R14 ;  /* 0x0001980e01007387 */ /* 0x000fe40000100a00 */
[----:B------:R-:W-:Y:S01]  /*427d0*/  LDSM.16.M88.4 R12, [R2+0x9080] ;  /* 0x00908000020c783b */ /* 0x000fe20000000200 */
[----:B-1----:R-:W-:Y:S03]  /*427e0*/  STL.64 [R1+0x170], R4 ;  /* 0x0001700401007387 */ /* 0x002fe60000100a00 */
[----:B------:R-:W-:Y:S02]  /*427f0*/  STL.64 [R1+0x178], R6 ;  /* 0x0001780601007387 */ /* 0x000fe40000100a00 */
[----:B------:R-:W0:Y:S04]  /*42800*/  LDSM.16.M88.4 R4, [R2+0xa080] ;  /* 0x00a080000204783b */ /* 0x000e280000000200 */
[----:B0-----:R-:W-:Y:S01]  /*42810*/  IMAD.MOV.U32 R10, RZ, RZ, R4 ;  /* 0x000000ffff0a7224 */ /* 0x001fe200078e0004 */
[----:B------:R0:W-:Y:S01]  /*42820*/  STL.64 [R1+0x158], R6 ;  /* 0x0001580601007387 */ /* 0x0001e20000100a00 */
[----:B------:R-:W-:-:S03]  /*42830*/  IMAD.MOV.U32 R11, RZ, RZ, R5 ;  /* 0x000000ffff0b7224 */ /* 0x000fc600078e0005 */
[----:B0-----:R-:W2:Y:S01]  /*42840*/  LDL.LU.64 R6, [R1+0x1a80] ;  /* 0x001a800001067983 */ /* 0x001ea20000300a00 */
[----:B------:R-:W2:Y:S02]  /*42850*/  LDL.LU.64 R4, [R1+0x1a78] ;  /* 0x001a780001047983 */ /* 0x000ea40000300a00 */
[----:B------:R-:W-:Y:S02]  /*42860*/  STL.64 [R1+0x188], R26 ;  /* 0x0001881a01007387 */ /* 0x000fe40000100a00 */
[----:B------:R-:W-:Y:S01]  /*42870*/  STL.64 [R1+0x1a18], R24 ;  /* 0x001a181801007387 */ /* 0x000fe20000100a00 */
[----:B------:R-:W-:Y:S01]  /*42880*/  STL.64 [R1+0x1a00], R10 ;  /* 0x001a000a01007387 */ /* 0x000fe20000100a00 */
[----:B------:R-:W-:Y:S02]  /*42890*/  STL.64 [R1+0x19f8], R8 ;  /* 0x0019f80801007387 */ /* 0x000fe40000100a00 */
[----:B------:R-:W0:Y:S04]  /*428a0*/  LDSM.16.M88.4 R8, [R2+0xb080] ;  /* 0x00b080000208783b */ /* 0x000e280000000200 */
[----:B------:R-:W3:Y:S01]  /*428b0*/  LDL.LU R22, [R1+0x228] ;  /* 0x0002280001167983 */ /* 0x000ee20000300800 */
[----:B0-----:R-:W-:Y:S01]  /*428c0*/  STL.64 [R1+0x140], R8 ;  /* 0x0001400801007387 */ /* 0x001fe20000100a00 */
[----:B------:R-:W-:Y:S02]  /*428d0*/  STL.64 [R1+0x148], R10 ;  /* 0x0001480a01007387 */ /* 0x000fe40000100a00 */
[----:B------:R-:W3:Y:S02]  /*428e0*/  LDL.LU R23, [R1+0x22c] ;  /* 0x00022c0001177983 */ /* 0x000ee40000300800 */
[----:B------:R-:W0:Y:S01]  /*428f0*/  LDSM.16.M88.4 R8, [R2+0xc080] ;  /* 0x00c080000208783b */ /* 0x000e220000000200 */
[----:B---3--:R-:W-:Y:S03]  /*42900*/  STL.64 [R1+0x1a68], R22 ;  /* 0x001a681601007387 */ /* 0x008fe60000100a00 */
[----:B------:R1:W-:Y:S02]  /*42910*/  STL.64 [R1+0x1a60], R20 ;  /* 0x001a601401007387 */ /* 0x0003e40000100a00 */
[----:B-1----:R-:W2:Y:S01]  /*42920*/  LDL.LU R20, [R1+0xd0] ;  /* 0x0000d00001147983 */ /* 0x002ea20000300800 */
[----:B------:R-:W2:Y:S02]  /*42930*/  LDL.LU R21, [R1+0xd4] ;  /* 0x0000d40001157983 */ /* 0x000ea40000300800 */
[----:B------:R-:W2:Y:S02]  /*42940*/  LDL.LU R22, [R1+0xd8] ;  /* 0x0000d80001167983 */ /* 0x000ea40000300800 */
[----:B0-----:R-:W-:Y:S01]  /*42950*/  STL.64 [R1+0x130], R8 ;  /* 0x0001300801007387 */ /* 0x001fe20000100a00 */
[----:B------:R-:W-:Y:S01]  /*42960*/  STL [R1+0x138], R10 ;  /* 0x0001380a01007387 */ /* 0x000fe20000100800 */
[----:B------:R-:W3:Y:S02]  /*42970*/  LDL.LU R26, [R1+0x238] ;  /* 0x00023800011a7983 */ /* 0x000ee40000300800 */
[----:B------:R-:W3:Y:S02]  /*42980*/  LDL.LU R27, [R1+0x23c] ;  /* 0x00023c00011b7983 */ /* 0x000ee40000300800 */
[----:B------:R-:W-:-:S02]  /*42990*/  IMAD.MOV.U32 R24, RZ, RZ, R28 ;  /* 0x000000ffff187224 */ /* 0x000fc400078e001c */
[----:B------:R-:W-:Y:S02]  /*429a0*/  IMAD.MOV.U32 R23, RZ, RZ, R3 ;  /* 0x000000ffff177224 */ /* 0x000fe400078e0003 */
[----:B------:R-:W-:Y:S02]  /*429b0*/  IMAD.MOV.U32 R3, RZ, RZ, R11 ;  /* 0x000000ffff037224 */ /* 0x000fe400078e000b */
[----:B------:R-:W0:Y:S04]  /*429c0*/  LDSM.16.M88.4 R8, [R2+0xd080] ;  /* 0x00d080000208783b */ /* 0x000e280000000200 */
[----:B---3--:R1:W-:Y:S01]  /*429d0*/  STL.64 [R1+0x1a58], R26 ;  /* 0x001a581a01007387 */ /* 0x0083e20000100a00 */
[----:B------:R-:W3:Y:S02]  /*429e0*/  LDL.LU R28, [R1+0x1a70] ;  /* 0x001a7000011c7983 */ /* 0x000ee40000300800 */
[----:B------:R-:W4:Y:S01]  /*429f0*/  LDL.LU R25, [R1+0xe4] ;  /* 0x0000e40001197983 */ /* 0x000f220000300800 */
[----:B-1----:R-:W4:Y:S01]  /*42a00*/  LDL.LU R26, [R1+0xe8] ;  /* 0x0000e800011a7983 */ /* 0x002f220000300800 */
[----:B------:R-:W4:Y:S02]  /*42a10*/  LDL.LU R27, [R1+0xec] ;  /* 0x0000ec00011b7983 */ /* 0x000f240000300800 */
[----:B------:R1:W-:Y:S02]  /*42a20*/  STL.64 [R1+0x168], R14 ;  /* 0x0001680e01007387 */ /* 0x0003e40000100a00 */
[----:B------:R-:W-:Y:S01]  /*42a30*/  STL.64 [R1+0x1a20], R12 ;  /* 0x001a200c01007387 */ /* 0x000fe20000100a00 */
[----:B-1----:R-:W2:Y:S01]  /*42a40*/  LDL.LU R14, [R1+0x218] ;  /* 0x00021800010e7983 */ /* 0x002ea20000300800 */
[----:B------:R-:W-:Y:S02]  /*42a50*/  STL [R1+0x1944], R3 ;  /* 0x0019440301007387 */ /* 0x000fe40000100800 */
[----:B0-----:R0:W-:Y:S02]  /*42a60*/  STL.64 [R1+0x120], R8 ;  /* 0x0001200801007387 */ /* 0x0011e40000100a00 */
[----:B------:R-:W-:Y:S02]  /*42a70*/  STL.64 [R1+0x128], R10 ;  /* 0x0001280a01007387 */ /* 0x000fe40000100a00 */
[----:B0-----:R-:W-:-:S02]  /*42a80*/  IMAD.MOV.U32 R8, RZ, RZ, R18 ;  /* 0x000000ffff087224 */ /* 0x001fc400078e0012 */
[----:B------:R-:W-:-:S05]  /*42a90*/  IMAD.MOV.U32 R9, RZ, RZ, R0 ;  /* 0x000000ffff097224 */ /* 0x000fca00078e0000 */
[----:B------:R-:W-:Y:S02]  /*42aa0*/  STL.64 [R1+0x1a48], R8 ;  /* 0x001a480801007387 */ /* 0x000fe40000100a00 */
[----:B------:R-:W0:Y:S02]  /*42ab0*/  LDSM.16.M88.4 R8, [R2+0xe080] ;  /* 0x00e080000208783b */ /* 0x000e240000000200 */
[----:B0-----:R0:W-:Y:S02]  /*42ac0*/  STL.64 [R1+0x110], R8 ;  /* 0x0001100801007387 */ /* 0x0011e40000100a00 */
[----:B------:R-:W4:Y:S02]  /*42ad0*/  LDL.LU R18, [R1+0x248] ;  /* 0x0002480001127983 */ /* 0x000f240000300800 */
[----:B------:R-:W-:Y:S02]  /*42ae0*/  IMAD.MOV.U32 R0, RZ, RZ, R10 ;  /* 0x000000ffff007224 */ /* 0x000fe400078e000a */
[----:B------:R-:W4:Y:S01]  /*42af0*/  LDL.LU R19, [R1+0x24c] ;  /* 0x00024c0001137983 */ /* 0x000f220000300800 */
[----:B0-----:R-:W4:Y:S01]  /*42b00*/  LDL.LU R8, [R1+0xf0] ;  /* 0x0000f00001087983 */ /* 0x001f220000300800 */
[----:B------:R-:W4:Y:S02]  /*42b10*/  LDL.LU R9, [R1+0xf4] ;  /* 0x0000f40001097983 */ /* 0x000f240000300800 */
[----:B------:R-:W4:Y:S02]  /*42b20*/  LDL.LU R10, [R1+0xf8] ;  /* 0x0000f800010a7983 */ /* 0x000f240000300800 */
[----:B---3--:R-:W-:-:S02]  /*42b30*/  IMAD.MOV.U32 R15, RZ, RZ, R28 ;  /* 0x000000ffff0f7224 */ /* 0x008fc400078e001c */
[----:B------:R-:W-:-:S05]  /*42b40*/  IMAD.MOV.U32 R28, RZ, RZ, R11 ;  /* 0x000000ffff1c7224 */ /* 0x000fca00078e000b */
[----:B------:R-:W-:Y:S01]  /*42b50*/  STL [R1+0x1948], R28 ;  /* 0x0019481c01007387 */ /* 0x000fe20000100800 */
[----:B------:R-:W-:Y:S01]  /*42b60*/  STL [R1+0x1940], R0 ;  /* 0x0019400001007387 */ /* 0x000fe20000100800 */
[----:B--2---:R-:W-:Y:S02]  /*42b70*/  HMMA.16816.F32 R12, R4, R14, R20 ;  /* 0x0000000e040c723c */ /* 0x004fe40000001814 */
[----:B------:R-:W4:Y:S01]  /*42b80*/  LDL.LU.64 R22, [R1+0x1a68] ;  /* 0x001a680001167983 */ /* 0x000f220000300a00 */
[----:B------:R-:W2:Y:S11]  /*42b90*/  LDL.LU.64 R20, [R1+0x1a60] ;  /* 0x001a600001147983 */ /* 0x000eb60000300a00 */
[----:B------:R-:W-:Y:S09]  /*42ba0*/  @!UPT UIADD3 URZ, URZ, URZ, URZ ;  /* 0x0000003f3f3ff290 */ /* 0x000ff2000fffe03f */
[----:B------:R-:W-:Y:S01]  /*42bb0*/  STL.64 [R1+0x80], R12 ;  /* 0x0000800c01007387 */ /* 0x000fe20000100a00 */
[----:B------:R-:W-:Y:S02]  /*42bc0*/  STL.64 [R1+0x88], R14 ;  /* 0x0000880e01007387 */ /* 0x000fe40000100a00 */
[----:B------:R-:W0:Y:S04]  /*42bd0*/  LDSM.16.M88.4 R12, [R2+0xf080] ;  /* 0x00f08000020c783b */ /* 0x000e280000000200 */
[----:B------:R-:W-:Y:S01]  /*42be0*/  IMAD.MOV.U32 R11, RZ, RZ, R29 ;  /* 0x000000ffff0b7224 */ /* 0x000fe200078e001d */
[----:B0-----:R2:W-:Y:S01]  /*42bf0*/  STL.64 [R1+0x100], R12 ;  /* 0x0001000c01007387 */ /* 0x0015e20000100a00 */
[----:B------:R-:W-:Y:S02]  /*42c00*/  IMAD.MOV.U32 R2, RZ, RZ, R15 ;  /* 0x000000ffff027224 */ /* 0x000fe400078e000f */
[----:B------:R-:W-:-:S03]  /*42c10*/  IMAD.MOV.U32 R29, RZ, RZ, R14 ;  /* 0x000000ffff1d7224 */ /* 0x000fc600078e000e */
[----:B------:R-:W-:Y:S02]  /*42c20*/  STL [R1+0x1950], R2 ;  /* 0x0019500201007387 */ /* 0x000fe40000100800 */
[----:B------:R-:W-:Y:S02]  /*42c30*/  STL [R1+0x194c], R29 ;  /* 0x00194c1d01007387 */ /* 0x000fe40000100800 */
[----:B--2---:R-:W-:Y:S02]  /*42c40*/  IMAD.MOV.U32 R12, RZ, RZ, R21 ;  /* 0x000000ffff0c7224 */ /* 0x004fe400078e0015 */
[----:B------:R-:W-:Y:S02]  /*42c50*/  IMAD.MOV.U32 R13, RZ, RZ, R20 ;  /* 0x000000ffff0d7224 */ /* 0x000fe400078e0014 */
[C---:B----4-:R-:W-:Y:S01]  /*42c60*/  HMMA.16816.F32 R20, R4.reuse, R22, R24 ;  /* 0x000000160414723c */ /* 0x050fe20000001818 */
[----:B------:R-:W2:Y:S11]  /*42c70*/  LDL.LU.64 R26, [R1+0x1a58] ;  /* 0x001a5800011a7983 */ /* 0x000eb60000300a00 */
[----:B------:R-:W-:Y:S11]  /*42c80*/  @!UPT UIADD3 URZ, URZ, URZ, URZ ;  /* 0x0000003f3f3ff290 */ /* 0x000ff6000fffe03f */
[----:B------:R-:W-:Y:S01]  /*42c90*/  STL.64 [R1+0xb0], R20 ;  /* 0x0000b01401007387 */ /* 0x000fe20000100a00 */
[----:B------:R0:W-:Y:S03]  /*42ca0*/  STL.64 [R1+0xb8], R22 ;  /* 0x0000b81601007387 */ /* 0x0001e60000100a00 */
[----:B0-----:R-:W3:Y:S04]  /*42cb0*/  LDL.LU R23, [R1+0x1a50] ;  /* 0x001a500001177983 */ /* 0x001ee80000300800 */
[----:B---3--:R-:W0:Y:S04]  /*42cc0*/  LDSM.16.MT88.4 R20, [R23+0x10e00] ;  /* 0x010e00001714783b */ /* 0x008e280000004200 */
[----:B0-----:R-:W-:Y:S01]  /*42cd0*/  STL.64 [R1+0x1920], R22 ;  /* 0x0019201601007387 */ /* 0x001fe20000100a00 */
[----:B------:R0:W-:Y:S03]  /*42ce0*/  STL.64 [R1+0x1918], R20 ;  /* 0x0019181401007387 */ /* 0x0001e60000100a00 */
[----:B0-----:R-:W2:Y:S01]  /*42cf0*/  LDL.LU R20, [R1+0x200] ;  /* 0x0002000001147983 */ /* 0x001ea20000300800 */
[----:B------:R-:W2:Y:S02]  /*42d00*/  LDL.LU R21, [R1+0x204] ;  /* 0x0002040001157983 */ /* 0x000ea40000300800 */
[----:B------:R-:W2:Y:S02]  /*42d10*/  LDL.LU R22, [R1+0x208] ;  /* 0x0002080001167983 */ /* 0x000ea40000300800 */
[----:B------:R-:W2:Y:S02]  /*42d20*/  LDL.LU R23, [R1+0x20c] ;  /* 0x00020c0001177983 */ /* 0x000ea40000300800 */
[C---:B--2---:R-:W-:Y:S08]  /*42d30*/  HMMA.16816.F32 R24, R4.reuse, R26, R20 ;  /* 0x0000001a0418723c */ /* 0x044ff00000001814 */
[----:B------:R-:W-:Y:S11]  /*42d40*/  HMMA.16816.F32 R4, R4, R18, R8 ;  /* 0x000000120404723c */ /* 0x000ff60000001808 */
[----:B------:R-:W-:Y:S04]  /*42d50*/  @!UPT UIADD3 URZ, URZ, URZ, URZ ;  /* 0x0000003f3f3ff290 */ /* 0x000fe8000fffe03f */
[----:B------:R0:W-:Y:S01]  /*42d60*/  STL.64 [R1+0xe0], R24 ;  /* 0x0000e01801007387 */ /* 0x0001e20000100a00 */
[----:B------:R-:W-:Y:S02]  /*42d70*/  IMAD.MOV.U32 R23, RZ, RZ, R27 ;  /* 0x000000ffff177224 */ /* 0x000fe400078e001b */
[----:B------:R-:W-:Y:S02]  /*42d80*/  IMAD.MOV.U32 R22, RZ, RZ, R26 ;  /* 0x000000ffff167224 */ /* 0x000fe400078e001a */
[----:B0-----:R-:W-:Y:S02]  /*42d90*/  IMAD.MOV.U32 R24, RZ, RZ, R17 ;  /* 0x000000ffff187224 */ /* 0x001fe400078e0011 */
[----:B------:R-:W-:-:S05]  /*42da0*/  IMAD.MOV.U32 R25, RZ, RZ, R16 ;  /* 0x000000ffff197224 */ /* 0x000fca00078e0010 */
[----:B------:R0:W-:Y:S04]  /*42db0*/  STL.64 [R1+0x1a30], R24 ;  /* 0x001a301801007387 */ /* 0x0001e80000100a00 */
[----:B0-----:R-:W2:Y:S01]  /*42dc0*/  LDL.LU R24, [R1+0xa0] ;  /* 0x0000a00001187983 */ /* 0x001ea20000300800 */
[----:B------:R-:W2:Y:S02]  /*42dd0*/  LDL.LU R25, [R1+0xa4] ;  /* 0x0000a40001197983 */ /* 0x000ea40000300800 */
[----:B------:R-:W2:Y:S02]  /*42de0*/  LDL.LU R26, [R1+0xa8] ;  /* 0x0000a800011a7983 */ /* 0x000ea40000300800 */
[----:B------:R-:W2:Y:S01]  /*42df0*/  LDL.LU R27, [R1+0xac] ;  /* 0x0000ac00011b7983 */ /* 0x000ea20000300800 */
[----:B------:R-:W-:Y:S01]  /*42e00*/  STL [R1+0x1974], R23 ;  /* 0x0019741701007387 */ /* 0x000fe20000100800 */
[----:B------:R0:W-:Y:S02]  /*42e10*/  STL [R1+0x1970], R22 ;  /* 0x0019701601007387 */ /* 0x0001e40000100800 */
[----:B------:R-:W3:Y:S02]  /*42e20*/  LDL.LU R20, [R1+0xc0] ;  /* 0x0000c00001147983 */ /* 0x000ee40000300800 */
[----:B------:R-:W3:Y:S01]  /*42e30*/  LDL.LU R21, [R1+0xc4] ;  /* 0x0000c40001157983 */ /* 0x000ee20000300800 */
[----:B0-----:R-:W3:Y:S01]  /*42e40*/  LDL.LU R22, [R1+0xc8] ;  /* 0x0000c80001167983 */ /* 0x001ee20000300800 */
[----:B------:R-:W3:Y:S02]  /*42e50*/  LDL.LU R23, [R1+0xcc] ;  /* 0x0000cc0001177983 */ /* 0x000ee40000300800 */
[----:B------:R-:W3:Y:S02]  /*42e60*/  LDL.LU.64 R8, [R1+0x1a48] ;  /* 0x001a480001087983 */ /* 0x000ee40000300a00 */
[----:B------:R-:W3:Y:S01]  /*42e70*/  LDL.LU.64 R18, [R1+0x1a40] ;  /* 0x001a400001127983 */ /* 0x000ee20000300a00 */
[----:B------:R-:W3:Y:S01]  /*42e80*/  LDL.LU.64 R16, [R1+0x1a38] ;  /* 0x001a380001107983 */ /* 0x000ee20000300a00 */
[----:B------:R-:W-:Y:S02]  /*42e90*/  STL.64 [R1+0xd0], R4 ;  /* 0x0000d00401007387 */ /* 0x000fe40000100a00 */
[----:B------:R0:W-:Y:S01]  /*42ea0*/  STL.64 [R1+0xd8], R6 ;  /* 0x0000d80601007387 */ /* 0x0001e20000100a00 */
[C---:B---3--:R-:W-:Y:S01]  /*42eb0*/  HMMA.16816.F32 R8, R16.reuse, R8, R20 ;  /* 0x000000081008723c */ /* 0x048fe20000001814 */
[----:B------:R-:W3:Y:S01]  /*42ec0*/  LDL.LU R20, [R1+0x1b0] ;  /* 0x0001b00001147983 */ /* 0x000ee20000300800 */
[----:B------:R-:W3:Y:S06]  /*42ed0*/  LDL.LU R21, [R1+0x1b4] ;  /* 0x0001b40001157983 */ /* 0x000eec0000300800 */
[----:B--2---:R-:W-:Y:S11]  /*42ee0*/  HMMA.16816.F32 R12, R16, R12, R24 ;  /* 0x0000000c100c723c */ /* 0x004ff60000001818 */
[----:B------:R-:W-:Y:S05]  /*42ef0*/  @!UPT UIADD3 URZ, URZ, URZ, URZ ;  /* 0x0000003f3f3ff290 */ /* 0x000fea000fffe03f */
[----:B0-----:R-:W-:Y:S02]  /*42f00*/  IMAD.MOV.U32 R6, RZ, RZ, R11 ;  /* 0x000000ffff067224 */ /* 0x001fe400078e000b */
[----:B------:R-:W-:Y:S02]  /*42f10*/  IMAD.MOV.U32 R7, RZ, RZ, R10 ;  /* 0x000000ffff077224 */ /* 0x000fe400078e000a */
[----:B------:R-:W-:Y:S02]  /*42f20*/  IMAD.MOV.U32 R3, RZ, RZ, R8 ;  /* 0x000000ffff037224 */ /* 0x000fe400078e0008 */
[----:B------:R-:W-:Y:S01]  /*42f30*/  IMAD.MOV.U32 R0, RZ, RZ, R9 ;  /* 0x000000ffff007224 */ /* 0x000fe200078e0009 */
[----:B------:R-:W2:Y:S01]  /*42f40*/  LDL.LU R8, [R1+0x1c0] ;  /* 0x0001c00001087983 */ /* 0x000ea20000300800 */
[----:B------:R-:W2:Y:S02]  /*42f50*/  LDL.LU R9, [R1+0x1c4] ;  /* 0x0001c40001097983 */ /* 0x000ea40000300800 */
[----:B------:R0:W-:Y:S02]  /*42f60*/  STL [R1+0x1960], R6 ;  /* 0x0019600601007387 */ /* 0x0001e40000100800 */
[----:B------:R1:W-:Y:S01]  /*42f70*/  STL [R1+0x195c], R7 ;  /* 0x00195c0701007387 */ /* 0x0003e20000100800 */
[----:B------:R-:W4:Y:S01]  /*42f80*/  LDL.LU R4, [R1+0x70] ;  /* 0x0000700001047983 */ /* 0x000f220000300800 */
[----:B------:R-:W4:Y:S03]  /*42f90*/  LDL.LU R5, [R1+0x74] ;  /* 0x0000740001057983 */ /* 0x000f260000300800 */
[----:B0-----:R-:W4:Y:S01]  /*42fa0*/  LDL.LU R6, [R1+0x78] ;  /* 0x0000780001067983 */ /* 0x001f220000300800 */
[----:B-1----:R-:W4:Y:S02]  /*42fb0*/  LDL.LU R7, [R1+0x7c] ;  /* 0x00007c0001077983 */ /* 0x002f240000300800 */
[----:B------:R-:W-:Y:S02]  /*42fc0*/  STL [R1+0x1958], R0 ;  /* 0x0019580001007387 */ /* 0x000fe40000100800 */
[----:B------:R-:W-:Y:S01]  /*42fd0*/  STL [R1+0x1954], R3 ;  /* 0x0019540301007387 */ /* 0x000fe20000100800 */
[----:B------:R-:W4:Y:S01]  /*42fe0*/  LDL.LU.64 R24, [R1+0x1a30] ;  /* 0x001a300001187983 */ /* 0x000f220000300a00 */
[----:B------:R0:W-:Y:S02]  /*42ff0*/  STL [R1+0xc0], R12 ;  /* 0x0000c00c01007387 */ /* 0x0001e40000100800 */
[----:B------:R-:W-:Y:S01]  /*43000*/  IMAD.MOV.U32 R2, RZ, RZ, R13 ;  /* 0x000000ffff027224 */ /* 0x000fe200078e000d */
[----:B0-----:R-:W2:Y:S01]  /*43010*/  LDL.LU R12, [R1+0x1a0] ;  /* 0x0001a000010c7983 */ /* 0x001ea20000300800 */
[----:B------:R-:W2:Y:S02]  /*43020*/  LDL.LU R13, [R1+0x1a4] ;  /* 0x0001a400010d7983 */ /* 0x000ea40000300800 */
[----:B------:R-:W-:-:S02]  /*43030*/  IMAD.MOV.U32 R28, RZ, RZ, R15 ;  /* 0x000000ffff1c7224 */ /* 0x000fc400078e000f */
[----:B------:R-:W-:Y:S01]  /*43040*/  IMAD.MOV.U32 R29, RZ, RZ, R14 ;  /* 0x000000ffff1d7224 */ /* 0x000fe200078e000e */
[----:B----4-:R-:W-:Y:S01]  /*43050*/  HMMA.16816.F32 R24, R16, R24, R4 ;  /* 0x000000181018723c */ /* 0x010fe20000001804 */
[----:B--2---:R0:W-:Y:S04]  /*43060*/  STL.64 [R1+0x1a28], R12 ;  /* 0x001a280c01007387 */ /* 0x0041e80000100a00 */
[----:B0-----:R-:W3:Y:S01]  /*43070*/  LDL.LU R12, [R1+0x30] ;  /* 0x00003000010c7983 */ /* 0x001ee20000300800 */
[----:B------:R-:W3:Y:S02]  /*43080*/  LDL.LU R13, [R1+0x34] ;  /* 0x00003400010d7983 */ /* 0x000ee40000300800 */
[----:B------:R-:W3:Y:S02]  /*43090*/  LDL.LU R14, [R1+0x38] ;  /* 0x00003800010e7983 */ /* 0x000ee40000300800 */
[----:B------:R-:W3:Y:S01]  /*430a0*/  LDL.LU R15, [R1+0x3c] ;  /* 0x00003c00010f7983 */ /* 0x000ee20000300800 */
[----:B------:R-:W-:Y:S01]  /*430b0*/  STL [R1+0x196c], R28 ;  /* 0x00196c1c01007387 */ /* 0x000fe20000100800 */
[----:B------:R-:W-:Y:S02]  /*430c0*/  STL [R1+0x1968], R29 ;  /* 0x0019681d01007387 */ /* 0x000fe40000100800 */
[----:B------:R-:W-:Y:S10]  /*430d0*/  STL [R1+0x1964], R2 ;  /* 0x0019640201007387 */ /* 0x000ff40000100800 */
[----:B------:R-:W-:-:S02]  /*430e0*/  IMAD.MOV.U32 R6, RZ, RZ, R24 ;  /* 0x000000ffff067224 */ /* 0x000fc400078e0018 */
[----:B------:R-:W-:Y:S02]  /*430f0*/  IMAD.MOV.U32 R3, RZ, RZ, R27 ;  /* 0x000000ffff037224 */ /* 0x000fe400078e001b */
[----:B------:R-:W-:Y:S02]  /*43100*/  IMAD.MOV.U32 R7, RZ, RZ, R25 ;  /* 0x000000ffff077224 */ /* 0x000fe400078e0019 */
[----:B------:R-:W-:Y:S01]  /*43110*/  IMAD.MOV.U32 R0, RZ, RZ, R26 ;  /* 0x000000ffff007224 */ /* 0x000fe200078e001a */
[----:B------:R-:W2:Y:S01]  /*43120*/  LDL.LU R24, [R1+0x10] ;  /* 0x0000100001187983 */ /* 0x000ea20000300800 */
[----:B------:R-:W2:Y:S02]  /*43130*/  LDL.LU R25, [R1+0x14] ;  /* 0x0000140001197983 */ /* 0x000ea40000300800 */
[----:B------:R-:W2:Y:S02]  /*43140*/  LDL.LU R26, [R1+0x18] ;  /* 0x00001800011a7983 */ /* 0x000ea40000300800 */
[----:B------:R-:W2:Y:S01]  /*43150*/  LDL.LU R27, [R1+0x1c] ;  /* 0x00001c00011b7983 */ /* 0x000ea20000300800 */
[----:B------:R-:W-:Y:S01]  /*43160*/  STL [R1+0x1984], R3 ;  /* 0x0019840301007387 */ /* 0x000fe20000100800 */
[----:B------:R-:W-:Y:S02]  /*43170*/  STL [R1+0x1980], R0 ;  /* 0x0019800001007387 */ /* 0x000fe40000100800 */
[----:B------:R-:W-:Y:S02]  /*43180*/  STL [R1+0x197c], R7 ;  /* 0x00197c0701007387 */ /* 0x000fe40000100800 */
[----:B------:R0:W-:Y:S01]  /*43190*/  STL [R1+0x1978], R6 ;  /* 0x0019780601007387 */ /* 0x0001e20000100800 */
[----:B------:R-:W4:Y:S01]  /*431a0*/  LDL.LU R4, [R1+0x60] ;  /* 0x0000600001047983 */ /* 0x000f220000300800 */
[----:B------:R-:W4:Y:S03]  /*431b0*/  LDL.LU R5, [R1+0x64] ;  /* 0x0000640001057983 */ /* 0x000f260000300800 */
[----:B0-----:R-:W4:Y:S01]  /*431c0*/  LDL.LU R6, [R1+0x68] ;  /* 0x0000680001067983 */ /* 0x001f220000300800 */
[----:B------:R-:W4:Y:S01]  /*431d0*/  LDL.LU R7, [R1+0x6c] ;  /* 0x00006c0001077983 */ /* 0x000f220000300800 */
[C---:B---3--:R-:W-:Y:S08]  /*431e0*/  HMMA.16816.F32 R12, R16.reuse, R20, R12 ;  /* 0x00000014100c723c */ /* 0x048ff0000000180c */
[----:B----4-:R-:W-:Y:S11]  /*431f0*/  HMMA.16816.F32 R8, R16, R8, R4 ;  /* 0x000000081008723c */ /* 0x010ff60000001804 */
[----:B------:R-:W-:Y:S05]  /*43200*/  @!UPT UIADD3 URZ, URZ, URZ, URZ ;  /* 0x0000003f3f3ff290 */ /* 0x000fea000fffe03f */
[----:B------:R-:W-:Y:S02]  /*43210*/  IMAD.MOV.U32 R21, RZ, RZ, R12 ;  /* 0x000000ffff157224 */ /* 0x000fe400078e000c */
[----:B------:R-:W-:Y:S02]  /*43220*/  IMAD.MOV.U32 R20, RZ, RZ, R13 ;  /* 0x000000ffff147224 */ /* 0x000fe400078e000d */
[----:B------:R-:W-:Y:S02]  /*43230*/  IMAD.MOV.U32 R4, RZ, RZ, R15 ;  /* 0x000000ffff047224 */ /* 0x000fe400078e000f */
[----:B------:R-:W-:Y:S02]  /*43240*/  IMAD.MOV.U32 R5, RZ, RZ, R14 ;  /* 0x000000ffff057224 */ /* 0x000fe400078e000e */
[----:B------:R-:W-:Y:S02]  /*43250*/  IMAD.MOV.U32 R2, RZ, RZ, R11 ;  /* 0x000000ffff027224 */ /* 0x000fe400078e000b */
[----:B------:R-:W-:-:S02]  /*43260*/  IMAD.MOV.U32 R29, RZ, RZ, R10 ;  /* 0x000000ffff1d7224 */ /* 0x000fc400078e000a */
[----:B------:R-:W-:Y:S01]  /*43270*/  IMAD.MOV.U32 R28, RZ, RZ, R9 ;  /* 0x000000ffff1c7224 */ /* 0x000fe200078e0009 */
[----:B------:R0:W-:Y:S04]  /*43280*/  STL [R1+0x90], R8 ;  /* 0x0000900801007387 */ /* 0x0001e80000100800 */
[----:B0-----:R-:W3:Y:S01]  /*43290*/  LDL.LU R8, [R1+0x170] ;  /* 0x0001700001087983 */ /* 0x001ee20000300800 */
[----:B------:R-:W3:Y:S02]  /*432a0*/  LDL.LU R9, [R1+0x174] ;  /* 0x0001740001097983 */ /* 0x000ee40000300800 */
[----:B------:R-:W-:Y:S02]  /*432b0*/  STL [R1+0x1990], R2 ;  /* 0x0019900201007387 */ /* 0x000fe40000100800 */
[----:B------:R-:W-:Y:S01]  /*432c0*/  STL [R1+0x198c], R29 ;  /* 0x00198c1d01007387 */ /* 0x000fe20000100800 */
[----:B------:R-:W-:Y:S01]  /*432d0*/  STL [R1+0x1988], R28 ;  /* 0x0019881c01007387 */ /* 0x000fe20000100800 */
[----:B------:R-:W4:Y:S02]  /*432e0*/  LDL.LU.64 R12, [R1+0x1a28] ;  /* 0x001a2800010c7983 */ /* 0x000f240000300a00 */
[----:B------:R0:W-:Y:S02]  /*432f0*/  STL [R1+0x19a0], R4 ;  /* 0x0019a00401007387 */ /* 0x0001e40000100800 */
[----:B------:R1:W-:Y:S01]  /*43300*/  STL [R1+0x199c], R5 ;  /* 0x00199c0501007387 */ /* 0x0003e20000100800 */
[----:B0-----:R-:W4:Y:S01]  /*43310*/  LDL.LU R4, [R1+0x20] ;  /* 0x0000200001047983 */ /* 0x001f220000300800 */
[----:B-1----:R-:W4:Y:S02]  /*43320*/  LDL.LU R5, [R1+0x24] ;  /* 0x0000240001057983 */ /* 0x002f240000300800 */
[----:B------:R-:W4:Y:S02]  /*43330*/  LDL.LU R6, [R1+0x28] ;  /* 0x0000280001067983 */ /* 0x000f240000300800 */
[----:B------:R-:W4:Y:S01]  /*43340*/  LDL.LU R7, [R1+0x2c] ;  /* 0x00002c0001077983 */ /* 0x000f220000300800 */
[----:B------:R0:W-:Y:S01]  /*43350*/  STL [R1+0x1998], R20 ;  /* 0x0019981401007387 */ /* 0x0001e20000100800 */
[----:B------:R1:W-:Y:S01]  /*43360*/  STL [R1+0x1994], R21 ;  /* 0x0019941501007387 */ /* 0x0003e20000100800 */
[C---:B----4-:R-:W-:Y:S11]  /*43370*/  HMMA.16816.F32 R12, R16.reuse, R12, R4 ;  /* 0x0000000c100c723c */ /* 0x050ff60000001804 */
[----:B------:R-:W-:Y:S11]  /*43380*/  @!UPT UIADD3 URZ, URZ, URZ, URZ ;  /* 0x0000003f3f3ff290 */ /* 0x000ff6000fffe03f */
[----:B------:R-:W-:Y:S02]  /*43390*/  @!UPT UIADD3 URZ, URZ, URZ, URZ ;  /* 0x0000003f3f3ff290 */ /* 0x000fe4000fffe03f */
[----:B------:R-:W-:Y:S02]  /*433a0*/  IMAD.MOV.U32 R22, RZ, RZ, R15 ;  /* 0x000000ffff167224 */ /* 0x000fe400078e000f */
[----:B------:R-:W-:Y:S02]  /*433b0*/  IMAD.MOV.U32 R23, RZ, RZ, R14 ;  /* 0x000000ffff177224 */ /* 0x000fe400078e000e */
[----:B------:R-:W-:Y:S02]  /*433c0*/  IMAD.MOV.U32 R7, RZ, RZ, R12 ;  /* 0x000000ffff077224 */ /* 0x000fe400078e000c */
[----:B------:R-:W-:Y:S02]  /*433d0*/  IMAD.MOV.U32 R6, RZ, RZ, R13 ;  /* 0x000000ffff067224 */ /* 0x000fe400078e000d */
[----:B------:R-:W4:Y:S01]  /*433e0*/  LDL.LU.64 R12, [R1+0x1a20] ;  /* 0x001a2000010c7983 */ /* 0x000f220000300a00 */
[----:B------:R2:W-:Y:S02]  /*433f0*/  STL [R1+0x19b0], R22 ;  /* 0x0019b01601007387 */ /* 0x0005e40000100800 */
[----:B------:R3:W-:Y:S02]  /*43400*/  STL [R1+0x19ac], R23 ;  /* 0x0019ac1701007387 */ /* 0x0007e40000100800 */
[----:B0-----:R-:W4:Y:S01]  /*43410*/  LDL.LU R20, [R1] ;  /* 0x0000000001147983 */ /* 0x001f220000300800 */
[----:B-1----:R-:W4:Y:S04]  /*43420*/  LDL.LU R21, [R1+0x4] ;  /* 0x0000040001157983 */ /* 0x002f280000300800 */
[----:B--2---:R-:W4:Y:S01]  /*43430*/  LDL.LU R22, [R1+0x8] ;  /* 0x0000080001167983 */ /* 0x004f220000300800 */
[----:B---3--:R-:W4:Y:S02]  /*43440*/  LDL.LU R23, [R1+0xc] ;  /* 0x00000c0001177983 */ /* 0x008f240000300800 */
[----:B------:R-:W-:Y:S02]  /*43450*/  STL [R1+0x19a8], R6 ;  /* 0x0019a80601007387 */ /* 0x000fe40000100800 */
[----:B------:R0:W-:Y:S01]  /*43460*/  STL [R1+0x19a4], R7 ;  /* 0x0019a40701007387 */ /* 0x0001e20000100800 */
[----:B------:R-:W0:Y:S01]  /*43470*/  LDL.LU R4, [R1+0x190] ;  /* 0x0001900001047983 */ /* 0x000e220000300800 */
[----:B------:R-:W0:Y:S02]  /*43480*/  LDL.LU R5, [R1+0x194] ;  /* 0x0001940001057983 */ /* 0x000e240000300800 */
[C---:B0-----:R-:W-:Y:S01]  /*43490*/  HMMA.16816.F32 R4, R16.reuse, R4, R24 ;  /* 0x000000041004723c */ /* 0x041fe20000001818 */
[----:B------:R-:W4:Y:S11]  /*434a0*/  LDL.LU.64 R24, [R1+0x1a18] ;  /* 0x001a180001187983 */ /* 0x000f360000300a00 */
[----:B------:R-:W-:Y:S11]  /*434b0*/  @!UPT UIADD3 URZ, URZ, URZ, URZ ;  /* 0x0000003f3f3ff290 */ /* 0x000ff6000fffe03f */
[----:B------:R-:W-:Y:S01]  /*434c0*/  @!UPT UIADD3 URZ, URZ, URZ, URZ ;  /* 0x0000003f3f3ff290 */ /* 0x000fe2000fffe03f */
[----:B------:R-:W-:Y:S02]  /*434d0*/  IMAD.MOV.U32 R3, RZ, RZ, R6 ;  /* 0x000000ffff037224 */ /* 0x000fe400078e0006 */
[----:B------:R-:W-:Y:S02]  /*434e0*/  IMAD.MOV.U32 R28, RZ, RZ, R5 ;  /* 0x000000ffff1c7224 */ /* 0x000fe400078e0005 */
[----:B------:R-:W-:Y:S01]  /*434f0*/  IMAD.MOV.U32 R29, RZ, RZ, R4 ;  /* 0x000000ffff1d7224 */ /* 0x000fe200078e0004 */
[----:B------:R-:W-:Y:S02]  /*43500*/  STL [R1+0x19bc], R3 ;  /* 0x0019bc0301007387 */ /* 0x000fe40000100800 */
[----:B------:R-:W-:Y:S02]  /*43510*/  STL [R1+0x19b8], R28 ;  /* 0x0019b81c01007387 */ /* 0x000fe40000100800 */
[----:B------:R-:W-:Y:S01]  /*43520*/  STL [R1+0x19b4], R29 ;  /* 0x0019b41d01007387 */ /* 0x000fe20000100800 */
[C---:B----4-:R-:W-:Y:S11]  /*43530*/  HMMA.16816.F32 R24, R16.reuse, R24, R20 ;  /* 0x000000181018723c */ /* 0x050ff60000001814 */
[----:B------:R-:W-:Y:S11]  /*43540*/  @!UPT UIADD3 URZ, URZ, URZ, URZ ;  /* 0x0000003f3f3ff290 */ /* 0x000ff6000fffe03f */
[----:B------:R-:W-:Y:S02]  /*43550*/  @!UPT UIADD3 URZ, URZ, URZ, URZ ;  /* 0x0000003f3f3ff290 */ /* 0x000fe4000fffe03f */
[----:B------:R-:W-:Y:S02]  /*43560*/  IMAD.MOV.U32 R21, RZ, RZ, R26 ;  /* 0x000000ffff157224 */ /* 0x000fe400078e001a */
[----:B------:R-:W-:Y:S02]  /*43570*/  IMAD.MOV.U32 R2, RZ, RZ, R27 ;  /* 0x000000ffff027224 */ /* 0x000fe400078e001b */
[----:B------:R-:W-:Y:S02]  /*43580*/  IMAD.MOV.U32 R5, RZ, RZ, R24 ;  /* 0x000000ffff057224 */ /* 0x000fe400078e0018 */
[----:B------:R-:W-:Y:S01]  /*43590*/  IMAD.MOV.U32 R20, RZ, RZ, R25 ;  /* 0x000000ffff147224 */ /* 0x000fe200078e0019 */
[----:B------:R-:W2:Y:S01]  /*435a0*/  LDL.LU.64 R26, [R1+0x1a10] ;  /* 0x001a1000011a7983 */ /* 0x000ea20000300a00 */
[----:B------:R-:W2:Y:S02]  /*435b0*/  LDL.LU.64 R24, [R1+0x1a08] ;  /* 0x001a080001187983 */ /* 0x000ea40000300a00 */
[----:B------:R-:W3:Y:S01]  /*435c0*/  LDL.LU.64 R10, [R1+0x1a00] ;  /* 0x001a0000010a7983 */ /* 0x000ee20000300a00 */
[----:B--2---:R-:W-:Y:S01]  /*435d0*/  HMMA.16816.F32 R24, R16, R8, R24 ;  /* 0x000000081018723c */ /* 0x004fe20000001818 */
[----:B------:R-:W2:Y:S11]  /*435e0*/  LDL.LU.64 R8, [R1+0x19f8] ;  /* 0x0019f80001087983 */ /* 0x000eb60000300a00 */
[----:B------:R-:W-:Y:S11]  /*435f0*/  @!UPT UIADD3 URZ, URZ, URZ, URZ ;  /* 0x0000003f3f3ff290 */ /* 0x000ff6000fffe03f */
[----:B------:R-:W-:Y:S01]  /*43600*/  @!UPT UIADD3 URZ, URZ, URZ, URZ ;  /* 0x0000003f3f3ff290 */ /* 0x000fe2000fffe03f */
[----:B------:R-:W-:-:S05]  /*43610*/  IMAD.MOV.U32 R23, RZ, RZ, R24 ;  /* 0x000000ffff177224 */ /* 0x000fca00078e0018 */
[----:B------:R-:W-:Y:S01]  /*43620*/  STL [R1+0x19d8], R23 ;  /* 0x0019d81701007387 */ /* 0x000fe20000100800 */
[----:B------:R3:W-:Y:S02]  /*43630*/  STL.64 [R1+0x19d0], R20 ;  /* 0x0019d01401007387 */ /* 0x0007e40000100a00 */
[----:B---3--:R-:W-:Y:S02]  /*43640*/  IMAD.MOV.U32 R20, RZ, RZ, R10 ;  /* 0x000000ffff147224 */ /* 0x008fe400078e000a */
[----:B------:R-:W-:Y:S01]  /*43650*/  IMAD.MOV.U32 R21, RZ, RZ, R11 ;  /* 0x000000ffff157224 */ /* 0x000fe200078e000b */
[----:B------:R-:W2:Y:S01]  /*43660*/  LDL.LU R10, [R1+0x19f4] ;  /* 0x0019f400010a7983 */ /* 0x000ea20000300800 */
[----:B------:R-:W2:Y:S02]  /*43670*/  LDL.LU R11, [R1+0x19f0] ;  /* 0x0019f000010b7983 */ /* 0x000ea40000300800 */
[----:B------:R-:W-:Y:S02]  /*43680*/  IMAD.MOV.U32 R0, RZ, RZ, R7 ;  /* 0x000000ffff007224 */ /* 0x000fe400078e0007 */
[----:B------:R-:W-:-:S02]  /*43690*/  IMAD.MOV.U32 R6, RZ, RZ, R25 ;  /* 0x000000ffff067224 */ /* 0x000fc400078e0019 */
[----:B------:R-:W-:Y:S02]  /*436a0*/  IMAD.MOV.U32 R7, RZ, RZ, R26 ;  /* 0x000000ffff077224 */ /* 0x000fe400078e001a */
[----:B------:R-:W-:-:S03]  /*436b0*/  IMAD.MOV.U32 R4, RZ, RZ, R27 ;  /* 0x000000ffff047224 */ /* 0x000fc600078e001b */
[----:B------:R-:W-:Y:S02]  /*436c0*/  STL.64 [R1+0x19c8], R6 ;  /* 0x0019c80601007387 */ /* 0x000fe40000100a00 */
[----:B------:R0:W-:Y:S02]  /*436d0*/  STL.64 [R1+0x19c0], R4 ;  /* 0x0019c00401007387 */ /* 0x0001e40000100a00 */
[----:B0-----:R-:W3:Y:S01]  /*436e0*/  LDL.LU R4, [R1+0x40] ;  /* 0x0000400001047983 */ /* 0x001ee20000300800 */
[----:B------:R-:W3:Y:S02]  /*436f0*/  LDL.LU R5, [R1+0x44] ;  /* 0x0000440001057983 */ /* 0x000ee40000300800 */
[----:B------:R-:W3:Y:S02]  /*43700*/  LDL.LU R6, [R1+0x48] ;  /* 0x0000480001067983 */ /* 0x000ee40000300800 */
[----:B------:R-:W3:Y:S01]  /*43710*/  LDL.LU R7, [R1+0x4c] ;  /* 0x00004c0001077983 */ /* 0x000ee20000300800 */
[----:B------:R-:W3:Y:S01]  /*43720*/  LDL.LU R24, [R1+0x140] ;  /* 0x0001400001187983 */ /* 0x000ee20000300800 */
[----:B------:R-:W3:Y:S01]  /*43730*/  LDL.LU R25, [R1+0x144] ;  /* 0x0001440001197983 */ /* 0x000ee20000300800 */
[C---:B--2---:R-:W-:Y:S11]  /*43740*/  HMMA.16816.F32 R12, R16.reuse, R12, R8 ;  /* 0x0000000c100c723c */ /* 0x044ff60000001808 */
[----:B------:R-:W-:Y:S11]  /*43750*/  @!UPT UIADD3 URZ, URZ, URZ, URZ ;  /* 0x0000003f3f3ff290 */ /* 0x000ff6000fffe03f */
[----:B------:R-:W-:Y:S02]  /*43760*/  @!UPT UIADD3 URZ, URZ, URZ, URZ ;  /* 0x0000003f3f3ff290 */ /* 0x000fe4000fffe03f */
[----:B------:R-:W-:Y:S02]  /*43770*/  IMAD.MOV.U32 R9, RZ, RZ, R14 ;  /* 0x000000ffff097224 */ /* 0x000fe400078e000e */
[----:B------:R-:W-:Y:S02]  /*43780*/  IMAD.MOV.U32 R8, RZ, RZ, R15 ;  /* 0x000000ffff087224 */ /* 0x000fe400078e000f */
[----:B------:R-:W-:Y:S02]  /*43790*/  IMAD.MOV.U32 R11, RZ, RZ, R12 ;  /* 0x000000ffff0b7224 */ /* 0x000fe400078e000c */
[----:B------:R-:W-:Y:S01]  /*437a0*/  IMAD.MOV.U32 R10, RZ, RZ, R13 ;  /* 0x000000ffff0a7224 */ /* 0x000fe200078e000d */
[----:B------:R-:W2:Y:S01]  /*437b0*/  LDL.LU.64 R14, [R1+0x19e8] ;  /* 0x0019e800010e7983 */ /* 0x000ea20000300a00 */
[----:B------:R-:W2:Y:S01]  /*437c0*/  LDL.LU.64 R12, [R1+0x19e0] ;  /* 0x0019e000010c7983 */ /* 0x000ea20000300a00 */
[C---:B---3--:R-:W-:Y:S01]  /*437d0*/  HMMA.16816.F32 R24, R16.reuse, R24, R4 ;  /* 0x000000181018723c */ /* 0x048fe20000001804 */
[----:B------:R-:W3:Y:S07]  /*437e0*/  LDL.LU R23, [R1+0x19d8] ;  /* 0x0019d80001177983 */ /* 0x000eee0000300800 */
[----:B--2---:R-:W-:Y:S01]  /*437f0*/  HMMA.16816.F32 R12, R16, R20, R12 ;  /* 0x00000014100c723c */ /* 0x004fe2000000180c */
[----:B------:R-:W2:Y:S11]  /*43800*/  LDL.LU.64 R20, [R1+0x19d0] ;  /* 0x0019d00001147983 */ /* 0x000eb60000300a00 */
[----:B------:R-:W-:Y:S11]  /*43810*/  @!UPT UIADD3 URZ, URZ, URZ, URZ ;  /* 0x0000003f3f3ff290 */ /* 0x000ff6000fffe03f */
[----:B------:R-:W-:Y:S01]  /*43820*/  @!UPT UIADD3 URZ, URZ, URZ, URZ ;  /* 0x0000003f3f3ff290 */ /* 0x000fe2000fffe03f */
[----:B------:R-:W-:Y:S02]  /*43830*/  IMAD.MOV.U32 R3, RZ, RZ, R12 ;  /* 0x000000ffff037224 */ /* 0x000fe400078e000c */
[----:B------:R-:W-:Y:S01]  /*43840*/  IMAD.MOV.U32 R28, RZ, RZ, R13 ;  /* 0x000000ffff1c7224 */ /* 0x000fe200078e000d */
[----:B------:R-:W4:Y:S01]  /*43850*/  LDL.LU R12, [R1+0x130] ;  /* 0x00013000010c7983 */ /* 0x000f220000300800 */
[----:B------:R-:W4:Y:S02]  /*43860*/  LDL.LU R13, [R1+0x134] ;  /* 0x00013400010d7983 */ /* 0x000f240000300800 */
[----:B------:R-:W2:Y:S02]  /*43870*/  LDL.LU.64 R6, [R1+0x19c8] ;  /* 0x0019c80001067983 */ /* 0x000ea40000300a00 */
[----:B------:R-:W2:Y:S01]  /*43880*/  LDL.LU.64 R4, [R1+0x19c0] ;  /* 0x0019c00001047983 */ /* 0x000ea20000300a00 */
[----:B------:R0:W-:Y:S01]  /*43890*/  STL.64 [R1+0x1818], R26 ;  /* 0x0018181a01007387 */ /* 0x0001e20000100a00 */
[----:B------:R-:W-:Y:S03]  /*438a0*/  STL.64 [R1+0x1810], R24 ;  /* 0x0018101801007387 */ /* 0x000fe60000100a00 */
[----:B0-----:R-:W2:Y:S01]  /*438b0*/  LDL.LU R26, [R1+0x158] ;  /* 0x00015800011a7983 */ /* 0x001ea20000300800 */
[----:B------:R-:W2:Y:S03]  /*438c0*/  LDL.LU R27, [R1+0x15c] ;  /* 0x00015c00011b7983 */ /* 0x000ea60000300800 */
[----:B--2---:R0:W-:Y:S04]  /*438d0*/  STL.64 [R1+0x1828], R26 ;  /* 0x0018281a01007387 */ /* 0x0041e80000100a00 */
[----:B0-----:R-:W2:Y:S01]  /*438e0*/  LDL.LU R26, [R1+0x168] ;  /* 0x00016800011a7983 */ /* 0x001ea20000300800 */
[----:B------:R-:W2:Y:S03]  /*438f0*/  LDL.LU R27, [R1+0x16c] ;  /* 0x00016c00011b7983 */ /* 0x000ea60000300800 */
[----:B--2---:R0:W-:Y:S01]  /*43900*/  STL.64 [R1+0x1840], R26 ;  /* 0x0018401a01007387 */ /* 0x0041e20000100a00 */
[----:B------:R-:W4:Y:S02]  /*43910*/  LDL.LU R24, [R1+0x80] ;  /* 0x0000800001187983 */ /* 0x000f240000300800 */
[----:B------:R-:W4:Y:S01]  /*43920*/  LDL.LU R25, [R1+0x84] ;  /* 0x0000840001197983 */ /* 0x000f220000300800 */
[----:B0-----:R-:W4:Y:S01]  /*43930*/  LDL.LU R26, [R1+0x88] ;  /* 0x00008800011a7983 */ /* 0x001f220000300800 */
[----:B------:R-:W4:Y:S02]  /*43940*/  LDL.LU R27, [R1+0x8c] ;  /* 0x00008c00011b7983 */ /* 0x000f240000300800 */
[----:B------:R-:W-:-:S02]  /*43950*/  IMAD.MOV.U32 R29, RZ, RZ, R14 ;  /* 0x000000ffff1d7224 */ /* 0x000fc400078e000e */
[----:B------:R-:W-:Y:S02]  /*43960*/  IMAD.MOV.U32 R22, RZ, RZ, R15 ;  /* 0x000000ffff167224 */ /* 0x000fe400078e000f */
[----:B----4-:R-:W-:Y:S01]  /*43970*/  HMMA.16816.F32 R12, R16, R12, R24 ;  /* 0x0000000c100c723c */ /* 0x010fe20000001818 */
[----:B------:R-:W2:Y:S01]  /*43980*/  LDL.LU R26, [R1+0x178] ;  /* 0x00017800011a7983 */ /* 0x000ea20000300800 */
[----:B------:R-:W2:Y:S03]  /*43990*/  LDL.LU R27, [R1+0x17c] ;  /* 0x00017c00011b7983 */ /* 0x000ea60000300800 */
[----:B--2---:R-:W-:Y:S11]  /*439a0*/  STL.64 [R1+0x1858], R26 ;  /* 0x0018581a01007387 */ /* 0x004ff60000100a00 */
[----:B------:R-:W-:Y:S07]  /*439b0*/  @!UPT UIADD3 URZ, URZ, URZ, URZ ;  /* 0x0000003f3f3ff290 */ /* 0x000fee000fffe03f */
[----:B------:R0:W-:Y:S02]  /*439c0*/  STL.64 [R1+0x1808], R14 ;  /* 0x0018080e01007387 */ /* 0x0001e40000100a00 */
[----:B------:R1:W-:Y:S01]  /*439d0*/  STL.64 [R1+0x1800], R12 ;  /* 0x0018000c01007387 */ /* 0x0003e20000100a00 */
[----:B0-----:R-:W2:Y:S01]  /*439e0*/  LDL.LU R14, [R1+0x148] ;  /* 0x00014800010e7983 */ /* 0x001ea20000300800 */
[----:B------:R-:W2:Y:S02]  /*439f0*/  LDL.LU R15, [R1+0x14c] ;  /* 0x00014c00010f7983 */ /* 0x000ea40000300800 */
[----:B------:R-:W4:Y:S02]  /*43a00*/  LDL.LU R26, [R1+0x188] ;  /* 0x00018800011a7983 */ /* 0x000f240000300800 */
[----:B------:R-:W4:Y:S02]  /*43a10*/  LDL.LU R27, [R1+0x18c] ;  /* 0x00018c00011b7983 */ /* 0x000f240000300800 */
[----:B-1----:R-:W-:-:S02]  /*43a20*/  IMAD.MOV.U32 R12, RZ, RZ, R3 ;  /* 0x000000ffff0c7224 */ /* 0x002fc400078e0003 */
[----:B------:R-:W-:Y:S01]  /*43a30*/  IMAD.MOV.U32 R13, RZ, RZ, R28 ;  /* 0x000000ffff0d7224 */ /* 0x000fe200078e001c */
[----:B----4-:R-:W-:Y:S01]  /*43a40*/  STL.64 [R1+0x1870], R26 ;  /* 0x0018701a01007387 */ /* 0x010fe20000100a00 */
[----:B--2---:R0:W-:Y:S02]  /*43a50*/  STL.64 [R1+0x1820], R14 ;  /* 0x0018200e01007387 */ /* 0x0041e40000100a00 */
[----:B------:R-:W2:Y:S02]  /*43a60*/  LDL.LU R3, [R1+0x19bc] ;  /* 0x0019bc0001037983 */ /* 0x000ea40000300800 */
[----:B------:R-:W4:Y:S02]  /*43a70*/  LDL.LU R28, [R1+0x19b8] ;  /* 0x0019b800011c7983 */ /* 0x000f240000300800 */
[----:B0-----:R-:W-:Y:S02]  /*43a80*/  IMAD.MOV.U32 R14, RZ, RZ, R29 ;  /* 0x000000ffff0e7224 */ /* 0x001fe400078e001d */
[----:B------:R-:W-:Y:S01]  /*43a90*/  IMAD.MOV.U32 R15, RZ, RZ, R22 ;  /* 0x000000ffff0f7224 */ /* 0x000fe200078e0016 */
[----:B------:R-:W2:Y:S01]  /*43aa0*/  LDL.LU R29, [R1+0x19b4] ;  /* 0x0019b400011d7983 */ /* 0x000ea20000300800 */
[----:B------:R-:W2:Y:S02]  /*43ab0*/  LDL.LU R22, [R1+0x19b0] ;  /* 0x0019b00001167983 */ /* 0x000ea40000300800 */
[----:B------:R-:W2:Y:S02]  /*43ac0*/  LDL.LU R26, [R1+0x198] ;  /* 0x00019800011a7983 */ /* 0x000ea40000300800 */
[----:B------:R-:W2:Y:S02]  /*43ad0*/  LDL.LU R27, [R1+0x19c] ;  /* 0x00019c00011b7983 */ /* 0x000ea40000300800 */
[----:B--2---:R0:W-:Y:S01]  /*43ae0*/  STL.64 [R1+0x1888], R26 ;  /* 0x0018881a01007387 */ /* 0x0041e20000100a00 */
[----:B------:R1:W-:Y:S02]  /*43af0*/  STL.64 [R1+0x1838], R14 ;  /* 0x0018380e01007387 */ /* 0x0003e40000100a00 */
[----:B------:R2:W-:Y:S01]  /*43b00*/  STL.64 [R1+0x1830], R12 ;  /* 0x0018300c01007387 */ /* 0x0005e20000100a00 */
[----:B0-----:R-:W3:Y:S01]  /*43b10*/  LDL.LU R26, [R1+0x1a8] ;  /* 0x0001a800011a7983 */ /* 0x001ee20000300800 */
[----:B------:R-:W3:Y:S02]  /*43b20*/  LDL.LU R27, [R1+0x1ac] ;  /* 0x0001ac00011b7983 */ /* 0x000ee40000300800 */
[----:B-1----:R-:W-:-:S02]  /*43b30*/  IMAD.MOV.U32 R14, RZ, RZ, R9 ;  /* 0x000000ffff0e7224 */ /* 0x002fc400078e0009 */
[----:B------:R-:W-:Y:S02]  /*43b40*/  IMAD.MOV.U32 R15, RZ, RZ, R8 ;  /* 0x000000ffff0f7224 */ /* 0x000fe400078e0008 */
[----:B--2---:R-:W-:Y:S02]  /*43b50*/  IMAD.MOV.U32 R12, RZ, RZ, R11 ;  /* 0x000000ffff0c7224 */ /* 0x004fe400078e000b */
[----:B------:R-:W-:Y:S01]  /*43b60*/  IMAD.MOV.U32 R13, RZ, RZ, R10 ;  /* 0x000000ffff0d7224 */ /* 0x000fe200078e000a */
[----:B---3--:R-:W-:Y:S01]  /*43b70*/  STL.64 [R1+0x18a0], R26 ;  /* 0x0018a01a01007387 */ /* 0x008fe20000100a00 */
[----:B------:R-:W-:Y:S03]  /*43b80*/  STL.64 [R1+0x1850], R14 ;  /* 0x0018500e01007387 */ /* 0x000fe60000100a00 */
[----:B------:R0:W-:Y:S02]  /*43b90*/  STL.64 [R1+0x1848], R12 ;  /* 0x0018480c01007387 */ /* 0x0001e40000100a00 */
[----:B0-----:R-:W-:-:S02]  /*43ba0*/  IMAD.MOV.U32 R12, RZ, RZ, R23 ;  /* 0x000000ffff0c7224 */ /* 0x001fc400078e0017 */
[----:B------:R-:W-:Y:S01]  /*43bb0*/  IMAD.MOV.U32 R13, RZ, RZ, R6 ;  /* 0x000000ffff0d7224 */ /* 0x000fe200078e0006 */
[----:B------:R-:W2:Y:S01]  /*43bc0*/  LDL.LU R23, [R1+0x19ac] ;  /* 0x0019ac0001177983 */ /* 0x000ea20000300800 */
[----:B------:R-:W3:Y:S02]  /*43bd0*/  LDL.LU R6, [R1+0x19a8] ;  /* 0x0019a80001067983 */ /* 0x000ee40000300800 */
[----:B------:R-:W-:Y:S02]  /*43be0*/  IMAD.MOV.U32 R14, RZ, RZ, R7 ;  /* 0x000000ffff0e7224 */ /* 0x000fe400078e0007 */
[----:B------:R-:W-:Y:S01]  /*43bf0*/  IMAD.MOV.U32 R15, RZ, RZ, R4 ;  /* 0x000000ffff0f7224 */ /* 0x000fe200078e0004 */
[----:B------:R-:W2:Y:S01]  /*43c00*/  LDL.LU R7, [R1+0x19a4] ;  /* 0x0019a40001077983 */ /* 0x000ea20000300800 */
[----:B------:R-:W2:Y:S02]  /*43c10*/  LDL.LU R4, [R1+0x19a0] ;  /* 0x0019a00001047983 */ /* 0x000ea40000300800 */
[----:B------:R-:W2:Y:S02]  /*43c20*/  LDL.LU R26, [R1+0x1b8] ;  /* 0x0001b800011a7983 */ /* 0x000ea40000300800 */
[----:B------:R-:W2:Y:S02]  /*43c30*/  LDL.LU R27, [R1+0x1bc] ;  /* 0x0001bc00011b7983 */ /* 0x000ea40000300800 */
[----:B--2---:R-:W-:Y:S01]  /*43c40*/  STL.64 [R1+0x18b8], R26 ;  /* 0x0018b81a01007387 */ /* 0x004fe20000100a00 */
[----:B------:R-:W-:Y:S02]  /*43c50*/  STL.64 [R1+0x1868], R14 ;  /* 0x0018680e01007387 */ /* 0x000fe40000100a00 */
[----:B------:R0:W-:Y:S02]  /*43c60*/  STL.64 [R1+0x1860], R12 ;  /* 0x0018600c01007387 */ /* 0x0001e40000100a00 */
[----:B0-----:R-:W-:-:S02]  /*43c70*/  IMAD.MOV.U32 R12, RZ, RZ, R5 ;  /* 0x000000ffff0c7224 */ /* 0x001fc400078e0005 */
[----:B------:R-:W-:Y:S01]  /*43c80*/  IMAD.MOV.U32 R13, RZ, RZ, R20 ;  /* 0x000000ffff0d7224 */ /* 0x000fe200078e0014 */
[----:B------:R-:W2:Y:S01]  /*43c90*/  LDL.LU R5, [R1+0x199c] ;  /* 0x00199c0001057983 */ /* 0x000ea20000300800 */
[----:B------:R-:W2:Y:S02]  /*43ca0*/  LDL.LU R20, [R1+0x1998] ;  /* 0x0019980001147983 */ /* 0x000ea40000300800 */
[----:B------:R-:W-:Y:S02]  /*43cb0*/  IMAD.MOV.U32 R14, RZ, RZ, R21 ;  /* 0x000000ffff0e7224 */ /* 0x000fe400078e0015 */
[----:B------:R-:W-:Y:S01]  /*43cc0*/  IMAD.MOV.U32 R15, RZ, RZ, R2 ;  /* 0x000000ffff0f7224 */ /* 0x000fe200078e0002 */
[----:B------:R-:W2:Y:S01]  /*43cd0*/  LDL.LU R21, [R1+0x1994] ;  /* 0x0019940001157983 */ /* 0x000ea20000300800 */
[----:B------:R-:W2:Y:S02]  /*43ce0*/  LDL.LU R2, [R1+0x1990] ;  /* 0x0019900001027983 */ /* 0x000ea40000300800 */
[----:B------:R-:W2:Y:S02]  /*43cf0*/  LDL.LU R26, [R1+0x1c8] ;  /* 0x0001c800011a7983 */ /* 0x000ea40000300800 */
[----:B------:R-:W2:Y:S02]  /*43d00*/  LDL.LU R27, [R1+0x1cc] ;  /* 0x0001cc00011b7983 */ /* 0x000ea40000300800 */
[----:B--2---:R0:W-:Y:S04]  /*43d10*/  STL.64 [R1+0x18d0], R26 ;  /* 0x0018d01a01007387 */ /* 0x0041e80000100a00 */
[----:B0-----:R-:W2:Y:S01]  /*43d20*/  LDL.LU R26, [R1+0x1d8] ;  /* 0x0001d800011a7983 */ /* 0x001ea20000300800 */
[----:B------:R-:W2:Y:S03]  /*43d30*/  LDL.LU R27, [R1+0x1dc] ;  /* 0x0001dc00011b7983 */ /* 0x000ea60000300800 */
[----:B--2---:R-:W-:Y:S01]  /*43d40*/  STL.64 [R1+0x18e8], R26 ;  /* 0x0018e81a01007387 */ /* 0x004fe20000100a00 */
[----:B------:R-:W-:Y:S02]  /*43d50*/  STL.64 [R1+0x1880], R14 ;  /* 0x0018800e01007387 */ /* 0x000fe40000100a00 */
[----:B------:R0:W-:Y:S02]  /*43d60*/  STL.64 [R1+0x1878], R12 ;  /* 0x0018780c01007387 */ /* 0x0001e40000100a00 */
[----:B0-----:R-:W-:-:S02]  /*43d70*/  IMAD.MOV.U32 R12, RZ, RZ, R29 ;  /* 0x000000ffff0c7224 */ /* 0x001fc400078e001d */
[----:B----4-:R-:W-:Y:S01]  /*43d80*/  IMAD.MOV.U32 R13, RZ, RZ, R28 ;  /* 0x000000ffff0d7224 */ /* 0x010fe200078e001c */
[----:B------:R-:W2:Y:S01]  /*43d90*/  LDL.LU R29, [R1+0x198c] ;  /* 0x00198c00011d7983 */ /* 0x000ea20000300800 */
[----:B------:R-:W4:Y:S02]  /*43da0*/  LDL.LU R28, [R1+0x1988] ;  /* 0x00198800011c7983 */ /* 0x000f240000300800 */
        /* <DEDUP_REMOVED lines=10> */
[----:B---3--:R-:W-:Y:S01]  /*43e50*/  IMAD.MOV.U32 R13, RZ, RZ, R6 ;  /* 0x000000ffff0d7224 */ /* 0x008fe200078e0006 */
        /* <DEDUP_REMOVED lines=14> */
[----:B------:R-:W2:Y:S03]  /*43f40*/  LDL.LU R21, [R1+0x104] ;  /* 0x0001040001157983 */ /* 0x000ea60000300800 */
[----:B--2---:R-:W-:Y:S01]  /*43f50*/  STL.64 [R1+0x1930], R20 ;  /* 0x0019301401007387 */ /* 0x004fe20000100a00 */
[----:B------:R-:W2:Y:S02]  /*43f60*/  LDL.LU R8, [R1+0x110] ;  /* 0x0001100001087983 */ /* 0x000ea40000300800 */
[----:B------:R-:W2:Y:S02]  /*43f70*/  LDL.LU R9, [R1+0x114] ;  /* 0x0001140001097983 */ /* 0x000ea40000300800 */
[----:B------:R-:W-:-:S02]  /*43f80*/  IMAD.MOV.U32 R15, RZ, RZ, R4 ;  /* 0x000000ffff0f7224 */ /* 0x000fc400078e0004 */
[----:B------:R-:W-:Y:S01]  /*43f90*/  IMAD.MOV.U32 R14, RZ, RZ, R5 ;  /* 0x000000ffff0e7224 */ /* 0x000fe200078e0005 */
[----:B--2---:R0:W-:Y:S01]  /*43fa0*/  STL.64 [R1+0x1938], R8 ;  /* 0x0019380801007387 */ /* 0x0041e20000100a00 */
[----:B------:R-:W2:Y:S02]  /*43fb0*/  LDL.LU R4, [R1+0x120] ;  /* 0x0001200001047983 */ /* 0x000ea40000300800 */
[----:B------:R-:W2:Y:S01]  /*43fc0*/  LDL.LU R5, [R1+0x124] ;  /* 0x0001240001057983 */ /* 0x000ea20000300800 */
        /* <DEDUP_REMOVED lines=10> */
[----:B------:R-:W-:Y:S02]  /*44070*/  STL.64 [R1+0x18c8], R14 ;  /* 0x0018c80e01007387 */ /* 0x000fe40000100a00 */
[----:B------:R0:W-:Y:S02]  /*44080*/  STL.64 [R1+0x18c0], R12 ;  /* 0x0018c00c01007387 */ /* 0x0001e40000100a00 */
[----:B0-----:R-:W2:Y:S01]  /*44090*/  LDL.LU R12, [R1+0x90] ;  /* 0x00009000010c7983 */ /* 0x001ea20000300800 */
[----:B------:R-:W-:-:S02]  /*440a0*/  IMAD.MOV.U32 R14, RZ, RZ, R29 ;  /* 0x000000ffff0e7224 */ /* 0x000fc400078e001d */
[----:B------:R-:W-:Y:S02]  /*440b0*/  IMAD.MOV.U32 R15, RZ, RZ, R2 ;  /* 0x000000ffff0f7224 */ /* 0x000fe400078e0002 */
[----:B----4-:R-:W-:Y:S02]  /*440c0*/  IMAD.MOV.U32 R13, RZ, RZ, R28 ;  /* 0x000000ffff0d7224 */ /* 0x010fe400078e001c */
[----:B------:R-:W4:Y:S01]  /*440d0*/  LDL.LU R28, [R1+0x196c] ;  /* 0x00196c00011c7983 */ /* 0x000f220000300800 */
[----:B------:R-:W3:Y:S02]  /*440e0*/  LDL.LU R29, [R1+0x1968] ;  /* 0x00196800011d7983 */ /* 0x000ee40000300800 */
[----:B------:R-:W3:Y:S02]  /*440f0*/  LDL.LU R2, [R1+0x1964] ;  /* 0x0019640001027983 */ /* 0x000ee40000300800 */
[----:B------:R0:W-:Y:S02]  /*44100*/  STL.64 [R1+0x18e0], R14 ;  /* 0x0018e00e01007387 */ /* 0x0001e40000100a00 */
[----:B0-----:R-:W-:-:S02]  /*44110*/  IMAD.MOV.U32 R14, RZ, RZ, R0 ;  /* 0x000000ffff0e7224 */ /* 0x001fc400078e0000 */
[----:B------:R-:W-:Y:S01]  /*44120*/  IMAD.MOV.U32 R15, RZ, RZ, R3 ;  /* 0x000000ffff0f7224 */ /* 0x000fe200078e0003 */
[----:B--2---:R3:W-:Y:S02]  /*44130*/  STL.64 [R1+0x18d8], R12 ;  /* 0x0018d80c01007387 */ /* 0x0047e40000100a00 */
[----:B---3--:R-:W-:Y:S02]  /*44140*/  IMAD.MOV.U32 R12, RZ, RZ, R6 ;  /* 0x000000ffff0c7224 */ /* 0x008fe400078e0006 */
[----:B------:R-:W-:Y:S01]  /*44150*/  IMAD.MOV.U32 R13, RZ, RZ, R7 ;  /* 0x000000ffff0d7224 */ /* 0x000fe200078e0007 */
[----:B------:R-:W2:Y:S01]  /*44160*/  LDL.LU R6, [R1+0x1960] ;  /* 0x0019600001067983 */ /* 0x000ea20000300800 */
[----:B------:R-:W3:Y:S02]  /*44170*/  LDL.LU R7, [R1+0x195c] ;  /* 0x00195c0001077983 */ /* 0x000ee40000300800 */
[----:B------:R-:W3:Y:S02]  /*44180*/  LDL.LU R0, [R1+0x1958] ;  /* 0x0019580001007983 */ /* 0x000ee40000300800 */
[----:B------:R-:W3:Y:S01]  /*44190*/  LDL.LU R3, [R1+0x1954] ;  /* 0x0019540001037983 */ /* 0x000ee20000300800 */
[----:B------:R-:W-:Y:S01]  /*441a0*/  STL.64 [R1+0x18f8], R14 ;  /* 0x0018f80e01007387 */ /* 0x000fe20000100a00 */
[----:B------:R0:W-:Y:S03]  /*441b0*/  STL.64 [R1+0x18f0], R12 ;  /* 0x0018f00c01007387 */ /* 0x0001e60000100a00 */
[----:B0-----:R-:W3:Y:S01]  /*441c0*/  LDL.LU R12, [R1+0xc0] ;  /* 0x0000c000010c7983 */ /* 0x001ee20000300800 */
[----:B------:R-:W-:-:S02]  /*441d0*/  IMAD.MOV.U32 R14, RZ, RZ, R29 ;  /* 0x000000ffff0e7224 */ /* 0x000fc400078e001d */
[----:B----4-:R-:W-:Y:S02]  /*441e0*/  IMAD.MOV.U32 R15, RZ, RZ, R28 ;  /* 0x000000ffff0f7224 */ /* 0x010fe400078e001c */
[----:B------:R-:W-:Y:S02]  /*441f0*/  IMAD.MOV.U32 R13, RZ, RZ, R2 ;  /* 0x000000ffff0d7224 */ /* 0x000fe400078e0002 */
[----:B------:R-:W4:Y:S01]  /*44200*/  LDL.LU R2, [R1+0x1950] ;  /* 0x0019500001027983 */ /* 0x000f220000300800 */
[----:B------:R-:W4:Y:S02]  /*44210*/  LDL.LU R29, [R1+0x194c] ;  /* 0x00194c00011d7983 */ /* 0x000f240000300800 */
[----:B------:R-:W4:Y:S02]  /*44220*/  LDL.LU R28, [R1+0x1948] ;  /* 0x00194800011c7983 */ /* 0x000f240000300800 */
[----:B------:R2:W-:Y:S02]  /*44230*/  STL.64 [R1+0x1910], R14 ;  /* 0x0019100e01007387 */ /* 0x0005e40000100a00 */
[----:B--2---:R-:W-:-:S02]  /*44240*/  IMAD.MOV.U32 R15, RZ, RZ, R6 ;  /* 0x000000ffff0f7224 */ /* 0x004fc400078e0006 */
[----:B---3--:R-:W-:Y:S02]  /*44250*/  IMAD.MOV.U32 R14, RZ, RZ, R7 ;  /* 0x000000ffff0e7224 */ /* 0x008fe400078e0007 */
[C---:B------:R-:W-:Y:S01]  /*44260*/  HMMA.16816.F32 R4, R16.reuse, R4, R8 ;  /* 0x000000041004723c */ /* 0x040fe20000001808 */
[----:B------:R0:W-:Y:S02]  /*44270*/  STL.64 [R1+0x1908], R12 ;  /* 0x0019080c01007387 */ /* 0x0001e40000100a00 */
[----:B0-----:R-:W-:Y:S02]  /*44280*/  IMAD.MOV.U32 R12, RZ, RZ, R3 ;  /* 0x000000ffff0c7224 */ /* 0x001fe400078e0003 */
[----:B------:R-:W-:Y:S01]  /*44290*/  IMAD.MOV.U32 R13, RZ, RZ, R0 ;  /* 0x000000ffff0d7224 */ /* 0x000fe200078e0000 */
[----:B------:R-:W2:Y:S01]  /*442a0*/  LDL.LU R3, [R1+0x1944] ;  /* 0x0019440001037983 */ /* 0x000ea20000300800 */
[----:B------:R-:W3:Y:S02]  /*442b0*/  LDL.LU R0, [R1+0x1940] ;  /* 0x0019400001007983 */ /* 0x000ee40000300800 */
[----:B------:R-:W2:Y:S11]  /*442c0*/  LDL.LU.64 R8, [R1+0x1938] ;  /* 0x0019380001087983 */ /* 0x000eb60000300a00 */
[----:B------:R-:W-:Y:S03]  /*442d0*/  @!UPT UIADD3 URZ, URZ, URZ, URZ ;  /* 0x0000003f3f3ff290 */ /* 0x000fe6000fffe03f */
[----:B------:R0:W-:Y:S04]  /*442e0*/  STL.64 [R1+0x17f8], R6 ;  /* 0x0017f80601007387 */ /* 0x0001e80000100a00 */
[----:B------:R-:W-:Y:S04]  /*442f0*/  STL.64 [R1+0x17f0], R4 ;  /* 0x0017f00401007387 */ /* 0x000fe80000100a00 */
[----:B0-----:R-:W3:Y:S01]  /*44300*/  LDL.LU R6, [R1+0x138] ;  /* 0x0001380001067983 */ /* 0x001ee20000300800 */
[C---:B--2---:R-:W-:Y:S03]  /*44310*/  HMMA.16816.F32 R8, R16.reuse, R8, R20 ;  /* 0x000000081008723c */ /* 0x044fe60000001814 */
[----:B------:R-:W2:Y:S05]  /*44320*/  LDL.LU.64 R20, [R1+0x1930] ;  /* 0x0019300001147983 */ /* 0x000eaa0000300a00 */
[----:B--2---:R-:W-:Y:S01]  /*44330*/  HMMA.16816.F32 R16, R16, R20, R24 ;  /* 0x000000141010723c */ /* 0x004fe20000001818 */
[----:B------:R-:W2:Y:S01]  /*44340*/  LDL.LU.64 R26, [R1+0x1928] ;  /* 0x00192800011a7983 */ /* 0x000ea20000300a00 */
[----:B------:R-:W2:Y:S02]  /*44350*/  LDL.LU.64 R22, [R1+0x1920] ;  /* 0x0019200001167983 */ /* 0x000ea40000300a00 */
[----:B------:R-:W2:Y:S04]  /*44360*/  LDL.LU.64 R20, [R1+0x1918] ;  /* 0x0019180001147983 */ /* 0x000ea80000300a00 */
[----:B--2---:R-:W-:Y:S01]  /*44370*/  HMMA.16816.F32 R24, R20, R26, R12 ;  /* 0x0000001a1418723c */ /* 0x004fe2000000180c */
[----:B------:R-:W2:Y:S01]  /*44380*/  LDL.LU.64 R14, [R1+0x1910] ;  /* 0x00191000010e7983 */ /* 0x000ea20000300a00 */
[----:B------:R-:W2:Y:S11]  /*44390*/  LDL.LU.64 R12, [R1+0x1908] ;  /* 0x00190800010c7983 */ /* 0x000eb60000300a00 */
[----:B------:R-:W-:Y:S10]  /*443a0*/  @!UPT UIADD3 URZ, URZ, URZ, URZ ;  /* 0x0000003f3f3ff290 */ /* 0x000ff4000fffe03f */
[----:B------:R-:W-:Y:S01]  /*443b0*/  STL.64 [R1+0x410], R24 ;  /* 0x0004101801007387 */ /* 0x000fe20000100a00 */
[----:B------:R0:W-:Y:S03]  /*443c0*/  STL.64 [R1+0x418], R26 ;  /* 0x0004181a01007387 */ /* 0x0001e60000100a00 */
[----:B0-----:R-:W2:Y:S01]  /*443d0*/  LDL.LU.64 R26, [R1+0x1900] ;  /* 0x00190000011a7983 */ /* 0x001ea20000300a00 */
[----:B------:R-:W-:Y:S02]  /*443e0*/  IMAD.MOV.U32 R7, RZ, RZ, R3 ;  /* 0x000000ffff077224 */ /* 0x000fe400078e0003 */
[----:B------:R-:W-:-:S05]  /*443f0*/  IMAD.MOV.U32 R3, RZ, RZ, R24 ;  /* 0x000000ffff037224 */ /* 0x000fca00078e0018 */
[----:B------:R-:W-:Y:S01]  /*44400*/  STL [R1+0x17cc], R3 ;  /* 0x0017cc0301007387 */ /* 0x000fe20000100800 */
        /* <DEDUP_REMOVED lines=71> */
[----:B------:R-:W3:Y:S01]  /*44880*/  LDL.LU.64 R14, [R1+0x1808] ;  /* 0x00180800010e7983 */ /* 0x000ee20000300a00 */
[----:B------:R-:W3:Y:S11]  /*44890*/  LDL.LU.64 R12, [R1+0x1800] ;  /* 0x00180000010c7983 */ /* 0x000ef60000300a00 */
[----:B------:R-:W-:Y:S10]  /*448a0*/  @!UPT UIADD3 URZ, URZ, URZ, URZ ;  /* 0x0000003f3f3ff290 */ /* 0x000ff4000fffe03f */
[----:B------:R-:W-:Y:S01]  /*448b0*/  STL.64 [R1+0x360], R24 ;  /* 0x0003601801007387 */ /* 0x000fe20000100a00 */
[----:B------:R0:W-:Y:S03]  /*448c0*/  STL.64 [R1+0x368], R26 ;  /* 0x0003681a01007387 */ /* 0x0001e60000100a00 */
[----:B0-----:R-:W2:Y:S01]  /*448d0*/  LDL.LU R26, [R1+0x128] ;  /* 0x00012800011a7983 */ /* 0x001ea20000300800 */
[----:B------:R-:W2:Y:S01]  /*448e0*/  LDL.LU R27, [R1+0x12c] ;  /* 0x00012c00011b7983 */ /* 0x000ea20000300800 */
[C---:B---3--:R-:W-:Y:S02]  /*448f0*/  HMMA.16816.F32 R12, R20.reuse, R6, R12 ;  /* 0x00000006140c723c */ /* 0x048fe4000000180c */
[----:B------:R-:W2:Y:S01]  /*44900*/  LDL.LU.64 R6, [R1+0x17f8] ;  /* 0x0017f80001067983 */ /* 0x000ea20000300a00 */
[----:B------:R-:W2:Y:S11]  /*44910*/  LDL.LU.64 R4, [R1+0x17f0] ;  /* 0x0017f00001047983 */ /* 0x000eb60000300a00 */
[----:B------:R-:W-:Y:S09]  /*44920*/  @!UPT UIADD3 URZ, URZ, URZ, URZ ;  /* 0x0000003f3f3ff290 */ /* 0x000ff2000fffe03f */
[----:B------:R-:W-:Y:S01]  /*44930*/  STL.64 [R1+0x170], R12 ;  /* 0x0001700c01007387 */ /* 0x000fe20000100a00 */
[----:B------:R0:W-:Y:S02]  /*44940*/  STL.64 [R1+0x178], R14 ;  /* 0x0001780e01007387 */ /* 0x0001e40000100a00 */
[----:B0-----:R-:W-:Y:S02]  /*44950*/  IMAD.MOV.U32 R14, RZ, RZ, R0 ;  /* 0x000000ffff0e7224 */ /* 0x001fe400078e0000 */
[----:B----4-:R-:W-:Y:S01]  /*44960*/  IMAD.MOV.U32 R15, RZ, RZ, R28 ;  /* 0x000000ffff0f7224 */ /* 0x010fe200078e001c */
[----:B------:R-:W3:Y:S01]  /*44970*/  LDL.LU R0, [R1+0x17e8] ;  /* 0x0017e80001007983 */ /* 0x000ee20000300800 */
[----:B------:R-:W4:Y:S05]  /*44980*/  LDL.LU R28, [R1+0x17e4] ;  /* 0x0017e400011c7983 */ /* 0x000f2a0000300800 */
[C---:B------:R-:W-:Y:S08]  /*44990*/  HMMA.16816.F32 R8, R20.reuse, R14, R8 ;  /* 0x0000000e1408723c */ /* 0x040ff00000001808 */
[----:B--2---:R-:W-:Y:S01]  /*449a0*/  HMMA.16816.F32 R4, R20, R26, R4 ;  /* 0x0000001a1404723c */ /* 0x004fe20000001804 */
[----:B------:R-:W2:Y:S11]  /*449b0*/  LDL.LU R27, [R1+0x15ec] ;  /* 0x0015ec00011b7983 */ /* 0x000eb60000300800 */
[----:B------:R-:W-:Y:S11]  /*449c0*/  @!UPT UIADD3 URZ, URZ, URZ, URZ ;  /* 0x0000003f3f3ff290 */ /* 0x000ff6000fffe03f */
[----:B------:R-:W-:Y:S01]  /*449d0*/  STL.64 [R1+0x140], R4 ;  /* 0x0001400401007387 */ /* 0x000fe20000100a00 */
[----:B------:R0:W-:Y:S02]  /*449e0*/  STL.64 [R1+0x148], R6 ;  /* 0x0001480601007387 */ /* 0x0001e40000100a00 */
[----:B------:R-:W-:Y:S02]  /*449f0*/  STL.64 [R1+0x110], R8 ;  /* 0x0001100801007387 */ /* 0x000fe40000100a00 */
[----:B------:R-:W-:Y:S01]  /*44a00*/  STL.64 [R1+0x118], R10 ;  /* 0x0001180a01007387 */ /* 0x000fe20000100a00 */
[----:B------:R-:W3:Y:S01]  /*44a10*/  LDL.LU R15, [R1+0x680] ;  /* 0x00068000010f7983 */ /* 0x000ee20000300800 */
[----:B------:R-:W4:Y:S02]  /*44a20*/  LDL.LU R26, [R1+0x15e4] ;  /* 0x0015e400011a7983 */ /* 0x000f240000300800 */
[----:B------:R-:W4:Y:S02]  /*44a30*/  LDL.LU R3, [R1+0x15e0] ;  /* 0x0015e00001037983 */ /* 0x000f240000300800 */
[----:B------:R-:W4:Y:S02]  /*44a40*/  LDL.LU R24, [R1+0x15dc] ;  /* 0x0015dc0001187983 */ /* 0x000f240000300800 */
[----:B0-----:R-:W-:-:S02]  /*44a50*/  IMAD.MOV.U32 R7, RZ, RZ, R9 ;  /* 0x000000ffff077224 */ /* 0x001fc400078e0009 */
[----:B------:R-:W-:-:S03]  /*44a60*/  IMAD.MOV.U32 R6, RZ, RZ, R29 ;  /* 0x000000ffff067224 */ /* 0x000fc600078e001d */
[----:B------:R0:W-:Y:S02]  /*44a70*/  STL [R1+0x17d4], R7 ;  /* 0x0017d40701007387 */ /* 0x0001e40000100800 */
[----:B0-----:R-:W-:-:S07]  /*44a80*/  IMAD.MOV.U32 R7, RZ, RZ, R2 ;  /* 0x000000ffff077224 */ /* 0x001fce00078e0002 */
[----:B------:R-:W-:Y:S01]  /*44a90*/  HMMA.16816.F32 R16, R20, R6, R16 ;  /* 0x000000061410723c */ /* 0x000fe20000001810 */
[----:B------:R-:W-:Y:S02]  /*44aa0*/  IMAD.MOV.U32 R5, RZ, RZ, R11 ;  /* 0x000000ffff057224 */ /* 0x000fe400078e000b */
[----:B------:R-:W-:-:S03]  /*44ab0*/  IMAD.MOV.U32 R29, RZ, RZ, 0x7f ;  /* 0x0000007fff1d7424 */ /* 0x000fc600078e00ff */
[----:B------:R-:W-:Y:S02]  /*44ac0*/  STL [R1+0x17d0], R5 ;  /* 0x0017d00501007387 */ /* 0x000fe40000100800 */
[----:B------:R-:W-:Y:S01]  /*44ad0*/  IADD3 R29, R29, c[0x0][0x180], RZ ;  /* 0x000060001d1d7a10 */ /* 0x000fe20007ffe0ff */
[----:B------:R-:W-:-:S03]  /*44ae0*/  IMAD.MOV.U32 R11, RZ, RZ, R8 ;  /* 0x000000ffff0b7224 */ /* 0x000fc600078e0008 */
[----:B------:R-:W-:-:S11]  /*44af0*/  SHF.R.S32.HI R2, RZ, 0x1f, R29 ;  /* 0x0000001fff027819 */ /* 0x000fd6000001141d */
[----:B------:R0:W-:Y:S01]  /*44b00*/  STL.64 [R1+0xe0], R16 ;  /* 0x0000e01001007387 */ /* 0x0001e20000100a00 */
[----:B------:R1:W-:Y:S02]  /*44b10*/  STL.64 [R1+0xe8], R18 ;  /* 0x0000e81201007387 */ /* 0x0003e40000100a00 */
[----:B------:R-:W4:Y:S02]  /*44b20*/  LDL.LU R20, [R1+0x15d8] ;  /* 0x0015d80001147983 */ /* 0x000f240000300800 */
[----:B------:R-:W4:Y:S01]  /*44b30*/  LDL.LU R21, [R1+0x15e8] ;  /* 0x0015e80001157983 */ /* 0x000f220000300800 */
[----:B------:R-:W4:Y:S01]  /*44b40*/  LDL.LU R22, [R1+0x15d0] ;  /* 0x0015d00001167983 */ /* 0x000f220000300800 */
[----:B------:R-:W4:Y:S02]  /*44b50*/  LDL.LU R23, [R1+0x674] ;  /* 0x0006740001177983 */ /* 0x000f240000300800 */
[----:B------:R-:W-:Y:S01]  /*44b60*/  IMAD.MOV.U32 R4, RZ, RZ, R19 ;  /* 0x000000ffff047224 */ /* 0x000fe200078e0013 */
[----:B0-----:R-:W4:Y:S01]  /*44b70*/  LDL.LU R16, [R1+0x15c8] ;  /* 0x0015c80001107983 */ /* 0x001f220000300800 */
[----:B------:R-:W4:Y:S02]  /*44b80*/  LDL.LU R17, [R1+0x67c] ;  /* 0x00067c0001117983 */ /* 0x000f240000300800 */
[----:B-1----:R-:W4:Y:S02]  /*44b90*/  LDL.LU R18, [R1+0x15c0] ;  /* 0x0015c00001127983 */ /* 0x002f240000300800 */
[----:B------:R-:W4:Y:S01]  /*44ba0*/  LDL.LU R19, [R1+0x678] ;  /* 0x0006780001137983 */ /* 0x000f220000300800 */
[----:B------:R-:W4:Y:S01]  /*44bb0*/  LDL.LU R5, [R1+0x15b8] ;  /* 0x0015b80001057983 */ /* 0x000f220000300800 */
[----:B------:R-:W4:Y:S02]  /*44bc0*/  LDL.LU R7, [R1+0x670] ;  /* 0x0006700001077983 */ /* 0x000f240000300800 */
[----:B------:R-:W4:Y:S01]  /*44bd0*/  LDL.LU R8, [R1+0x15b0] ;  /* 0x0015b00001087983 */ /* 0x000f220000300800 */
[----:B------:R-:W-:Y:S01]  /*44be0*/  LEA.HI R2, R2, R29, RZ, 0x7 ;  /* 0x0000001d02027211 */ /* 0x000fe200078f38ff */
[----:B------:R-:W4:Y:S01]  /*44bf0*/  LDL.LU R9, [R1+0x15d4] ;  /* 0x0015d40001097983 */ /* 0x000f220000300800 */
[----:B------:R-:W4:Y:S01]  /*44c00*/  LDL.LU R10, [R1+0x15a8] ;  /* 0x0015a800010a7983 */ /* 0x000f220000300800 */
[----:B------:R-:W-:Y:S01]  /*44c10*/  UIADD3 UR4, UR4, 0x1, URZ ;  /* 0x0000000104047890 */ /* 0x000fe2000fffe03f */
[----:B------:R-:W4:Y:S01]  /*44c20*/  LDL.LU R6, [R1+0x15cc] ;  /* 0x0015cc0001067983 */ /* 0x000f220000300800 */
[----:B------:R-:W-:Y:S01]  /*44c30*/  SHF.R.S32.HI R2, RZ, 0x7, R2 ;  /* 0x00000007ff027819 */ /* 0x000fe20000011402 */
[----:B------:R-:W4:Y:S01]  /*44c40*/  LDL.LU R12, [R1+0x15a0] ;  /* 0x0015a000010c7983 */ /* 0x000f220000300800 */
[----:B------:R-:W4:Y:S02]  /*44c50*/  LDL.LU R13, [R1+0x15c4] ;  /* 0x0015c400010d7983 */ /* 0x000f240000300800 */
[----:B------:R-:W4:Y:S01]  /*44c60*/  LDL.LU R29, [R1+0x1598] ;  /* 0x00159800011d7983 */ /* 0x000f220000300800 */
[----:B------:R-:W-:Y:S01]  /*44c70*/  ISETP.NE.U32.AND P0, PT, R2, UR4, PT ;  /* 0x0000000402007c0c */ /* 0x000fe2000bf05070 */
[----:B------:R-:W4:Y:S01]  /*44c80*/  LDL.LU R14, [R1+0x15bc] ;  /* 0x0015bc00010e7983 */ /* 0x000f220000300800 */
[----:B------:R-:W4:Y:S02]  /*44c90*/  LDL.LU R2, [R1+0x1590] ;  /* 0x0015900001027983 */ /* 0x000f240000300800 */
[----:B------:R-:W4:Y:S01]  /*44ca0*/  LDL.LU R25, [R1+0x15b4] ;  /* 0x0015b40001197983 */ /* 0x000f220000300800 */
[----:B--2---:R-:W-:-:S05]  /*44cb0*/  IADD3 R27, P2, R27, UR10, RZ ;  /* 0x0000000a1b1b7c10 */ /* 0x004fca000ff5e0ff */
[----:B------:R0:W-:Y:S04]  /*44cc0*/  STL [R1+0x15ec], R27 ;  /* 0x0015ec1b01007387 */ /* 0x0001e80000100800 */
[----:B0-----:R-:W2:Y:S01]  /*44cd0*/  LDL.LU R27, [R1+0x1588] ;  /* 0x00158800011b7983 */ /* 0x001ea20000300800 */
[----:B---3--:R-:W-:Y:S02]  /*44ce0*/  IADD3 R15, P3, R15, UR10, RZ ;  /* 0x0000000a0f0f7c10 */ /* 0x008fe4000ff7e0ff */
[----:B----4-:R-:W-:Y:S02]  /*44cf0*/  IADD3 R26, P4, R26, UR10, RZ ;  /* 0x0000000a1a1a7c10 */ /* 0x010fe4000ff9e0ff */
[----:B------:R-:W-:Y:S01]  /*44d00*/  IADD3 R3, P5, R3, UR10, RZ ;  /* 0x0000000a03037c10 */ /* 0x000fe2000ffbe0ff */
[----:B------:R0:W-:Y:S01]  /*44d10*/  STL [R1+0x680], R15 ;  /* 0x0006800f01007387 */ /* 0x0001e20000100800 */
[----:B------:R-:W-:-:S03]  /*44d20*/  IADD3 R24, P6, R24, UR10, RZ ;  /* 0x0000000a18187c10 */ /* 0x000fc6000ffde0ff */
[----:B0-----:R-:W3:Y:S01]  /*44d30*/  LDL.LU R15, [R1+0x15ac] ;  /* 0x0015ac00010f7983 */ /* 0x001ee20000300800 */
[----:B------:R0:W-:Y:S03]  /*44d40*/  STL [R1+0x15e4], R26 ;  /* 0x0015e41a01007387 */ /* 0x0001e60000100800 */
[----:B0-----:R-:W4:Y:S01]  /*44d50*/  LDL.LU R26, [R1+0x1580] ;  /* 0x00158000011a7983 */ /* 0x001f220000300800 */
[----:B------:R0:W-:Y:S03]  /*44d60*/  STL [R1+0x15e0], R3 ;  /* 0x0015e00301007387 */ /* 0x0001e60000100800 */
[----:B0-----:R-:W4:Y:S01]  /*44d70*/  LDL.LU R3, [R1+0x15a4] ;  /* 0x0015a40001037983 */ /* 0x001f220000300800 */
[----:B------:R0:W-:Y:S03]  /*44d80*/  STL [R1+0x15dc], R24 ;  /* 0x0015dc1801007387 */ /* 0x0001e60000100800 */
[----:B0-----:R-:W4:Y:S01]  /*44d90*/  LDL.LU R24, [R1+0x1578] ;  /* 0x0015780001187983 */ /* 0x001f220000300800 */
[----:B------:R-:W-:-:S02]  /*44da0*/  IADD3 R20, P1, R20, UR10, RZ ;  /* 0x0000000a14147c10 */ /* 0x000fc4000ff3e0ff */
[----:B------:R-:W-:Y:S01]  /*44db0*/  IADD3.X R21, R21, UR5, RZ, P2, !PT ;  /* 0x0000000515157c10 */ /* 0x000fe200097fe4ff */
[----:B------:R-:W-:Y:S01]  /*44dc0*/  IADD3 R22, P2, R22, UR10, RZ ;  /* 0x0000000a16167c10 */ /* 0x000fe2000ff5e0ff */
[----:B------:R-:W-:Y:S01]  /*44dd0*/  IADD3.X R23, R23, UR5, RZ, P3, !PT ;  /* 0x0000000517177c10 */ /* 0x000fe20009ffe4ff */
[----:B------:R-:W-:Y:S02]  /*44de0*/  STL [R1+0x15d8], R20 ;  /* 0x0015d81401007387 */ /* 0x000fe40000100800 */
[----:B------:R-:W-:Y:S02]  /*44df0*/  STL [R1+0x15e8], R21 ;  /* 0x0015e81501007387 */ /* 0x000fe40000100800 */
[----:B------:R-:W-:Y:S01]  /*44e00*/  STL [R1+0x15d0], R22 ;  /* 0x0015d01601007387 */ /* 0x000fe20000100800 */
[----:B------:R-:W-:Y:S02]  /*44e10*/  IADD3 R16, P3, R16, UR10, RZ ;  /* 0x0000000a10107c10 */ /* 0x000fe4000ff7e0ff */
[----:B------:R-:W-:Y:S01]  /*44e20*/  IADD3.X R17, R17, UR5, RZ, P4, !PT ;  /* 0x0000000511117c10 */ /* 0x000fe2000a7fe4ff */
[----:B------:R-:W-:Y:S01]  /*44e30*/  IADD3 R18, P4, R18, UR10, RZ ;  /* 0x0000000a12127c10 */ /* 0x000fe2000ff9e0ff */
[----:B------:R-:W-:Y:S01]  /*44e40*/  IADD3.X R19, R19, UR5, RZ, P5, !PT ;  /* 0x0000000513137c10 */ /* 0x000fe2000affe4ff */
[----:B------:R-:W-:Y:S01]  /*44e50*/  STL [R1+0x674], R23 ;  /* 0x0006741701007387 */ /* 0x000fe20000100800 */
[----:B------:R-:W-:Y:S01]  /*44e60*/  IADD3 R5, P5, R5, UR10, RZ ;  /* 0x0000000a05057c10 */ /* 0x000fe2000ffbe0ff */
[----:B------:R-:W-:Y:S01]  /*44e70*/  STL [R1+0x15c8], R16 ;  /* 0x0015c81001007387 */ /* 0x000fe20000100800 */
        /* <DEDUP_REMOVED lines=8> */
[----:B------:R-:W-:-:S02]  /*44f00*/  IADD3.X R6, R6, UR5, RZ, P2, !PT ;  /* 0x0000000506067c10 */ /* 0x000fc400097fe4ff */
[----:B------:R-:W-:Y:S01]  /*44f10*/  IADD3.X R13, R13, UR5, RZ, P3, !PT ;  /* 0x000000050d0d7c10 */ /* 0x000fe20009ffe4ff */
[----:B------:R-:W-:Y:S01]  /*44f20*/  STL [R1+0x670], R7 ;  /* 0x0006700701007387 */ /* 0x000fe20000100800 */
[----:B------:R-:W-:Y:S01]  /*44f30*/  IADD3 R29, P3, R29, UR10, RZ ;  /* 0x0000000a1d1d7c10 */ /* 0x000fe2000ff7e0ff */
[----:B------:R-:W-:Y:S01]  /*44f40*/  STL [R1+0x15b0], R8 ;  /* 0x0015b00801007387 */ /* 0x000fe20000100800 */
[----:B------:R-:W-:Y:S01]  /*44f50*/  IADD3 R12, P2, R12, UR10, RZ ;  /* 0x0000000a0c0c7c10 */ /* 0x000fe2000ff5e0ff */
[----:B------:R-:W-:Y:S01]  /*44f60*/  STL [R1+0x15d4], R9 ;  /* 0x0015d40901007387 */ /* 0x000fe20000100800 */
[----:B------:R-:W-:Y:S01]  /*44f70*/  STL [R1+0x15a8], R10 ;  /* 0x0015a80a01007387 */ /* 0x000fe20000100800 */
[----:B------:R-:W-:Y:S01]  /*44f80*/  IADD3.X R14, R14, UR5, RZ, P4, !PT ;  /* 0x000000050e0e7c10 */ /* 0x000fe2000a7fe4ff */
[----:B------:R-:W-:Y:S01]  /*44f90*/  STL [R1+0x15cc], R6 ;  /* 0x0015cc0601007387 */ /* 0x000fe20000100800 */
[----:B------:R-:W-:Y:S01]  /*44fa0*/  IADD3 R2, P4, R2, UR10, RZ ;  /* 0x0000000a02027c10 */ /* 0x000fe2000ff9e0ff */
[----:B------:R0:W-:Y:S01]  /*44fb0*/  STL [R1+0x1598], R29 ;  /* 0x0015981d01007387 */ /* 0x0001e20000100800 */
[----:B------:R-:W-:Y:S01]  /*44fc0*/  STL [R1+0x15a0], R12 ;  /* 0x0015a00c01007387 */ /* 0x000fe20000100800 */
[----:B------:R-:W-:-:S02]  /*44fd0*/  IADD3.X R25, R25, UR5, RZ, P5, !PT ;  /* 0x0000000519197c10 */ /* 0x000fc4000affe4ff */
[----:B0-----:R-:W4:Y:S01]  /*44fe0*/  LDL.LU R29, [R1+0x159c] ;  /* 0x00159c00011d7983 */ /* 0x001f220000300800 */
[----:B------:R-:W-:Y:S02]  /*44ff0*/  STL [R1+0x15c4], R13 ;  /* 0x0015c40d01007387 */ /* 0x000fe40000100800 */
[----:B------:R0:W-:Y:S02]  /*45000*/  STL [R1+0x1590], R2 ;  /* 0x0015900201007387 */ /* 0x0001e40000100800 */
[----:B0-----:R-:W4:Y:S01]  /*45010*/  LDL.LU R2, [R1+0x1570] ;  /* 0x0015700001027983 */ /* 0x001f220000300800 */
[----:B------:R-:W-:Y:S02]  /*45020*/  STL [R1+0x15bc], R14 ;  /* 0x0015bc0e01007387 */ /* 0x000fe40000100800 */
[----:B------:R0:W-:Y:S02]  /*45030*/  STL [R1+0x15b4], R25 ;  /* 0x0015b41901007387 */ /* 0x0001e40000100800 */
[----:B0-----:R-:W4:Y:S01]  /*45040*/  LDL.LU R25, [R1+0x1594] ;  /* 0x0015940001197983 */ /* 0x001f220000300800 */
[----:B--2---:R-:W-:-:S05]  /*45050*/  IADD3 R27, P5, R27, UR10, RZ ;  /* 0x0000000a1b1b7c10 */ /* 0x004fca000ffbe0ff */
[----:B------:R0:W-:Y:S04]  /*45060*/  STL [R1+0x1588], R27 ;  /* 0x0015881b01007387 */ /* 0x0001e80000100800 */
[----:B0-----:R-:W2:Y:S01]  /*45070*/  LDL.LU R27, [R1+0x1568] ;  /* 0x00156800011b7983 */ /* 0x001ea20000300800 */
[----:B---3--:R-:W-:Y:S02]  /*45080*/  IADD3.X R15, R15, UR5, RZ, P6, !PT ;  /* 0x000000050f0f7c10 */ /* 0x008fe4000b7fe4ff */
[----:B----4-:R-:W-:-:S05]  /*45090*/  IADD3 R26, P6, R26, UR10, RZ ;  /* 0x0000000a1a1a7c10 */ /* 0x010fca000ffde0ff */
[----:B------:R0:W-:Y:S01]  /*450a0*/  STL [R1+0x1580], R26 ;  /* 0x0015801a01007387 */ /* 0x0001e20000100800 */
[----:B------:R-:W-:-:S03]  /*450b0*/  IADD3.X R3, R3, UR5, RZ, P1, !PT ;  /* 0x0000000503037c10 */ /* 0x000fc60008ffe4ff */
[----:B0-----:R-:W3:Y:S01]  /*450c0*/  LDL.LU R26, [R1+0x158c] ;  /* 0x00158c00011a7983 */ /* 0x001ee20000300800 */
[----:B------:R-:W-:Y:S02]  /*450d0*/  STL [R1+0x15ac], R15 ;  /* 0x0015ac0f01007387 */ /* 0x000fe40000100800 */
[----:B------:R0:W-:Y:S01]  /*450e0*/  STL [R1+0x15a4], R3 ;  /* 0x0015a40301007387 */ /* 0x0001e20000100800 */
[----:B------:R-:W-:Y:S01]  /*450f0*/  IADD3 R24, P1, R24, UR10, RZ ;  /* 0x0000000a18187c10 */ /* 0x000fe2000ff3e0ff */
[----:B0-----:R-:W4:Y:S01]  /*45100*/  LDL.LU R3, [R1+0x1560] ;  /* 0x0015600001037983 */ /* 0x001f220000300800 */
[----:B------:R-:W4:Y:S02]  /*45110*/  LDL.LU R20, [R1+0x1584] ;  /* 0x0015840001147983 */ /* 0x000f240000300800 */
[----:B------:R-:W4:Y:S02]  /*45120*/  LDL.LU R21, [R1+0x1558] ;  /* 0x0015580001157983 */ /* 0x000f240000300800 */
[----:B------:R-:W4:Y:S01]  /*45130*/  LDL.LU R22, [R1+0x157c] ;  /* 0x00157c0001167983 */ /* 0x000f220000300800 */
[----:B------:R-:W-:Y:S01]  /*45140*/  STL [R1+0x1578], R24 ;  /* 0x0015781801007387 */ /* 0x000fe20000100800 */
        /* <DEDUP_REMOVED lines=15> */
[----:B------:R-:W-:-:S05]  /*45240*/  IADD3.X R29, R29, UR5, RZ, P2, !PT ;  /* 0x000000051d1d7c10 */ /* 0x000fca00097fe4ff */
[----:B------:R0:W-:Y:S01]  /*45250*/  STL [R1+0x159c], R29 ;  /* 0x00159c1d01007387 */ /* 0x0001e20000100800 */
[----:B------:R-:W-:-:S03]  /*45260*/  IADD3 R2, P2, R2, UR10, RZ ;  /* 0x0000000a02027c10 */ /* 0x000fc6000ff5e0ff */
[----:B0-----:R-:W4:Y:S01]  /*45270*/  LDL.LU R29, [R1+0x1510] ;  /* 0x00151000011d7983 */ /* 0x001f220000300800 */
[----:B------:R-:W4:Y:S02]  /*45280*/  LDL.LU R24, [R1+0x1534] ;  /* 0x0015340001187983 */ /* 0x000f240000300800 */
[----:B------:R0:W-:Y:S01]  /*45290*/  STL [R1+0x1570], R2 ;  /* 0x0015700201007387 */ /* 0x0001e20000100800 */
[----:B------:R-:W-:Y:S01]  /*452a0*/  IADD3.X R25, R25, UR5, RZ, P3, !PT ;  /* 0x0000000519197c10 */ /* 0x000fe20009ffe4ff */
[----:B0-----:R-:W4:Y:S04]  /*452b0*/  LDL.LU R2, [R1+0x1508] ;  /* 0x0015080001027983 */ /* 0x001f280000300800 */
[----:B------:R0:W-:Y:S02]  /*452c0*/  STL [R1+0x1594], R25 ;  /* 0x0015941901007387 */ /* 0x0001e40000100800 */
[----:B0-----:R-:W4:Y:S01]  /*452d0*/  LDL.LU R25, [R1+0x1500] ;  /* 0x0015000001197983 */ /* 0x001f220000300800 */
[----:B--2---:R-:W-:-:S05]  /*452e0*/  IADD3 R27, P3, R27, UR10, RZ ;  /* 0x0000000a1b1b7c10 */ /* 0x004fca000ff7e0ff */
[----:B------:R0:W-:Y:S04]  /*452f0*/  STL [R1+0x1568], R27 ;  /* 0x0015681b01007387 */ /* 0x0001e80000100800 */
[----:B0-----:R-:W2:Y:S01]  /*45300*/  LDL.LU R27, [R1+0x1524] ;  /* 0x00152400011b7983 */ /* 0x001ea20000300800 */
[----:B---3--:R-:W-:-:S05]  /*45310*/  IADD3.X R26, R26, UR5, RZ, P4, !PT ;  /* 0x000000051a1a7c10 */ /* 0x008fca000a7fe4ff */
[----:B------:R0:W-:Y:S01]  /*45320*/  STL [R1+0x158c], R26 ;  /* 0x00158c1a01007387 */ /* 0x0001e20000100800 */
[----:B----4-:R-:W-:Y:S02]  /*45330*/  IADD3 R3, P4, R3, UR10, RZ ;  /* 0x0000000a03037c10 */ /* 0x010fe4000ff9e0ff */
[----:B------:R-:W-:Y:S01]  /*45340*/  IADD3.X R20, R20, UR5, RZ, P5, !PT ;  /* 0x0000000514147c10 */ /* 0x000fe2000affe4ff */
[----:B------:R-:W-:Y:S01]  /*45350*/  IADD3 R21, P5, R21, UR10, RZ ;  /* 0x0000000a15157c10 */ /* 0x000fe2000ffbe0ff */
[----:B0-----:R-:W3:Y:S01]  /*45360*/  LDL.LU R26, [R1+0x14f8] ;  /* 0x0014f800011a7983 */ /* 0x001ee20000300800 */
[----:B------:R-:W-:Y:S01]  /*45370*/  IADD3.X R22, R22, UR5, RZ, P6, !PT ;  /* 0x0000000516167c10 */ /* 0x000fe2000b7fe4ff */
[----:B------:R0:W-:Y:S01]  /*45380*/  STL [R1+0x1560], R3 ;  /* 0x0015600301007387 */ /* 0x0001e20000100800 */
[----:B------:R-:W-:Y:S02]  /*45390*/  IADD3 R23, P6, R23, UR10, RZ ;  /* 0x0000000a17177c10 */ /* 0x000fe4000ffde0ff */
[----:B------:R-:W-:Y:S01]  /*453a0*/  IADD3.X R16, R16, UR5, RZ, P1, !PT ;  /* 0x0000000510107c10 */ /* 0x000fe20008ffe4ff */
[----:B------:R-:W-:Y:S01]  /*453b0*/  IADD3 R17, P1, R17, UR10, RZ ;  /* 0x0000000a11117c10 */ /* 0x000fe2000ff3e0ff */
[----:B------:R-:W-:Y:S01]  /*453c0*/  IADD3.X R18, R18, UR5, RZ, P2, !PT ;  /* 0x0000000512127c10 */ /* 0x000fe200097fe4ff */
[----:B------:R-:W-:Y:S01]  /*453d0*/  IADD3 R19, P2, R19, UR10, RZ ;  /* 0x0000000a13137c10 */ /* 0x000fe2000ff5e0ff */
[----:B------:R-:W-:Y:S01]  /*453e0*/  IADD3.X R5, R5, UR5, RZ, P3, !PT ;  /* 0x0000000505057c10 */ /* 0x000fe20009ffe4ff */
[----:B0-----:R-:W4:Y:S01]  /*453f0*/  LDL.LU R3, [R1+0x151c] ;  /* 0x00151c0001037983 */ /* 0x001f220000300800 */
[----:B------:R-:W-:Y:S02]  /*45400*/  STL [R1+0x1584], R20 ;  /* 0x0015841401007387 */ /* 0x000fe40000100800 */
[----:B------:R-:W-:Y:S02]  /*45410*/  STL [R1+0x1558], R21 ;  /* 0x0015581501007387 */ /* 0x000fe40000100800 */
[----:B------:R-:W-:Y:S01]  /*45420*/  STL [R1+0x157c], R22 ;  /* 0x00157c1601007387 */ /* 0x000fe20000100800 */
[----:B------:R-:W-:Y:S01]  /*45430*/  STL [R1+0x1550], R23 ;  /* 0x0015501701007387 */ /* 0x000fe20000100800 */
        /* <DEDUP_REMOVED lines=18> */
[----:B------:R-:W-:Y:S02]  /*45560*/  STL [R1+0x1528], R6 ;  /* 0x0015280601007387 */ /* 0x000fe40000100800 */
[----:B------:R-:W-:Y:S02]  /*45570*/  STL [R1+0x154c], R12 ;  /* 0x00154c0c01007387 */ /* 0x000fe40000100800 */
[----:B------:R0:W-:Y:S01]  /*45580*/  STL [R1+0x1518], R28 ;  /* 0x0015181c01007387 */ /* 0x0001e20000100800 */
[----:B------:R-:W-:Y:S04]  /*45590*/  STL [R1+0x1520], R13 ;  /* 0x0015200d01007387 */ /* 0x000fe80000100800 */
[----:B0-----:R-:W3:Y:S01]  /*455a0*/  LDL.LU R28, [R1+0x17e0] ;  /* 0x0017e000011c7983 */ /* 0x001ee20000300800 */
[----:B------:R-:W-:Y:S01]  /*455b0*/  IADD3.X R15, R15, UR5, RZ, P2, !PT ;  /* 0x000000050f0f7c10 */ /* 0x000fe200097fe4ff */
[----:B------:R-:W-:Y:S01]  /*455c0*/  STL [R1+0x1544], R14 ;  /* 0x0015440e01007387 */ /* 0x000fe20000100800 */
[----:B------:R-:W-:-:S02]  /*455d0*/  IADD3 R29, P2, R29, UR10, RZ ;  /* 0x0000000a1d1d7c10 */ /* 0x000fc4000ff5e0ff */
[----:B------:R-:W-:-:S03]  /*455e0*/  IADD3.X R24, R24, UR5, RZ, P3, !PT ;  /* 0x0000000518187c10 */ /* 0x000fc60009ffe4ff */
[----:B------:R0:W-:Y:S01]  /*455f0*/  STL [R1+0x1510], R29 ;  /* 0x0015101d01007387 */ /* 0x0001e20000100800 */
[----:B------:R-:W-:-:S03]  /*45600*/  IADD3 R2, P3, R2, UR10, RZ ;  /* 0x0000000a02027c10 */ /* 0x000fc6000ff7e0ff */
[----:B0-----:R-:W3:Y:S01]  /*45610*/  LDL.LU R29, [R1+0x1514] ;  /* 0x00151400011d7983 */ /* 0x001ee20000300800 */
[----:B------:R-:W-:Y:S02]  /*45620*/  STL [R1+0x153c], R15 ;  /* 0x00153c0f01007387 */ /* 0x000fe40000100800 */
[----:B------:R0:W-:Y:S02]  /*45630*/  STL [R1+0x1508], R2 ;  /* 0x0015080201007387 */ /* 0x0001e40000100800 */
[----:B0-----:R-:W3:Y:S01]  /*45640*/  LDL.LU R2, [R1+0x14e8] ;  /* 0x0014e80001027983 */ /* 0x001ee20000300800 */
[----:B------:R-:W-:Y:S01]  /*45650*/  STL [R1+0x1534], R24 ;  /* 0x0015341801007387 */ /* 0x000fe20000100800 */
[----:B--2---:R-:W-:Y:S02]  /*45660*/  IADD3.X R27, R27, UR5, RZ, P5, !PT ;  /* 0x000000051b1b7c10 */ /* 0x004fe4000affe4ff */
[----:B----4-:R-:W-:Y:S02]  /*45670*/  IADD3.X R3, R3, UR5, RZ, P6, !PT ;  /* 0x0000000503037c10 */ /* 0x010fe4000b7fe4ff */
[----:B---3--:R-:W-:-:S05]  /*45680*/  IADD3.X R28, R28, UR5, RZ, P4, !PT ;  /* 0x000000051c1c7c10 */ /* 0x008fca000a7fe4ff */
[----:B------:R0:W-:Y:S02]  /*45690*/  STL [R1+0x152c], R28 ;  /* 0x00152c1c01007387 */ /* 0x0001e40000100800 */
[----:B0-----:R-:W-:-:S04]  /*456a0*/  IMAD.MOV.U32 R28, RZ, RZ, c[0x0][0x18c] ;  /* 0x00006300ff1c7624 */ /* 0x001fc800078e00ff */
[----:B------:R-:W-:-:S04]  /*456b0*/  IMAD.SHL.U32 R28, R28, 0x80, RZ ;  /* 0x000000801c1c7824 */ /* 0x000fc800078e00ff */
[----:B------:R-:W-:Y:S01]  /*456c0*/  IMAD.SHL.U32 R28, R28, 0x2, RZ ;  /* 0x000000021c1c7824 */ /* 0x000fe200078e00ff */
[----:B------:R0:W-:Y:S04]  /*456d0*/  STL [R1+0x1524], R27 ;  /* 0x0015241b01007387 */ /* 0x0001e80000100800 */
[-C--:B------:R-:W-:Y:S02]  /*456e0*/  IADD3 R25, P4, R25, R28.reuse, RZ ;  /* 0x0000001c19197210 */ /* 0x080fe40007f9e0ff */
[-C--:B------:R-:W-:Y:S02]  /*456f0*/  IADD3 R26, P5, R26, R28.reuse, RZ ;  /* 0x0000001c1a1a7210 */ /* 0x080fe40007fbe0ff */
[-C--:B------:R-:W-:Y:S01]  /*45700*/  IADD3 R0, P6, R0, R28.reuse, RZ ;  /* 0x0000001c00007210 */ /* 0x080fe20007fde0ff */
[----:B0-----:R-:W2:Y:S01]  /*45710*/  LDL.LU R27, [R1+0x14e0] ;  /* 0x0014e000011b7983 */ /* 0x001ea20000300800 */
[----:B------:R0:W-:Y:S02]  /*45720*/  STL [R1+0x1500], R25 ;  /* 0x0015001901007387 */ /* 0x0001e40000100800 */
[----:B------:R-:W3:Y:S01]  /*45730*/  LDL.LU R24, [R1+0x1504] ;  /* 0x0015040001187983 */ /* 0x000ee20000300800 */
[----:B0-----:R-:W4:Y:S01]  /*45740*/  LDL.LU R25, [R1+0x14d8] ;  /* 0x0014d80001197983 */ /* 0x001f220000300800 */
[----:B------:R-:W-:Y:S02]  /*45750*/  STL [R1+0x14f8], R26 ;  /* 0x0014f81a01007387 */ /* 0x000fe40000100800 */
[----:B------:R0:W-:Y:S02]  /*45760*/  STL [R1+0x14f0], R0 ;  /* 0x0014f00001007387 */ /* 0x0001e40000100800 */
[----:B------:R1:W-:Y:S01]  /*45770*/  STL [R1+0x151c], R3 ;  /* 0x00151c0301007387 */ /* 0x0003e20000100800 */
[----:B0-----:R-:W2:Y:S01]  /*45780*/  LDL.LU R0, [R1+0x17dc] ;  /* 0x0017dc0001007983 */ /* 0x001ea20000300800 */
        /* <DEDUP_REMOVED lines=15> */
[----:B------:R-:W-:Y:S01]  /*45880*/  IADD3.X R29, R29, UR5, RZ, P1, !PT ;  /* 0x000000051d1d7c10 */ /* 0x000fe20008ffe4ff */
[----:B------:R-:W3:Y:S01]  /*45890*/  LDL.LU R13, [R1+0x1498] ;  /* 0x00149800010d7983 */ /* 0x000ee20000300800 */
[----:B------:R-:W3:Y:S01]  /*458a0*/  LDL.LU R14, [R1+0x14bc] ;  /* 0x0014bc00010e7983 */ /* 0x000ee20000300800 */
[----:B------:R-:W-:Y:S01]  /*458b0*/  IADD3 R2, P1, R2, R28, RZ ;  /* 0x0000001c02027210 */ /* 0x000fe20007f3e0ff */
[----:B-1----:R-:W3:Y:S01]  /*458c0*/  LDL.LU R3, [R1+0x1490] ;  /* 0x0014900001037983 */ /* 0x002ee20000300800 */
[----:B------:R-:W3:Y:S01]  /*458d0*/  LDL.LU R15, [R1+0x14b4] ;  /* 0x0014b400010f7983 */ /* 0x000ee20000300800 */
[----:B------:R0:W-:Y:S03]  /*458e0*/  STL [R1+0x1514], R29 ;  /* 0x0015141d01007387 */ /* 0x0001e60000100800 */
[----:B0-----:R-:W3:Y:S01]  /*458f0*/  LDL.LU R29, [R1+0x1488] ;  /* 0x00148800011d7983 */ /* 0x001ee20000300800 */
[----:B------:R0:W-:Y:S03]  /*45900*/  STL [R1+0x14e8], R2 ;  /* 0x0014e80201007387 */ /* 0x0001e60000100800 */
[----:B0-----:R-:W4:Y:S01]  /*45910*/  LDL.LU R2, [R1+0x14ac] ;  /* 0x0014ac0001027983 */ /* 0x001f220000300800 */
[----:B--2---:R-:W-:-:S05]  /*45920*/  IADD3.X R0, R0, UR5, RZ, P2, !PT ;  /* 0x0000000500007c10 */ /* 0x004fca00097fe4ff */
[----:B------:R0:W-:Y:S04]  /*45930*/  STL [R1+0x150c], R0 ;  /* 0x00150c0001007387 */ /* 0x0001e80000100800 */
[----:B0-----:R-:W2:Y:S01]  /*45940*/  LDL.LU R0, [R1+0x17d8] ;  /* 0x0017d80001007983 */ /* 0x001ea20000300800 */
[-C--:B------:R-:W-:Y:S01]  /*45950*/  IADD3 R27, P2, R27, R28.reuse, RZ ;  /* 0x0000001c1b1b7210 */ /* 0x080fe20007f5e0ff */
[----:B------:R-:W2:Y:S04]  /*45960*/  LDL.LU R26, [R1+0x1480] ;  /* 0x00148000011a7983 */ /* 0x000ea80000300800 */
[----:B------:R0:W-:Y:S04]  /*45970*/  STL [R1+0x14e0], R27 ;  /* 0x0014e01b01007387 */ /* 0x0001e80000100800 */
[----:B0-----:R-:W2:Y:S01]  /*45980*/  LDL.LU R27, [R1+0x14a4] ;  /* 0x0014a400011b7983 */ /* 0x001ea20000300800 */
[----:B---3--:R-:W-:Y:S01]  /*45990*/  IADD3.X R24, R24, UR5, RZ, P3, !PT ;  /* 0x0000000518187c10 */ /* 0x008fe20009ffe4ff */
[----:B----4-:R-:W-:-:S04]  /*459a0*/  IADD3 R25, P3, R25, R28, RZ ;  /* 0x0000001c19197210 */ /* 0x010fc80007f7e0ff */
[----:B------:R0:W-:Y:S04]  /*459b0*/  STL [R1+0x1504], R24 ;  /* 0x0015041801007387 */ /* 0x0001e80000100800 */
[----:B0-----:R-:W3:Y:S01]  /*459c0*/  LDL.LU R24, [R1+0x1478] ;  /* 0x0014780001187983 */ /* 0x001ee20000300800 */
[----:B------:R0:W-:Y:S03]  /*459d0*/  STL [R1+0x14d8], R25 ;  /* 0x0014d81901007387 */ /* 0x0001e60000100800 */
[----:B0-----:R-:W4:Y:S01]  /*459e0*/  LDL.LU R25, [R1+0x149c] ;  /* 0x00149c0001197983 */ /* 0x001f220000300800 */
[--C-:B--2---:R-:W-:Y:S01]  /*459f0*/  IMAD.X R20, R20, 0x1, R0.reuse, P4 ;  /* 0x0000000114147824 */ /* 0x104fe200020e0600 */
[-C--:B------:R-:W-:Y:S01]  /*45a00*/  IADD3 R21, P4, R21, R28.reuse, RZ ;  /* 0x0000001c15157210 */ /* 0x080fe20007f9e0ff */
[--C-:B------:R-:W-:Y:S01]  /*45a10*/  IMAD.X R22, R22, 0x1, R0.reuse, P5 ;  /* 0x0000000116167824 */ /* 0x100fe200028e0600 */
[-C--:B------:R-:W-:Y:S01]  /*45a20*/  IADD3 R23, P5, R23, R28.reuse, RZ ;  /* 0x0000001c17177210 */ /* 0x080fe20007fbe0ff */
[--C-:B------:R-:W-:Y:S01]  /*45a30*/  IMAD.X R16, R16, 0x1, R0.reuse, P6 ;  /* 0x0000000110107824 */ /* 0x100fe200030e0600 */
[----:B------:R-:W-:Y:S01]  /*45a40*/  STL [R1+0x14fc], R20 ;  /* 0x0014fc1401007387 */ /* 0x000fe20000100800 */
[-C--:B------:R-:W-:Y:S01]  /*45a50*/  IADD3 R17, P6, R17, R28.reuse, RZ ;  /* 0x0000001c11117210 */ /* 0x080fe20007fde0ff */
[----:B------:R-:W-:Y:S02]  /*45a60*/  STL [R1+0x14d0], R21 ;  /* 0x0014d01501007387 */ /* 0x000fe40000100800 */
        /* <DEDUP_REMOVED lines=14> */
[----:B------:R-:W-:Y:S01]  /*45b50*/  IADD3 R6, P4, R6, R28, RZ ;  /* 0x0000001c06067210 */ /* 0x000fe20007f9e0ff */
[----:B------:R-:W-:Y:S02]  /*45b60*/  STL [R1+0x14b0], R7 ;  /* 0x0014b00701007387 */ /* 0x000fe40000100800 */
[----:B------:R-:W-:-:S02]  /*45b70*/  IMAD.X R12, R12, 0x1, R0, P5 ;  /* 0x000000010c0c7824 */ /* 0x000fc400028e0600 */
[--C-:B------:R-:W-:Y:S01]  /*45b80*/  IMAD.X R14, R14, 0x1, R0.reuse, P6 ;  /* 0x000000010e0e7824 */ /* 0x100fe200030e0600 */
[----:B------:R-:W-:Y:S01]  /*45b90*/  STL [R1+0x14d4], R8 ;  /* 0x0014d40801007387 */ /* 0x000fe20000100800 */
[-C--:B------:R-:W-:Y:S01]  /*45ba0*/  IADD3 R3, P6, R3, R28.reuse, RZ ;  /* 0x0000001c03037210 */ /* 0x080fe20007fde0ff */
[----:B------:R-:W-:Y:S01]  /*45bb0*/  STL [R1+0x14a8], R9 ;  /* 0x0014a80901007387 */ /* 0x000fe20000100800 */
[-C--:B------:R-:W-:Y:S01]  /*45bc0*/  IADD3 R13, P5, R13, R28.reuse, RZ ;  /* 0x0000001c0d0d7210 */ /* 0x080fe20007fbe0ff */
[----:B------:R-:W-:Y:S01]  /*45bd0*/  STL [R1+0x14cc], R10 ;  /* 0x0014cc0a01007387 */ /* 0x000fe20000100800 */
[----:B------:R-:W-:Y:S02]  /*45be0*/  STL [R1+0x14a0], R6 ;  /* 0x0014a00601007387 */ /* 0x000fe40000100800 */
[----:B------:R-:W-:Y:S02]  /*45bf0*/  STL [R1+0x14c4], R12 ;  /* 0x0014c40c01007387 */ /* 0x000fe40000100800 */
[----:B------:R0:W-:Y:S02]  /*45c00*/  STL [R1+0x1490], R3 ;  /* 0x0014900301007387 */ /* 0x0001e40000100800 */
[--C-:B------:R-:W-:Y:S01]  /*45c10*/  IMAD.X R15, R15, 0x1, R0.reuse, P1 ;  /* 0x000000010f0f7824 */ /* 0x100fe200008e0600 */
[----:B------:R-:W-:Y:S01]  /*45c20*/  STL [R1+0x1498], R13 ;  /* 0x0014980d01007387 */ /* 0x000fe20000100800 */
[----:B------:R-:W-:Y:S01]  /*45c30*/  IADD3 R29, P1, R29, R28, RZ ;  /* 0x0000001c1d1d7210 */ /* 0x000fe20007f3e0ff */
[----:B------:R-:W-:-:S02]  /*45c40*/  IMAD.X R2, R2, 0x1, R0, P2 ;  /* 0x0000000102027824 */ /* 0x000fc400010e0600 */
[----:B0-----:R-:W2:Y:S01]  /*45c50*/  LDL.LU R3, [R1+0x1470] ;  /* 0x0014700001037983 */ /* 0x001ea20000300800 */
[----:B------:R-:W-:Y:S02]  /*45c60*/  STL [R1+0x14bc], R14 ;  /* 0x0014bc0e01007387 */ /* 0x000fe40000100800 */
[----:B------:R0:W-:Y:S01]  /*45c70*/  STL [R1+0x1488], R29 ;  /* 0x0014881d01007387 */ /* 0x0001e20000100800 */
[-C--:B------:R-:W-:Y:S01]  /*45c80*/  IADD3 R26, P2, R26, R28.reuse, RZ ;  /* 0x0000001c1a1a7210 */ /* 0x080fe20007f5e0ff */
[----:B0-----:R-:W2:Y:S01]  /*45c90*/  LDL.LU R29, [R1+0x1494] ;  /* 0x00149400011d7983 */ /* 0x001ea20000300800 */
[----:B------:R-:W-:Y:S02]  /*45ca0*/  STL [R1+0x14b4], R15 ;  /* 0x0014b40f01007387 */ /* 0x000fe40000100800 */
[----:B------:R0:W-:Y:S02]  /*45cb0*/  STL [R1+0x14ac], R2 ;  /* 0x0014ac0201007387 */ /* 0x0001e40000100800 */
[--C-:B------:R-:W-:Y:S01]  /*45cc0*/  IMAD.X R27, R27, 0x1, R0.reuse, P3 ;  /* 0x000000011b1b7824 */ /* 0x100fe200018e0600 */
[----:B0-----:R-:W2:Y:S01]  /*45cd0*/  LDL.LU R2, [R1+0x1468] ;  /* 0x0014680001027983 */ /* 0x001ea20000300800 */
[----:B------:R0:W-:Y:S03]  /*45ce0*/  STL [R1+0x1480], R26 ;  /* 0x0014801a01007387 */ /* 0x0001e60000100800 */
[----:B0-----:R-:W2:Y:S01]  /*45cf0*/  LDL.LU R26, [R1+0x148c] ;  /* 0x00148c00011a7983 */ /* 0x001ea20000300800 */
[----:B------:R0:W-:Y:S03]  /*45d00*/  STL [R1+0x14a4], R27 ;  /* 0x0014a41b01007387 */ /* 0x0001e60000100800 */
[----:B0-----:R-:W2:Y:S01]  /*45d10*/  LDL.LU R27, [R1+0x1460] ;  /* 0x00146000011b7983 */ /* 0x001ea20000300800 */
[----:B---3--:R-:W-:Y:S01]  /*45d20*/  IADD3 R24, P3, R24, R28, RZ ;  /* 0x0000001c18187210 */ /* 0x008fe20007f7e0ff */
[----:B----4-:R-:W-:-:S04]  /*45d30*/  IMAD.X R25, R25, 0x1, R0, P4 ;  /* 0x0000000119197824 */ /* 0x010fc800020e0600 */
[----:B------:R0:W-:Y:S04]  /*45d40*/  STL [R1+0x1478], R24 ;  /* 0x0014781801007387 */ /* 0x0001e80000100800 */
[----:B0-----:R-:W3:Y:S01]  /*45d50*/  LDL.LU R24, [R1+0x1484] ;  /* 0x0014840001187983 */ /* 0x001ee20000300800 */
[----:B------:R-:W4:Y:S02]  /*45d60*/  LDL.LU R20, [R1+0x1458] ;  /* 0x0014580001147983 */ /* 0x000f240000300800 */
[----:B------:R-:W4:Y:S02]  /*45d70*/  LDL.LU R21, [R1+0x147c] ;  /* 0x00147c0001157983 */ /* 0x000f240000300800 */
[----:B------:R-:W4:Y:S01]  /*45d80*/  LDL.LU R22, [R1+0x1450] ;  /* 0x0014500001167983 */ /* 0x000f220000300800 */
[----:B------:R0:W-:Y:S01]  /*45d90*/  STL [R1+0x149c], R25 ;  /* 0x00149c1901007387 */ /* 0x0001e20000100800 */
        /* <DEDUP_REMOVED lines=14> */
[----:B0-----:R-:W4:Y:S01]  /*45e80*/  LDL.LU R25, [R1+0x143c] ;  /* 0x00143c0001197983 */ /* 0x001f220000300800 */
[----:B------:R-:W4:Y:S01]  /*45e90*/  LDL.LU R15, [R1+0x1410] ;  /* 0x00141000010f7983 */ /* 0x000f220000300800 */
[----:B--2---:R-:W-:-:S05]  /*45ea0*/  IADD3 R3, P4, R3, R28, RZ ;  /* 0x0000001c03037210 */ /* 0x004fca0007f9e0ff */
[----:B------:R0:W-:Y:S01]  /*45eb0*/  STL [R1+0x1470], R3 ;  /* 0x0014700301007387 */ /* 0x0001e20000100800 */
[----:B------:R-:W-:-:S03]  /*45ec0*/  IMAD.X R29, R29, 0x1, R0, P5 ;  /* 0x000000011d1d7824 */ /* 0x000fc600028e0600 */
[----:B0-----:R-:W2:Y:S02]  /*45ed0*/  LDL.LU R3, [R1+0x1434] ;  /* 0x0014340001037983 */ /* 0x001ea40000300800 */
[----:B------:R0:W-:Y:S01]  /*45ee0*/  STL [R1+0x1494], R29 ;  /* 0x0014941d01007387 */ /* 0x0001e20000100800 */
[-C--:B------:R-:W-:Y:S01]  /*45ef0*/  IADD3 R2, P5, R2, R28.reuse, RZ ;  /* 0x0000001c02027210 */ /* 0x080fe20007fbe0ff */
[----:B0-----:R-:W2:Y:S04]  /*45f00*/  LDL.LU R29, [R1+0x1408] ;  /* 0x00140800011d7983 */ /* 0x001ea80000300800 */
[----:B------:R0:W-:Y:S02]  /*45f10*/  STL [R1+0x1468], R2 ;  /* 0x0014680201007387 */ /* 0x0001e40000100800 */
[--C-:B------:R-:W-:Y:S01]  /*45f20*/  IMAD.X R26, R26, 0x1, R0.reuse, P6 ;  /* 0x000000011a1a7824 */ /* 0x100fe200030e0600 */
[----:B0-----:R-:W2:Y:S04]  /*45f30*/  LDL.LU R2, [R1+0x142c] ;  /* 0x00142c0001027983 */ /* 0x001ea80000300800 */
[----:B------:R0:W-:Y:S01]  /*45f40*/  STL [R1+0x148c], R26 ;  /* 0x00148c1a01007387 */ /* 0x0001e20000100800 */
[-C--:B------:R-:W-:Y:S01]  /*45f50*/  IADD3 R27, P6, R27, R28.reuse, RZ ;  /* 0x0000001c1b1b7210 */ /* 0x080fe20007fde0ff */
[----:B0-----:R-:W2:Y:S04]  /*45f60*/  LDL.LU R26, [R1+0x1400] ;  /* 0x00140000011a7983 */ /* 0x001ea80000300800 */
[----:B------:R0:W-:Y:S02]  /*45f70*/  STL [R1+0x1460], R27 ;  /* 0x0014601b01007387 */ /* 0x0001e40000100800 */
[----:B0-----:R-:W2:Y:S01]  /*45f80*/  LDL.LU R27, [R1+0x1424] ;  /* 0x00142400011b7983 */ /* 0x001ea20000300800 */
[--C-:B---3--:R-:W-:Y:S01]  /*45f90*/  IMAD.X R24, R24, 0x1, R0.reuse, P1 ;  /* 0x0000000118187824 */ /* 0x108fe200008e0600 */
[-C--:B----4-:R-:W-:Y:S01]  /*45fa0*/  IADD3 R20, P1, R20, R28.reuse, RZ ;  /* 0x0000001c14147210 */ /* 0x090fe20007f3e0ff */
[----:B------:R-:W-:Y:S01]  /*45fb0*/  IMAD.X R21, R21, 0x1, R0, P2 ;  /* 0x0000000115157824 */ /* 0x000fe200010e0600 */
[----:B------:R-:W-:-:S02]  /*45fc0*/  IADD3 R22, P2, R22, R28, RZ ;  /* 0x0000001c16167210 */ /* 0x000fc40007f5e0ff */
[----:B------:R0:W-:Y:S01]  /*45fd0*/  STL [R1+0x1484], R24 ;  /* 0x0014841801007387 */ /* 0x0001e20000100800 */
[--C-:B------:R-:W-:Y:S01]  /*45fe0*/  IMAD.X R23, R23, 0x1, R0.reuse, P3 ;  /* 0x0000000117177824 */ /* 0x100fe200018e0600 */
[-C--:B------:R-:W-:Y:S01]  /*45ff0*/  IADD3 R16, P3, R16, R28.reuse, RZ ;  /* 0x0000001c10107210 */ /* 0x080fe20007f7e0ff */
[--C-:B------:R-:W-:Y:S01]  /*46000*/  IMAD.X R17, R17, 0x1, R0.reuse, P4 ;  /* 0x0000000111117824 */ /* 0x100fe200020e0600 */
[-C--:B------:R-:W-:Y:S01]  /*46010*/  IADD3 R18, P4, R18, R28.reuse, RZ ;  /* 0x0000001c12127210 */ /* 0x080fe20007f9e0ff */
[--C-:B------:R-:W-:Y:S01]  /*46020*/  IMAD.X R19, R19, 0x1, R0.reuse, P5 ;  /* 0x0000000113137824 */ /* 0x100fe200028e0600 */
[----:B------:R-:W-:Y:S01]  /*46030*/  IADD3 R5, P5, R5, R28, RZ ;  /* 0x0000001c05057210 */ /* 0x000fe20007fbe0ff */
[----:B0-----:R-:W3:Y:S01]  /*46040*/  LDL.LU R24, [R1+0x13f8] ;  /* 0x0013f80001187983 */ /* 0x001ee20000300800 */
[----:B------:R-:W-:Y:S02]  /*46050*/  STL [R1+0x1458], R20 ;  /* 0x0014581401007387 */ /* 0x000fe40000100800 */
[----:B------:R-:W-:Y:S02]  /*46060*/  STL [R1+0x147c], R21 ;  /* 0x00147c1501007387 */ /* 0x000fe40000100800 */
[----:B------:R-:W-:Y:S01]  /*46070*/  STL [R1+0x1450], R22 ;  /* 0x0014501601007387 */ /* 0x000fe20000100800 */
[----:B------:R-:W-:Y:S01]  /*46080*/  STL [R1+0x1474], R23 ;  /* 0x0014741701007387 */ /* 0x000fe20000100800 */
[----:B------:R-:W-:Y:S02]  /*46090*/  STL [R1+0x1448], R16 ;  /* 0x0014481001007387 */ /* 0x000fe40000100800 */
[----:B------:R-:W-:-:S02]  /*460a0*/  IMAD.X R7, R7, 0x1, R0, P6 ;  /* 0x0000000107077824 */ /* 0x000fc400030e0600 */
[----:B------:R-:W-:Y:S01]  /*460b0*/  STL [R1+0x146c], R17 ;  /* 0x00146c1101007387 */ /* 0x000fe20000100800 */
[-C--:B------:R-:W-:Y:S01]  /*460c0*/  IADD3 R8, P6, R8, R28.reuse, RZ ;  /* 0x0000001c08087210 */ /* 0x080fe20007fde0ff */
[----:B------:R-:W-:Y:S01]  /*460d0*/  STL [R1+0x1440], R18 ;  /* 0x0014401201007387 */ /* 0x000fe20000100800 */
[--C-:B------:R-:W-:Y:S02]  /*460e0*/  IMAD.X R9, R9, 0x1, R0.reuse, P1 ;  /* 0x0000000109097824 */ /* 0x100fe400008e0600 */
[----:B------:R-:W-:Y:S01]  /*460f0*/  STL [R1+0x1464], R19 ;  /* 0x0014641301007387 */ /* 0x000fe20000100800 */
[-C--:B------:R-:W-:Y:S01]  /*46100*/  IADD3 R10, P1, R10, R28.reuse, RZ ;  /* 0x0000001c0a0a7210 */ /* 0x080fe20007f3e0ff */
[----:B------:R-:W-:Y:S01]  /*46110*/  STL [R1+0x1438], R5 ;  /* 0x0014380501007387 */ /* 0x000fe20000100800 */
[--C-:B------:R-:W-:Y:S02]  /*46120*/  IMAD.X R6, R6, 0x1, R0.reuse, P2 ;  /* 0x0000000106067824 */ /* 0x100fe400010e0600 */
[----:B------:R-:W-:Y:S01]  /*46130*/  STL [R1+0x145c], R7 ;  /* 0x00145c0701007387 */ /* 0x000fe20000100800 */
[----:B------:R-:W-:Y:S01]  /*46140*/  IADD3 R12, P2, R12, R28, RZ ;  /* 0x0000001c0c0c7210 */ /* 0x000fe20007f5e0ff */
[----:B------:R-:W-:Y:S01]  /*46150*/  STL [R1+0x1430], R8 ;  /* 0x0014300801007387 */ /* 0x000fe20000100800 */
[----:B------:R-:W-:-:S02]  /*46160*/  IMAD.X R25, R25, 0x1, R0, P4 ;  /* 0x0000000119197824 */ /* 0x000fc400020e0600 */
[----:B------:R-:W-:Y:S02]  /*46170*/  STL [R1+0x1454], R9 ;  /* 0x0014540901007387 */ /* 0x000fe40000100800 */
[----:B------:R-:W-:Y:S01]  /*46180*/  IMAD.X R13, R13, 0x1, R0, P3 ;  /* 0x000000010d0d7824 */ /* 0x000fe200018e0600 */
[----:B------:R-:W-:Y:S01]  /*46190*/  STL [R1+0x1428], R10 ;  /* 0x0014280a01007387 */ /* 0x000fe20000100800 */
[----:B------:R-:W-:Y:S02]  /*461a0*/  STL [R1+0x144c], R6 ;  /* 0x00144c0601007387 */ /* 0x000fe40000100800 */
[----:B------:R-:W-:Y:S01]  /*461b0*/  STL [R1+0x1420], R12 ;  /* 0x0014200c01007387 */ /* 0x000fe20000100800 */
[-C--:B------:R-:W-:Y:S01]  /*461c0*/  IADD3 R14, P3, R14, R28.reuse, RZ ;  /* 0x0000001c0e0e7210 */ /* 0x080fe20007f7e0ff */
[----:B------:R0:W-:Y:S01]  /*461d0*/  STL [R1+0x143c], R25 ;  /* 0x00143c1901007387 */ /* 0x0001e20000100800 */
[----:B------:R-:W-:Y:S01]  /*461e0*/  STL [R1+0x1444], R13 ;  /* 0x0014440d01007387 */ /* 0x000fe20000100800 */
[----:B------:R-:W-:-:S02]  /*461f0*/  IADD3 R15, P4, R15, R28, RZ ;  /* 0x0000001c0f0f7210 */ /* 0x000fc40007f9e0ff */
[----:B0-----:R-:W4:Y:S01]  /*46200*/  LDL.LU R25, [R1+0x141c] ;  /* 0x00141c0001197983 */ /* 0x001f220000300800 */
[----:B------:R-:W-:Y:S02]  /*46210*/  STL [R1+0x1418], R14 ;  /* 0x0014180e01007387 */ /* 0x000fe40000100800 */
[----:B--2---:R-:W-:-:S05]  /*46220*/  IMAD.X R3, R3, 0x1, R0, P5 ;  /* 0x0000000103037824 */ /* 0x004fca00028e0600 */
[----:B------:R0:W-:Y:S01]  /*46230*/  STL [R1+0x1434], R3 ;  /* 0x0014340301007387 */ /* 0x0001e20000100800 */
[----:B------:R-:W-:-:S03]  /*46240*/  IADD3 R29, P5, R29, R28, RZ ;  /* 0x0000001c1d1d7210 */ /* 0x000fc60007fbe0ff */
[----:B0-----:R-:W2:Y:S01]  /*46250*/  LDL.LU R3, [R1+0x13f0] ;  /* 0x0013f00001037983 */ /* 0x001ea20000300800 */
[----:B------:R-:W-:Y:S02]  /*46260*/  STL [R1+0x1410], R15 ;  /* 0x0014100f01007387 */ /* 0x000fe40000100800 */
[----:B------:R0:W-:Y:S02]  /*46270*/  STL [R1+0x1408], R29 ;  /* 0x0014081d01007387 */ /* 0x0001e40000100800 */
[--C-:B------:R-:W-:Y:S01]  /*46280*/  IMAD.X R2, R2, 0x1, R0.reuse, P6 ;  /* 0x0000000102027824 */ /* 0x100fe200030e0600 */
[----:B0-----:R-:W2:Y:S04]  /*46290*/  LDL.LU R29, [R1+0x1414] ;  /* 0x00141400011d7983 */ /* 0x001ea80000300800 */
[----:B------:R0:W-:Y:S01]  /*462a0*/  STL [R1+0x142c], R2 ;  /* 0x00142c0201007387 */ /* 0x0001e20000100800 */
[-C--:B------:R-:W-:Y:S01]  /*462b0*/  IADD3 R26, P6, R26, R28.reuse, RZ ;  /* 0x0000001c1a1a7210 */ /* 0x080fe20007fde0ff */
[----:B0-----:R-:W2:Y:S04]  /*462c0*/  LDL.LU R2, [R1+0x13e8] ;  /* 0x0013e80001027983 */ /* 0x001ea80000300800 */
[----:B------:R0:W-:Y:S02]  /*462d0*/  STL [R1+0x1400], R26 ;  /* 0x0014001a01007387 */ /* 0x0001e40000100800 */
[--C-:B------:R-:W-:Y:S01]  /*462e0*/  IMAD.X R27, R27, 0x1, R0.reuse, P1 ;  /* 0x000000011b1b7824 */ /* 0x100fe200008e0600 */
[----:B0-----:R-:W2:Y:S04]  /*462f0*/  LDL.LU R26, [R1+0x140c] ;  /* 0x00140c00011a7983 */ /* 0x001ea80000300800 */
[----:B------:R0:W-:Y:S02]  /*46300*/  STL [R1+0x1424], R27 ;  /* 0x0014241b01007387 */ /* 0x0001e40000100800 */
[----:B0-----:R-:W2:Y:S01]  /*46310*/  LDL.LU R27, [R1+0x13e0] ;  /* 0x0013e000011b7983 */ /* 0x001ea20000300800 */
[----:B------:R-:W2:Y:S01]  /*46320*/  LDL.LU R20, [R1+0x1404] ;  /* 0x0014040001147983 */ /* 0x000ea20000300800 */
[----:B---3--:R-:W-:Y:S01]  /*46330*/  IADD3 R24, P1, R24, R28, RZ ;  /* 0x0000001c18187210 */ /* 0x008fe20007f3e0ff */
[----:B------:R-:W3:Y:S01]  /*46340*/  LDL.LU R21, [R1+0x13d8] ;  /* 0x0013d80001157983 */ /* 0x000ee20000300800 */
[----:B------:R-:W3:Y:S03]  /*46350*/  LDL.LU R22, [R1+0x13fc] ;  /* 0x0013fc0001167983 */ /* 0x000ee60000300800 */
[----:B------:R0:W-:Y:S02]  /*46360*/  STL [R1+0x13f8], R24 ;  /* 0x0013f81801007387 */ /* 0x0001e40000100800 */
        /* <DEDUP_REMOVED lines=14> */
[----:B0-----:R-:W3:Y:S01]  /*46450*/  LDL.LU R24, [R1+0x1398] ;  /* 0x0013980001187983 */ /* 0x001ee20000300800 */
[----:B------:R-:W3:Y:S02]  /*46460*/  LDL.LU R15, [R1+0x13bc] ;  /* 0x0013bc00010f7983 */ /* 0x000ee40000300800 */
[----:B----4-:R-:W-:-:S05]  /*46470*/  IMAD.X R25, R25, 0x1, R0, P2 ;  /* 0x0000000119197824 */ /* 0x010fca00010e0600 */
[----:B------:R0:W-:Y:S04]  /*46480*/  STL [R1+0x141c], R25 ;  /* 0x00141c1901007387 */ /* 0x0001e80000100800 */
[----:B0-----:R-:W4:Y:S01]  /*46490*/  LDL.LU R25, [R1+0x1390] ;  /* 0x0013900001197983 */ /* 0x001f220000300800 */
        /* <DEDUP_REMOVED lines=15> */
[--C-:B------:R-:W-:Y:S01]  /*46590*/  IMAD.X R20, R20, 0x1, R0.reuse, P5 ;  /* 0x0000000114147824 */ /* 0x100fe200028e0600 */
[-C--:B---3--:R-:W-:Y:S01]  /*465a0*/  IADD3 R21, P5, R21, R28.reuse, RZ ;  /* 0x0000001c15157210 */ /* 0x088fe20007fbe0ff */
        /* <DEDUP_REMOVED lines=30> */
[----:B------:R-:W-:Y:S02]  /*46790*/  IMAD.X R15, R15, 0x1, R0, P2 ;  /* 0x000000010f0f7824 */ /* 0x000fe400010e0600 */
[----:B------:R-:W-:Y:S01]  /*467a0*/  STL [R1+0x13cc], R12 ;  /* 0x0013cc0c01007387 */ /* 0x000fe20000100800 */
[----:B------:R0:W-:Y:S01]  /*467b0*/  STL [R1+0x1398], R24 ;  /* 0x0013981801007387 */ /* 0x0001e20000100800 */
[----:B------:R-:W-:Y:S01]  /*467c0*/  STL [R1+0x13a0], R13 ;  /* 0x0013a00d01007387 */ /* 0x000fe20000100800 */
[----:B----4-:R-:W-:-:S02]  /*467d0*/  IADD3 R25, P2, R25, R28, RZ ;  /* 0x0000001c19197210 */ /* 0x010fc40007f5e0ff */
[----:B0-----:R-:W3:Y:S01]  /*467e0*/  LDL.LU R24, [R1+0x1378] ;  /* 0x0013780001187983 */ /* 0x001ee20000300800 */
[----:B------:R-:W-:Y:S02]  /*467f0*/  STL [R1+0x13c4], R14 ;  /* 0x0013c40e01007387 */ /* 0x000fe40000100800 */
[----:B------:R0:W-:Y:S02]  /*46800*/  STL [R1+0x1390], R25 ;  /* 0x0013901901007387 */ /* 0x0001e40000100800 */
[----:B0-----:R-:W4:Y:S01]  /*46810*/  LDL.LU R25, [R1+0x139c] ;  /* 0x00139c0001197983 */ /* 0x001f220000300800 */
[----:B------:R-:W-:Y:S02]  /*46820*/  STL [R1+0x13bc], R15 ;  /* 0x0013bc0f01007387 */ /* 0x000fe40000100800 */
[----:B--2---:R-:W-:-:S05]  /*46830*/  IMAD.X R3, R3, 0x1, R0, P3 ;  /* 0x0000000103037824 */ /* 0x004fca00018e0600 */
[----:B------:R0:W-:Y:S01]  /*46840*/  STL [R1+0x13b4], R3 ;  /* 0x0013b40301007387 */ /* 0x0001e20000100800 */
[----:B------:R-:W-:-:S03]  /*46850*/  IADD3 R29, P3, R29, R28, RZ ;  /* 0x0000001c1d1d7210 */ /* 0x000fc60007f7e0ff */
[----:B0-----:R-:W2:Y:S02]  /*46860*/  LDL.LU R3, [R1+0x1370] ;  /* 0x0013700001037983 */ /* 0x001ea40000300800 */
[----:B------:R0:W-:Y:S02]  /*46870*/  STL [R1+0x1388], R29 ;  /* 0x0013881d01007387 */ /* 0x0001e40000100800 */
[--C-:B------:R-:W-:Y:S01]  /*46880*/  IMAD.X R2, R2, 0x1, R0.reuse, P4 ;  /* 0x0000000102027824 */ /* 0x100fe200020e0600 */
[----:B0-----:R-:W2:Y:S04]  /*46890*/  LDL.LU R29, [R1+0x1394] ;  /* 0x00139400011d7983 */ /* 0x001ea80000300800 */
[----:B------:R0:W-:Y:S01]  /*468a0*/  STL [R1+0x13ac], R2 ;  /* 0x0013ac0201007387 */ /* 0x0001e20000100800 */
[-C--:B------:R-:W-:Y:S01]  /*468b0*/  IADD3 R26, P4, R26, R28.reuse, RZ ;  /* 0x0000001c1a1a7210 */ /* 0x080fe20007f9e0ff */
[----:B0-----:R-:W2:Y:S04]  /*468c0*/  LDL.LU R2, [R1+0x1368] ;  /* 0x0013680001027983 */ /* 0x001ea80000300800 */
[----:B------:R0:W-:Y:S02]  /*468d0*/  STL [R1+0x1380], R26 ;  /* 0x0013801a01007387 */ /* 0x0001e40000100800 */
[----:B------:R-:W-:Y:S01]  /*468e0*/  IMAD.X R27, R27, 0x1, R0, P5 ;  /* 0x000000011b1b7824 */ /* 0x000fe200028e0600 */
[----:B0-----:R-:W2:Y:S01]  /*468f0*/  LDL.LU R26, [R1+0x138c] ;  /* 0x00138c00011a7983 */ /* 0x001ea20000300800 */
[----:B------:R-:W2:Y:S02]  /*46900*/  LDL.LU R20, [R1+0x1360] ;  /* 0x0013600001147983 */ /* 0x000ea40000300800 */
[----:B------:R-:W2:Y:S02]  /*46910*/  LDL.LU R21, [R1+0x1384] ;  /* 0x0013840001157983 */ /* 0x000ea40000300800 */
[----:B------:R-:W2:Y:S01]  /*46920*/  LDL.LU R22, [R1+0x1358] ;  /* 0x0013580001167983 */ /* 0x000ea20000300800 */
[----:B------:R0:W-:Y:S01]  /*46930*/  STL [R1+0x13a4], R27 ;  /* 0x0013a41b01007387 */ /* 0x0001e20000100800 */
        /* <DEDUP_REMOVED lines=14> */
[----:B0-----:R-:W2:Y:S01]  /*46a20*/  LDL.LU R27, [R1+0x1344] ;  /* 0x00134400011b7983 */ /* 0x001ea20000300800 */
[----:B------:R-:W2:Y:S01]  /*46a30*/  LDL.LU R15, [R1+0x1318] ;  /* 0x00131800010f7983 */ /* 0x000ea20000300800 */
[----:B---3--:R-:W-:-:S05]  /*46a40*/  IADD3 R24, P5, R24, R28, RZ ;  /* 0x0000001c18187210 */ /* 0x008fca0007fbe0ff */
[----:B------:R0:W-:Y:S01]  /*46a50*/  STL [R1+0x1378], R24 ;  /* 0x0013781801007387 */ /* 0x0001e20000100800 */
[----:B----4-:R-:W-:-:S03]  /*46a60*/  IMAD.X R25, R25, 0x1, R0, P6 ;  /* 0x0000000119197824 */ /* 0x010fc600030e0600 */
[----:B0-----:R-:W3:Y:S02]  /*46a70*/  LDL.LU R24, [R1+0x133c] ;  /* 0x00133c0001187983 */ /* 0x001ee40000300800 */
[----:B------:R0:W-:Y:S02]  /*46a80*/  STL [R1+0x139c], R25 ;  /* 0x00139c1901007387 */ /* 0x0001e40000100800 */
        /* <DEDUP_REMOVED lines=10> */
[-C--:B------:R-:W-:Y:S01]  /*46b30*/  IADD3 R20, P2, R20, R28.reuse, RZ ;  /* 0x0000001c14147210 */ /* 0x080fe20007f5e0ff */
[----:B0-----:R-:W2:Y:S03]  /*46b40*/  LDL.LU R2, [R1+0x132c] ;  /* 0x00132c0001027983 */ /* 0x001ea60000300800 */
[----:B------:R0:W-:Y:S02]  /*46b50*/  STL [R1+0x138c], R26 ;  /* 0x00138c1a01007387 */ /* 0x0001e40000100800 */
[--C-:B------:R-:W-:Y:S01]  /*46b60*/  IMAD.X R21, R21, 0x1, R0.reuse, P3 ;  /* 0x0000000115157824 */ /* 0x100fe200018e0600 */
[-C--:B------:R-:W-:Y:S01]  /*46b70*/  IADD3 R22, P3, R22, R28.reuse, RZ ;  /* 0x0000001c16167210 */ /* 0x080fe20007f7e0ff */
[--C-:B------:R-:W-:Y:S01]  /*46b80*/  IMAD.X R23, R23, 0x1, R0.reuse, P4 ;  /* 0x0000000117177824 */ /* 0x100fe200020e0600 */
[-C--:B------:R-:W-:Y:S01]  /*46b90*/  IADD3 R16, P4, R16, R28.reuse, RZ ;  /* 0x0000001c10107210 */ /* 0x080fe20007f9e0ff */
[--C-:B------:R-:W-:Y:S01]  /*46ba0*/  IMAD.X R17, R17, 0x1, R0.reuse, P5 ;  /* 0x0000000111117824 */ /* 0x100fe200028e0600 */
[-C--:B------:R-:W-:Y:S01]  /*46bb0*/  IADD3 R18, P5, R18, R28.reuse, RZ ;  /* 0x0000001c12127210 */ /* 0x080fe20007fbe0ff */
[----:B0-----:R-:W2:Y:S01]  /*46bc0*/  LDL.LU R26, [R1+0x1300] ;  /* 0x00130000011a7983 */ /* 0x001ea20000300800 */
[----:B------:R-:W-:Y:S02]  /*46bd0*/  STL [R1+0x1360], R20 ;  /* 0x0013601401007387 */ /* 0x000fe40000100800 */
[----:B------:R-:W-:Y:S02]  /*46be0*/  STL [R1+0x1384], R21 ;  /* 0x0013841501007387 */ /* 0x000fe40000100800 */
        /* <DEDUP_REMOVED lines=17> */
[--C-:B------:R-:W-:Y:S01]  /*46d00*/  IMAD.X R27, R27, 0x1, R0.reuse, P5 ;  /* 0x000000011b1b7824 */ /* 0x100fe200028e0600 */
[----:B------:R-:W-:Y:S01]  /*46d10*/  STL [R1+0x135c], R9 ;  /* 0x00135c0901007387 */ /* 0x000fe20000100800 */
[----:B------:R-:W-:-:S02]  /*46d20*/  IMAD.X R13, R13, 0x1, R0, P4 ;  /* 0x000000010d0d7824 */ /* 0x000fc400020e0600 */
[----:B------:R-:W-:Y:S02]  /*46d30*/  STL [R1+0x1330], R10 ;  /* 0x0013300a01007387 */ /* 0x000fe40000100800 */
[----:B------:R-:W-:Y:S01]  /*46d40*/  STL [R1+0x1354], R6 ;  /* 0x0013540601007387 */ /* 0x000fe20000100800 */
[----:B------:R-:W-:Y:S01]  /*46d50*/  STL [R1+0x1328], R12 ;  /* 0x0013280c01007387 */ /* 0x000fe20000100800 */
[----:B------:R0:W-:Y:S02]  /*46d60*/  STL [R1+0x1344], R27 ;  /* 0x0013441b01007387 */ /* 0x0001e40000100800 */
[----:B------:R-:W-:Y:S01]  /*46d70*/  STL [R1+0x134c], R13 ;  /* 0x00134c0d01007387 */ /* 0x000fe20000100800 */
[----:B0-----:R-:W2:Y:S01]  /*46d80*/  LDL.LU R27, [R1+0x1324] ;  /* 0x00132400011b7983 */ /* 0x001ea20000300800 */
[-C--:B------:R-:W-:Y:S02]  /*46d90*/  IADD3 R14, P4, R14, R28.reuse, RZ ;  /* 0x0000001c0e0e7210 */ /* 0x080fe40007f9e0ff */
[----:B------:R-:W-:Y:S01]  /*46da0*/  IADD3 R15, P5, R15, R28, RZ ;  /* 0x0000001c0f0f7210 */ /* 0x000fe20007fbe0ff */
[----:B---3--:R-:W-:-:S02]  /*46db0*/  IMAD.X R24, R24, 0x1, R0, P6 ;  /* 0x0000000118187824 */ /* 0x008fc400030e0600 */
[----:B------:R-:W-:Y:S04]  /*46dc0*/  STL [R1+0x1320], R14 ;  /* 0x0013200e01007387 */ /* 0x000fe80000100800 */
[----:B------:R0:W-:Y:S01]  /*46dd0*/  STL [R1+0x133c], R24 ;  /* 0x00133c1801007387 */ /* 0x0001e20000100800 */
[----:B----4-:R-:W-:-:S03]  /*46de0*/  IADD3 R25, P6, R25, R28, RZ ;  /* 0x0000001c19197210 */ /* 0x010fc60007fde0ff */
[----:B0-----:R-:W3:Y:S01]  /*46df0*/  LDL.LU R24, [R1+0x12f8] ;  /* 0x0012f80001187983 */ /* 0x001ee20000300800 */
[----:B------:R-:W-:Y:S02]  /*46e00*/  STL [R1+0x1318], R15 ;  /* 0x0013180f01007387 */ /* 0x000fe40000100800 */
[----:B------:R0:W-:Y:S02]  /*46e10*/  STL [R1+0x1310], R25 ;  /* 0x0013101901007387 */ /* 0x0001e40000100800 */
[----:B0-----:R-:W4:Y:S01]  /*46e20*/  LDL.LU R25, [R1+0x131c] ;  /* 0x00131c0001197983 */ /* 0x001f220000300800 */
        /* <DEDUP_REMOVED lines=8> */
[----:B------:R-:W-:Y:S01]  /*46eb0*/  IADD3 R26, P2, R26, R28, RZ ;  /* 0x0000001c1a1a7210 */ /* 0x000fe20007f5e0ff */
        /* <DEDUP_REMOVED lines=21> */
[----:B------:R-:W-:-:S05]  /*47010*/  IMAD.X R27, R27, 0x1, R0, P3 ;  /* 0x000000011b1b7824 */ /* 0x000fca00018e0600 */
[----:B------:R0:W-:Y:S04]  /*47020*/  STL [R1+0x1324], R27 ;  /* 0x0013241b01007387 */ /* 0x0001e80000100800 */
[----:B0-----:R-:W2:Y:S01]  /*47030*/  LDL.LU R27, [R1+0x1298] ;  /* 0x00129800011b7983 */ /* 0x001ea20000300800 */
        /* <DEDUP_REMOVED lines=12> */
[--C-:B------:R-:W-:Y:S01]  /*47100*/  IMAD.X R20, R20, 0x1, R0.reuse, P6 ;  /* 0x0000000114147824 */ /* 0x100fe200030e0600 */
[----:B0-----:R-:W2:Y:S03]  /*47110*/  LDL.LU R29, [R1+0x1288] ;  /* 0x00128800011d7983 */ /* 0x001ea60000300800 */
[----:B------:R0:W-:Y:S01]  /*47120*/  STL [R1+0x12e8], R2 ;  /* 0x0012e80201007387 */ /* 0x0001e20000100800 */
[-C--:B------:R-:W-:Y:S01]  /*47130*/  IADD3 R21, P6, R21, R28.reuse, RZ ;  /* 0x0000001c15157210 */ /* 0x080fe20007fde0ff */
[--C-:B------:R-:W-:Y:S01]  /*47140*/  IMAD.X R22, R22, 0x1, R0.reuse, P1 ;  /* 0x0000000116167824 */ /* 0x100fe200008e0600 */
[-C--:B------:R-:W-:Y:S01]  /*47150*/  IADD3 R23, P1, R23, R28.reuse, RZ ;  /* 0x0000001c17177210 */ /* 0x080fe20007f3e0ff */
[--C-:B------:R-:W-:Y:S01]  /*47160*/  IMAD.X R16, R16, 0x1, R0.reuse, P2 ;  /* 0x0000000110107824 */ /* 0x100fe200010e0600 */
[-C--:B------:R-:W-:Y:S01]  /*47170*/  IADD3 R17, P2, R17, R28.reuse, RZ ;  /* 0x0000001c11117210 */ /* 0x080fe20007f5e0ff */
[--C-:B------:R-:W-:Y:S01]  /*47180*/  IMAD.X R18, R18, 0x1, R0.reuse, P3 ;  /* 0x0000000112127824 */ /* 0x100fe200018e0600 */
[----:B0-----:R-:W2:Y:S01]  /*47190*/  LDL.LU R2, [R1+0x12ac] ;  /* 0x0012ac0001027983 */ /* 0x001ea20000300800 */
[----:B------:R-:W-:Y:S02]  /*471a0*/  STL [R1+0x130c], R20 ;  /* 0x00130c1401007387 */ /* 0x000fe40000100800 */
[----:B------:R-:W-:Y:S02]  /*471b0*/  STL [R1+0x12e0], R21 ;  /* 0x0012e01501007387 */ /* 0x000fe40000100800 */
[----:B------:R-:W-:Y:S01]  /*471c0*/  STL [R1+0x1304], R22 ;  /* 0x0013041601007387 */ /* 0x000fe20000100800 */
[----:B------:R-:W-:Y:S01]  /*471d0*/  IADD3 R19, P3, R19, R28, RZ ;  /* 0x0000001c13137210 */ /* 0x000fe20007f7e0ff */
[----:B------:R-:W-:Y:S01]  /*471e0*/  STL [R1+0x12d8], R23 ;  /* 0x0012d81701007387 */ /* 0x000fe20000100800 */
        /* <DEDUP_REMOVED lines=13> */
[--C-:B------:R-:W-:Y:S02]  /*472c0*/  IMAD.X R14, R14, 0x1, R0.reuse, P2 ;  /* 0x000000010e0e7824 */ /* 0x100fe400010e0600 */
[----:B------:R-:W-:Y:S01]  /*472d0*/  STL [R1+0x12e4], R8 ;  /* 0x0012e40801007387 */ /* 0x000fe20000100800 */
[-C--:B------:R-:W-:Y:S01]  /*472e0*/  IADD3 R26, P2, R26, R28.reuse, RZ ;  /* 0x0000001c1a1a7210 */ /* 0x080fe20007f5e0ff */
[----:B------:R-:W-:Y:S01]  /*472f0*/  STL [R1+0x12b8], R9 ;  /* 0x0012b80901007387 */ /* 0x000fe20000100800 */
[----:B------:R-:W-:Y:S01]  /*47300*/  IADD3 R13, P1, R13, R28, RZ ;  /* 0x0000001c0d0d7210 */ /* 0x000fe20007f3e0ff */
[----:B------:R-:W-:Y:S02]  /*47310*/  STL [R1+0x12dc], R10 ;  /* 0x0012dc0a01007387 */ /* 0x000fe40000100800 */
[----:B------:R-:W-:Y:S01]  /*47320*/  STL [R1+0x12b0], R6 ;  /* 0x0012b00601007387 */ /* 0x000fe20000100800 */
[----:B------:R-:W-:Y:S01]  /*47330*/  STL [R1+0x12d4], R12 ;  /* 0x0012d40c01007387 */ /* 0x000fe20000100800 */
[----:B------:R0:W-:Y:S02]  /*47340*/  STL [R1+0x12a0], R26 ;  /* 0x0012a01a01007387 */ /* 0x0001e40000100800 */
[----:B------:R-:W-:-:S02]  /*47350*/  IMAD.X R15, R15, 0x1, R0, P3 ;  /* 0x000000010f0f7824 */ /* 0x000fc400018e0600 */
[----:B------:R-:W-:Y:S01]  /*47360*/  STL [R1+0x12a8], R13 ;  /* 0x0012a80d01007387 */ /* 0x000fe20000100800 */
[----:B------:R-:W-:Y:S01]  /*47370*/  IADD3 R27, P3, R27, R28, RZ ;  /* 0x0000001c1b1b7210 */ /* 0x000fe20007f7e0ff */
[----:B0-----:R-:W2:Y:S01]  /*47380*/  LDL.LU R26, [R1+0x1280] ;  /* 0x00128000011a7983 */ /* 0x001ea20000300800 */
[----:B------:R-:W-:Y:S03]  /*47390*/  STL [R1+0x12cc], R14 ;  /* 0x0012cc0e01007387 */ /* 0x000fe60000100800 */
[----:B------:R0:W-:Y:S02]  /*473a0*/  STL [R1+0x1298], R27 ;  /* 0x0012981b01007387 */ /* 0x0001e40000100800 */
[----:B0-----:R-:W2:Y:S01]  /*473b0*/  LDL.LU R27, [R1+0x12a4] ;  /* 0x0012a400011b7983 */ /* 0x001ea20000300800 */
[----:B---3--:R-:W-:-:S03]  /*473c0*/  IMAD.X R24, R24, 0x1, R0, P4 ;  /* 0x0000000118187824 */ /* 0x008fc600020e0600 */
[----:B------:R-:W-:Y:S04]  /*473d0*/  STL [R1+0x12c4], R15 ;  /* 0x0012c40f01007387 */ /* 0x000fe80000100800 */
[----:B------:R0:W-:Y:S01]  /*473e0*/  STL [R1+0x12bc], R24 ;  /* 0x0012bc1801007387 */ /* 0x0001e20000100800 */
[----:B----4-:R-:W-:-:S03]  /*473f0*/  IADD3 R25, P4, R25, R28, RZ ;  /* 0x0000001c19197210 */ /* 0x010fc60007f9e0ff */
[----:B0-----:R-:W3:Y:S02]  /*47400*/  LDL.LU R24, [R1+0x1278] ;  /* 0x0012780001187983 */ /* 0x001ee40000300800 */
[----:B------:R0:W-:Y:S02]  /*47410*/  STL [R1+0x1290], R25 ;  /* 0x0012901901007387 */ /* 0x0001e40000100800 */
[----:B0-----:R-:W4:Y:S01]  /*47420*/  LDL.LU R25, [R1+0x129c] ;  /* 0x00129c0001197983 */ /* 0x001f220000300800 */
[----:B--2---:R-:W-:-:S05]  /*47430*/  IMAD.X R3, R3, 0x1, R0, P5 ;  /* 0x0000000103037824 */ /* 0x004fca00028e0600 */
[----:B------:R0:W-:Y:S01]  /*47440*/  STL [R1+0x12b4], R3 ;  /* 0x0012b40301007387 */ /* 0x0001e20000100800 */
[----:B------:R-:W-:-:S03]  /*47450*/  IADD3 R29, P5, R29, R28, RZ ;  /* 0x0000001c1d1d7210 */ /* 0x000fc60007fbe0ff */
[----:B0-----:R-:W2:Y:S02]  /*47460*/  LDL.LU R3, [R1+0x1270] ;  /* 0x0012700001037983 */ /* 0x001ea40000300800 */
        /* <DEDUP_REMOVED lines=23> */
[----:B------:R-:W-:-:S05]  /*475e0*/  IADD3 R26, P6, R26, R28, RZ ;  /* 0x0000001c1a1a7210 */ /* 0x000fca0007fde0ff */
[----:B------:R0:W-:Y:S01]  /*475f0*/  STL [R1+0x1280], R26 ;  /* 0x0012801a01007387 */ /* 0x0001e20000100800 */
[----:B------:R-:W-:-:S03]  /*47600*/  IMAD.X R27, R27, 0x1, R0, P1 ;  /* 0x000000011b1b7824 */ /* 0x000fc600008e0600 */
[----:B0-----:R-:W2:Y:S02]  /*47610*/  LDL.LU R26, [R1+0x1244] ;  /* 0x00124400011a7983 */ /* 0x001ea40000300800 */
[----:B------:R0:W-:Y:S02]  /*47620*/  STL [R1+0x12a4], R27 ;  /* 0x0012a41b01007387 */ /* 0x0001e40000100800 */
        /* <DEDUP_REMOVED lines=9> */
[--C-:B------:R-:W-:Y:S01]  /*476c0*/  IMAD.X R29, R29, 0x1, R0.reuse, P3 ;  /* 0x000000011d1d7824 */ /* 0x100fe200018e0600 */
[-C--:B------:R-:W-:Y:S02]  /*476d0*/  IADD3 R20, P3, R20, R28.reuse, RZ ;  /* 0x0000001c14147210 */ /* 0x080fe40007f7e0ff */
[----:B0-----:R-:W2:Y:S02]  /*476e0*/  LDL.LU R3, [R1+0x1234] ;  /* 0x0012340001037983 */ /* 0x001ea40000300800 */
        /* <DEDUP_REMOVED lines=33> */
[-C--:B------:R-:W-:Y:S01]  /*47900*/  IADD3 R14, P5, R14, R28.reuse, RZ ;  /* 0x0000001c0e0e7210 */ /* 0x080fe20007fbe0ff */
[----:B------:R0:W-:Y:S02]  /*47910*/  STL [R1+0x124c], R2 ;  /* 0x00124c0201007387 */ /* 0x0001e40000100800 */
[----:B------:R-:W-:Y:S01]  /*47920*/  STL [R1+0x1254], R13 ;  /* 0x0012540d01007387 */ /* 0x000fe20000100800 */
[-C--:B------:R-:W-:Y:S01]  /*47930*/  IADD3 R15, P6, R15, R28.reuse, RZ ;  /* 0x0000001c0f0f7210 */ /* 0x080fe20007fde0ff */
[--C-:B------:R-:W-:Y:S01]  /*47940*/  IMAD.X R26, R26, 0x1, R0.reuse, P1 ;  /* 0x000000011a1a7824 */ /* 0x100fe200008e0600 */
[----:B0-----:R-:W2:Y:S01]  /*47950*/  LDL.LU R2, [R1+0x122c] ;  /* 0x00122c0001027983 */ /* 0x001ea20000300800 */
[----:B------:R-:W-:Y:S03]  /*47960*/  STL [R1+0x1228], R14 ;  /* 0x0012280e01007387 */ /* 0x000fe60000100800 */
[----:B------:R0:W-:Y:S01]  /*47970*/  STL [R1+0x1244], R26 ;  /* 0x0012441a01007387 */ /* 0x0001e20000100800 */
[----:B------:R-:W-:Y:S01]  /*47980*/  IADD3 R27, P1, R27, R28, RZ ;  /* 0x0000001c1b1b7210 */ /* 0x000fe20007f3e0ff */
[----:B0-----:R-:W2:Y:S01]  /*47990*/  LDL.LU R26, [R1+0x1200] ;  /* 0x00120000011a7983 */ /* 0x001ea20000300800 */
[----:B------:R-:W-:Y:S03]  /*479a0*/  STL [R1+0x1220], R15 ;  /* 0x0012200f01007387 */ /* 0x000fe60000100800 */
[----:B------:R0:W-:Y:S02]  /*479b0*/  STL [R1+0x1218], R27 ;  /* 0x0012181b01007387 */ /* 0x0001e40000100800 */
[----:B0-----:R-:W2:Y:S01]  /*479c0*/  LDL.LU R27, [R1+0x1224] ;  /* 0x00122400011b7983 */ /* 0x001ea20000300800 */
[----:B---3--:R-:W-:-:S05]  /*479d0*/  IMAD.X R24, R24, 0x1, R0, P2 ;  /* 0x0000000118187824 */ /* 0x008fca00010e0600 */
        /* <DEDUP_REMOVED lines=30> */
[----:B------:R0:W-:Y:S01]  /*47bc0*/  STL [R1+0x122c], R2 ;  /* 0x00122c0201007387 */ /* 0x0001e20000100800 */
[----:B------:R-:W-:-:S03]  /*47bd0*/  IADD3 R26, P4, R26, R28, RZ ;  /* 0x0000001c1a1a7210 */ /* 0x000fc60007f9e0ff */
[----:B0-----:R-:W2:Y:S02]  /*47be0*/  LDL.LU R2, [R1+0x11a0] ;  /* 0x0011a00001027983 */ /* 0x001ea40000300800 */
[----:B------:R0:W-:Y:S02]  /*47bf0*/  STL [R1+0x1200], R26 ;  /* 0x0012001a01007387 */ /* 0x0001e40000100800 */
[----:B------:R-:W-:Y:S01]  /*47c00*/  IMAD.X R27, R27, 0x1, R0, P5 ;  /* 0x000000011b1b7824 */ /* 0x000fe200028e0600 */
[----:B0-----:R-:W2:Y:S04]  /*47c10*/  LDL.LU R26, [R1+0x11c4] ;  /* 0x0011c400011a7983 */ /* 0x001ea80000300800 */
        /* <DEDUP_REMOVED lines=8> */
[-C--:B--2---:R-:W-:Y:S01]  /*47ca0*/  IADD3 R3, P6, R3, R28.reuse, RZ ;  /* 0x0000001c03037210 */ /* 0x084fe20007fde0ff */
[--C-:B------:R-:W-:Y:S01]  /*47cb0*/  IMAD.X R20, R20, 0x1, R0.reuse, P1 ;  /* 0x0000000114147824 */ /* 0x100fe200008e0600 */
[-C--:B------:R-:W-:Y:S01]  /*47cc0*/  IADD3 R21, P1, R21, R28.reuse, RZ ;  /* 0x0000001c15157210 */ /* 0x080fe20007f3e0ff */
[--C-:B------:R-:W-:Y:S02]  /*47cd0*/  IMAD.X R22, R22, 0x1, R0.reuse, P2 ;  /* 0x0000000116167824 */ /* 0x100fe400010e0600 */
[----:B------:R0:W-:Y:S01]  /*47ce0*/  STL [R1+0x11f0], R3 ;  /* 0x0011f00301007387 */ /* 0x0001e20000100800 */
[-C--:B------:R-:W-:Y:S01]  /*47cf0*/  IADD3 R23, P2, R23, R28.reuse, RZ ;  /* 0x0000001c17177210 */ /* 0x080fe20007f5e0ff */
[--C-:B------:R-:W-:Y:S01]  /*47d00*/  IMAD.X R16, R16, 0x1, R0.reuse, P3 ;  /* 0x0000000110107824 */ /* 0x100fe200018e0600 */
[-C--:B------:R-:W-:Y:S01]  /*47d10*/  IADD3 R17, P3, R17, R28.reuse, RZ ;  /* 0x0000001c11117210 */ /* 0x080fe20007f7e0ff */
[--C-:B------:R-:W-:Y:S01]  /*47d20*/  IMAD.X R18, R18, 0x1, R0.reuse, P4 ;  /* 0x0000000112127824 */ /* 0x100fe200020e0600 */
[----:B------:R-:W-:Y:S01]  /*47d30*/  IADD3 R19, P4, R19, R28, RZ ;  /* 0x0000001c13137210 */ /* 0x000fe20007f9e0ff */
[----:B0-----:R-:W2:Y:S01]  /*47d40*/  LDL.LU R3, [R1+0x11b4] ;  /* 0x0011b40001037983 */ /* 0x001ea20000300800 */
[----:B------:R-:W-:Y:S02]  /*47d50*/  STL [R1+0x1214], R20 ;  /* 0x0012141401007387 */ /* 0x000fe40000100800 */
[----:B------:R-:W-:Y:S02]  /*47d60*/  STL [R1+0x11e8], R21 ;  /* 0x0011e81501007387 */ /* 0x000fe40000100800 */
[----:B------:R-:W-:Y:S01]  /*47d70*/  STL [R1+0x120c], R22 ;  /* 0x00120c1601007387 */ /* 0x000fe20000100800 */
        /* <DEDUP_REMOVED lines=25> */
[-C--:B------:R-:W-:Y:S01]  /*47f10*/  IADD3 R2, P4, R2, R28.reuse, RZ ;  /* 0x0000001c02027210 */ /* 0x080fe20007f9e0ff */
[----:B0-----:R-:W2:Y:S01]  /*47f20*/  LDL.LU R29, [R1+0x1188] ;  /* 0x00118800011d7983 */ /* 0x001ea20000300800 */
[----:B------:R-:W-:Y:S03]  /*47f30*/  STL [R1+0x11d4], R14 ;  /* 0x0011d40e01007387 */ /* 0x000fe60000100800 */
[----:B------:R0:W-:Y:S02]  /*47f40*/  STL [R1+0x11a0], R2 ;  /* 0x0011a00201007387 */ /* 0x0001e40000100800 */
[--C-:B------:R-:W-:Y:S01]  /*47f50*/  IMAD.X R26, R26, 0x1, R0.reuse, P5 ;  /* 0x000000011a1a7824 */ /* 0x100fe200028e0600 */
[----:B0-----:R-:W2:Y:S01]  /*47f60*/  LDL.LU R2, [R1+0x11ac] ;  /* 0x0011ac0001027983 */ /* 0x001ea20000300800 */
[----:B------:R-:W-:Y:S03]  /*47f70*/  STL [R1+0x11cc], R15 ;  /* 0x0011cc0f01007387 */ /* 0x000fe60000100800 */
[----:B------:R0:W-:Y:S01]  /*47f80*/  STL [R1+0x11c4], R26 ;  /* 0x0011c41a01007387 */ /* 0x0001e20000100800 */
[----:B------:R-:W-:Y:S01]  /*47f90*/  IADD3 R27, P5, R27, R28, RZ ;  /* 0x0000001c1b1b7210 */ /* 0x000fe20007fbe0ff */
[----:B0-----:R-:W2:Y:S04]  /*47fa0*/  LDL.LU R26, [R1+0x1180] ;  /* 0x00118000011a7983 */ /* 0x001ea80000300800 */
        /* <DEDUP_REMOVED lines=8> */
[----:B------:R-:W4:Y:S02]  /*48030*/  LDL.LU R20, [R1+0x1170] ;  /* 0x0011700001147983 */ /* 0x000f240000300800 */
[----:B------:R-:W4:Y:S02]  /*48040*/  LDL.LU R21, [R1+0x1194] ;  /* 0x0011940001157983 */ /* 0x000f240000300800 */
[----:B------:R-:W4:Y:S02]  /*48050*/  LDL.LU R22, [R1+0x1168] ;  /* 0x0011680001167983 */ /* 0x000f240000300800 */
[----:B--2---:R-:W-:-:S05]  /*48060*/  IMAD.X R3, R3, 0x1, R0, P1 ;  /* 0x0000000103037824 */ /* 0x004fca00008e0600 */
        /* <DEDUP_REMOVED lines=21> */
[----:B------:R0:W-:Y:S01]  /*481c0*/  STL [R1+0x11ac], R2 ;  /* 0x0011ac0201007387 */ /* 0x0001e20000100800 */
[-C--:B------:R-:W-:Y:S01]  /*481d0*/  IADD3 R26, P2, R26, R28.reuse, RZ ;  /* 0x0000001c1a1a7210 */ /* 0x080fe20007f5e0ff */
[----:B0-----:R-:W2:Y:S04]  /*481e0*/  LDL.LU R2, [R1+0x1120] ;  /* 0x0011200001027983 */ /* 0x001ea80000300800 */
[----:B------:R0:W-:Y:S02]  /*481f0*/  STL [R1+0x1180], R26 ;  /* 0x0011801a01007387 */ /* 0x0001e40000100800 */
[----:B------:R-:W-:Y:S01]  /*48200*/  IMAD.X R27, R27, 0x1, R0, P3 ;  /* 0x000000011b1b7824 */ /* 0x000fe200018e0600 */
[----:B0-----:R-:W2:Y:S04]  /*48210*/  LDL.LU R26, [R1+0x1144] ;  /* 0x00114400011a7983 */ /* 0x001ea80000300800 */
[----:B------:R0:W-:Y:S02]  /*48220*/  STL [R1+0x11a4], R27 ;  /* 0x0011a41b01007387 */ /* 0x0001e40000100800 */
[----:B0-----:R-:W2:Y:S01]  /*48230*/  LDL.LU R27, [R1+0x1118] ;  /* 0x00111800011b7983 */ /* 0x001ea20000300800 */
[----:B---3--:R-:W-:-:S05]  /*48240*/  IADD3 R24, P3, R24, R28, RZ ;  /* 0x0000001c18187210 */ /* 0x008fca0007f7e0ff */
[----:B------:R0:W-:Y:S01]  /*48250*/  STL [R1+0x1178], R24 ;  /* 0x0011781801007387 */ /* 0x0001e20000100800 */
[--C-:B----4-:R-:W-:Y:S01]  /*48260*/  IMAD.X R25, R25, 0x1, R0.reuse, P4 ;  /* 0x0000000119197824 */ /* 0x110fe200020e0600 */
[-C--:B------:R-:W-:Y:S01]  /*48270*/  IADD3 R20, P4, R20, R28.reuse, RZ ;  /* 0x0000001c14147210 */ /* 0x080fe20007f9e0ff */
[--C-:B------:R-:W-:Y:S01]  /*48280*/  IMAD.X R21, R21, 0x1, R0.reuse, P5 ;  /* 0x0000000115157824 */ /* 0x100fe200028e0600 */
[----:B0-----:R-:W3:Y:S01]  /*48290*/  LDL.LU R24, [R1+0x113c] ;  /* 0x00113c0001187983 */ /* 0x001ee20000300800 */
[-C--:B------:R-:W-:Y:S01]  /*482a0*/  IADD3 R22, P5, R22, R28.reuse, RZ ;  /* 0x0000001c16167210 */ /* 0x080fe20007fbe0ff */
[----:B------:R0:W-:Y:S02]  /*482b0*/  STL [R1+0x119c], R25 ;  /* 0x00119c1901007387 */ /* 0x0001e40000100800 */
[----:B0-----:R-:W4:Y:S01]  /*482c0*/  LDL.LU R25, [R1+0x1110] ;  /* 0x0011100001197983 */ /* 0x001f220000300800 */
[----:B------:R-:W-:Y:S02]  /*482d0*/  STL [R1+0x1170], R20 ;  /* 0x0011701401007387 */ /* 0x000fe40000100800 */
[----:B------:R-:W-:Y:S02]  /*482e0*/  STL [R1+0x1194], R21 ;  /* 0x0011941501007387 */ /* 0x000fe40000100800 */
[----:B------:R-:W-:Y:S02]  /*482f0*/  STL [R1+0x1168], R22 ;  /* 0x0011681601007387 */ /* 0x000fe40000100800 */
        /* <DEDUP_REMOVED lines=29> */
[----:B------:R-:W-:Y:S01]  /*484d0*/  IADD3 R15, P1, R15, R28, RZ ;  /* 0x0000001c0f0f7210 */ /* 0x000fe20007f3e0ff */
[----:B0-----:R-:W2:Y:S01]  /*484e0*/  LDL.LU R3, [R1+0x1134] ;  /* 0x0011340001037983 */ /* 0x001ea20000300800 */
[----:B------:R-:W-:Y:S02]  /*484f0*/  STL [R1+0x1130], R14 ;  /* 0x0011300e01007387 */ /* 0x000fe40000100800 */
[----:B------:R-:W-:-:S05]  /*48500*/  IMAD.X R29, R29, 0x1, R0, P2 ;  /* 0x000000011d1d7824 */ /* 0x000fca00010e0600 */
        /* <DEDUP_REMOVED lines=36> */
[----:B--2---:R-:W-:-:S05]  /*48750*/  IMAD.X R3, R3, 0x1, R0, P5 ;  /* 0x0000000103037824 */ /* 0x004fca00028e0600 */
[----:B------:R0:W-:Y:S04]  /*48760*/  STL [R1+0x1134], R3 ;  /* 0x0011340301007387 */ /* 0x0001e80000100800 */
[----:B0-----:R-:W2:Y:S01]  /*48770*/  LDL.LU R3, [R1+0x10a8] ;  /* 0x0010a80001037983 */ /* 0x001ea20000300800 */
        /* <DEDUP_REMOVED lines=12> */
[-C--:B---3--:R-:W-:Y:S01]  /*48840*/  IADD3 R24, P1, R24, R28.reuse, RZ ;  /* 0x0000001c18187210 */ /* 0x088fe20007f3e0ff */
[--C-:B----4-:R-:W-:Y:S01]  /*48850*/  IMAD.X R20, R20, 0x1, R0.reuse, P2 ;  /* 0x0000000114147824 */ /* 0x110fe200010e0600 */
[----:B------:R-:W-:Y:S01]  /*48860*/  IADD3 R21, P2, R21, R28, RZ ;  /* 0x0000001c15157210 */ /* 0x000fe20007f5e0ff */
[----:B------:R-:W-:-:S02]  /*48870*/  IMAD.X R22, R22, 0x1, R0, P3 ;  /* 0x0000000116167824 */ /* 0x000fc400018e0600 */
[----:B------:R0:W-:Y:S01]  /*48880*/  STL [R1+0x10f8], R24 ;  /* 0x0010f81801007387 */ /* 0x0001e20000100800 */
[-C--:B------:R-:W-:Y:S01]  /*48890*/  IADD3 R23, P3, R23, R28.reuse, RZ ;  /* 0x0000001c17177210 */ /* 0x080fe20007f7e0ff */
[--C-:B------:R-:W-:Y:S01]  /*488a0*/  IMAD.X R16, R16, 0x1, R0.reuse, P4 ;  /* 0x0000000110107824 */ /* 0x100fe200020e0600 */
[-C--:B------:R-:W-:Y:S01]  /*488b0*/  IADD3 R17, P4, R17, R28.reuse, RZ ;  /* 0x0000001c11117210 */ /* 0x080fe20007f9e0ff */
[--C-:B------:R-:W-:Y:S01]  /*488c0*/  IMAD.X R18, R18, 0x1, R0.reuse, P5 ;  /* 0x0000000112127824 */ /* 0x100fe200028e0600 */
[-C--:B------:R-:W-:Y:S01]  /*488d0*/  IADD3 R19, P5, R19, R28.reuse, RZ ;  /* 0x0000001c13137210 */ /* 0x080fe20007fbe0ff */
[--C-:B------:R-:W-:Y:S01]  /*488e0*/  IMAD.X R5, R5, 0x1, R0.reuse, P6 ;  /* 0x0000000105057824 */ /* 0x100fe200030e0600 */
[----:B0-----:R-:W3:Y:S01]  /*488f0*/  LDL.LU R24, [R1+0x10bc] ;  /* 0x0010bc0001187983 */ /* 0x001ee20000300800 */
[----:B------:R-:W-:Y:S02]  /*48900*/  STL [R1+0x111c], R20 ;  /* 0x00111c1401007387 */ /* 0x000fe40000100800 */
[----:B------:R-:W-:Y:S02]  /*48910*/  STL [R1+0x10f0], R21 ;  /* 0x0010f01501007387 */ /* 0x000fe40000100800 */
[----:B------:R-:W-:Y:S01]  /*48920*/  STL [R1+0x1114], R22 ;  /* 0x0011141601007387 */ /* 0x000fe20000100800 */
[----:B------:R-:W-:Y:S01]  /*48930*/  STL [R1+0x10e8], R23 ;  /* 0x0010e81701007387 */ /* 0x000fe20000100800 */
        /* <DEDUP_REMOVED lines=22> */
[----:B------:R-:W-:Y:S03]  /*48aa0*/  STL [R1+0x10b8], R13 ;  /* 0x0010b80d01007387 */ /* 0x000fe60000100800 */
[----:B0-----:R-:W4:Y:S01]  /*48ab0*/  LDL.LU R25, [R1+0x1090] ;  /* 0x0010900001197983 */ /* 0x001f220000300800 */
[----:B------:R-:W-:Y:S01]  /*48ac0*/  STL [R1+0x10dc], R14 ;  /* 0x0010dc0e01007387 */ /* 0x000fe20000100800 */
[----:B--2---:R-:W-:-:S05]  /*48ad0*/  IADD3 R3, P5, R3, R28, RZ ;  /* 0x0000001c03037210 */ /* 0x004fca0007fbe0ff */
[----:B------:R0:W-:Y:S04]  /*48ae0*/  STL [R1+0x10a8], R3 ;  /* 0x0010a80301007387 */ /* 0x0001e80000100800 */
[----:B0-----:R-:W2:Y:S01]  /*48af0*/  LDL.LU R3, [R1+0x10b4] ;  /* 0x0010b40001037983 */ /* 0x001ea20000300800 */
[----:B------:R-:W-:Y:S02]  /*48b00*/  STL [R1+0x10d4], R15 ;  /* 0x0010d40f01007387 */ /* 0x000fe40000100800 */
[----:B------:R-:W-:-:S05]  /*48b10*/  IMAD.X R29, R29, 0x1, R0, P6 ;  /* 0x000000011d1d7824 */ /* 0x000fca00030e0600 */
        /* <DEDUP_REMOVED lines=11> */
[----:B------:R-:W2:Y:S02]  /*48bd0*/  LDL.LU R20, [R1+0x1078] ;  /* 0x0010780001147983 */ /* 0x000ea40000300800 */
[----:B------:R-:W2:Y:S02]  /*48be0*/  LDL.LU R21, [R1+0x109c] ;  /* 0x00109c0001157983 */ /* 0x000ea40000300800 */
[----:B------:R-:W2:Y:S02]  /*48bf0*/  LDL.LU R22, [R1+0x1070] ;  /* 0x0010700001167983 */ /* 0x000ea40000300800 */
[----:B---3--:R-:W-:-:S05]  /*48c00*/  IMAD.X R24, R24, 0x1, R0, P2 ;  /* 0x0000000118187824 */ /* 0x008fca00010e0600 */
[----:B------:R0:W-:Y:S01]  /*48c10*/  STL [R1+0x10bc], R24 ;  /* 0x0010bc1801007387 */ /* 0x0001e20000100800 */
        /* <DEDUP_REMOVED lines=14> */
[----:B0-----:R-:W3:Y:S01]  /*48d00*/  LDL.LU R24, [R1+0x105c] ;  /* 0x00105c0001187983 */ /* 0x001ee20000300800 */
[----:B------:R-:W3:Y:S01]  /*48d10*/  LDL.LU R15, [R1+0x1030] ;  /* 0x00103000010f7983 */ /* 0x000ee20000300800 */
[----:B----4-:R-:W-:-:S05]  /*48d20*/  IADD3 R25, P2, R25, R28, RZ ;  /* 0x0000001c19197210 */ /* 0x010fca0007f5e0ff */
[----:B------:R0:W-:Y:S04]  /*48d30*/  STL [R1+0x1090], R25 ;  /* 0x0010901901007387 */ /* 0x0001e80000100800 */
[----:B0-----:R-:W4:Y:S01]  /*48d40*/  LDL.LU R25, [R1+0x1054] ;  /* 0x0010540001197983 */ /* 0x001f220000300800 */
        /* <DEDUP_REMOVED lines=15> */
[-C--:B------:R-:W-:Y:S01]  /*48e40*/  IADD3 R20, P5, R20, R28.reuse, RZ ;  /* 0x0000001c14147210 */ /* 0x080fe20007fbe0ff */
[--C-:B------:R-:W-:Y:S01]  /*48e50*/  IMAD.X R21, R21, 0x1, R0.reuse, P6 ;  /* 0x0000000115157824 */ /* 0x100fe200030e0600 */
[-C--:B------:R-:W-:Y:S01]  /*48e60*/  IADD3 R22, P6, R22, R28.reuse, RZ ;  /* 0x0000001c16167210 */ /* 0x080fe20007fde0ff */
[--C-:B---3--:R-:W-:Y:S01]  /*48e70*/  IMAD.X R23, R23, 0x1, R0.reuse, P1 ;  /* 0x0000000117177824 */ /* 0x108fe200008e0600 */
        /* <DEDUP_REMOVED lines=23> */
[----:B------:R-:W-:Y:S02]  /*48ff0*/  STL [R1+0x1074], R9 ;  /* 0x0010740901007387 */ /* 0x000fe40000100800 */
[--C-:B------:R-:W-:Y:S01]  /*49000*/  IMAD.X R13, R13, 0x1, R0.reuse, P1 ;  /* 0x000000010d0d7824 */ /* 0x100fe200008e0600 */
[----:B------:R-:W-:Y:S01]  /*49010*/  STL [R1+0x1048], R10 ;  /* 0x0010480a01007387 */ /* 0x000fe20000100800 */
[-C--:B------:R-:W-:Y:S01]  /*49020*/  IADD3 R14, P1, R14, R28.reuse, RZ ;  /* 0x0000001c0e0e7210 */ /* 0x080fe20007f3e0ff */
[----:B------:R-:W-:Y:S02]  /*49030*/  STL [R1+0x106c], R6 ;  /* 0x00106c0601007387 */ /* 0x000fe40000100800 */
[----:B------:R-:W-:Y:S01]  /*49040*/  STL [R1+0x1040], R12 ;  /* 0x0010400c01007387 */ /* 0x000fe20000100800 */
[----:B------:R0:W-:Y:S01]  /*49050*/  STL [R1+0x105c], R24 ;  /* 0x00105c1801007387 */ /* 0x0001e20000100800 */
[----:B------:R-:W-:Y:S01]  /*49060*/  STL [R1+0x1064], R13 ;  /* 0x0010640d01007387 */ /* 0x000fe20000100800 */
[-C--:B------:R-:W-:Y:S01]  /*49070*/  IADD3 R15, P2, R15, R28.reuse, RZ ;  /* 0x0000001c0f0f7210 */ /* 0x080fe20007f5e0ff */
[----:B----4-:R-:W-:Y:S01]  /*49080*/  IMAD.X R25, R25, 0x1, R0, P3 ;  /* 0x0000000119197824 */ /* 0x010fe200018e0600 */
[----:B0-----:R-:W3:Y:S01]  /*49090*/  LDL.LU R24, [R1+0x103c] ;  /* 0x00103c0001187983 */ /* 0x001ee20000300800 */
[----:B------:R-:W-:Y:S03]  /*490a0*/  STL [R1+0x1038], R14 ;  /* 0x0010380e01007387 */ /* 0x000fe60000100800 */
[----:B------:R0:W-:Y:S02]  /*490b0*/  STL [R1+0x1054], R25 ;  /* 0x0010541901007387 */ /* 0x0001e40000100800 */
[----:B0-----:R-:W4:Y:S01]  /*490c0*/  LDL.LU R25, [R1+0x1010] ;  /* 0x0010100001197983 */ /* 0x001f220000300800 */
[----:B------:R-:W-:Y:S01]  /*490d0*/  STL [R1+0x1030], R15 ;  /* 0x0010300f01007387 */ /* 0x000fe20000100800 */
[----:B--2---:R-:W-:-:S05]  /*490e0*/  IADD3 R3, P3, R3, R28, RZ ;  /* 0x0000001c03037210 */ /* 0x004fca0007f7e0ff */
[----:B------:R0:W-:Y:S04]  /*490f0*/  STL [R1+0x1028], R3 ;  /* 0x0010280301007387 */ /* 0x0001e80000100800 */
[----:B0-----:R-:W2:Y:S01]  /*49100*/  LDL.LU R3, [R1+0x1034] ;  /* 0x0010340001037983 */ /* 0x001ea20000300800 */
        /* <DEDUP_REMOVED lines=30> */
[----:B---3--:R-:W-:-:S05]  /*492f0*/  IMAD.X R24, R24, 0x1, R0, P6 ;  /* 0x0000000118187824 */ /* 0x008fca00030e0600 */
[----:B------:R0:W-:Y:S01]  /*49300*/  STL [R1+0x103c], R24 ;  /* 0x00103c1801007387 */ /* 0x0001e20000100800 */
[----:B----4-:R-:W-:-:S03]  /*49310*/  IADD3 R25, P6, R25, R28, RZ ;  /* 0x0000001c19197210 */ /* 0x010fc60007fde0ff */
[----:B0-----:R-:W3:Y:S02]  /*49320*/  LDL.LU R24, [R1+0xfb0] ;  /* 0x000fb00001187983 */ /* 0x001ee40000300800 */
[----:B------:R0:W-:Y:S02]  /*49330*/  STL [R1+0x1010], R25 ;  /* 0x0010101901007387 */ /* 0x0001e40000100800 */
        /* <DEDUP_REMOVED lines=42> */
[-C--:B------:R-:W-:Y:S01]  /*495e0*/  IADD3 R13, P4, R13, R28.reuse, RZ ;  /* 0x0000001c0d0d7210 */ /* 0x080fe20007f9e0ff */
[----:B------:R-:W-:Y:S02]  /*495f0*/  STL [R1+0xff4], R10 ;  /* 0x000ff40a01007387 */ /* 0x000fe40000100800 */
[----:B------:R-:W-:Y:S01]  /*49600*/  STL [R1+0xfc8], R6 ;  /* 0x000fc80601007387 */ /* 0x000fe20000100800 */
[----:B------:R-:W-:Y:S01]  /*49610*/  STL [R1+0xfec], R12 ;  /* 0x000fec0c01007387 */ /* 0x000fe20000100800 */
[----:B------:R0:W-:Y:S02]  /*49620*/  STL [R1+0xfb8], R27 ;  /* 0x000fb81b01007387 */ /* 0x0001e40000100800 */
[----:B------:R-:W-:Y:S01]  /*49630*/  STL [R1+0xfc0], R13 ;  /* 0x000fc00d01007387 */ /* 0x000fe20000100800 */
[----:B0-----:R-:W2:Y:S01]  /*49640*/  LDL.LU R27, [R1+0xf98] ;  /* 0x000f9800011b7983 */ /* 0x001ea20000300800 */
[----:B------:R-:W-:Y:S01]  /*49650*/  IMAD.X R15, R15, 0x1, R0, P6 ;  /* 0x000000010f0f7824 */ /* 0x000fe200030e0600 */
[----:B---3--:R-:W-:-:S02]  /*49660*/  IADD3 R24, P6, R24, R28, RZ ;  /* 0x0000001c18187210 */ /* 0x008fc40007fde0ff */
[----:B------:R-:W-:Y:S04]  /*49670*/  STL [R1+0xfe4], R14 ;  /* 0x000fe40e01007387 */ /* 0x000fe80000100800 */
[----:B------:R0:W-:Y:S01]  /*49680*/  STL [R1+0xfb0], R24 ;  /* 0x000fb01801007387 */ /* 0x0001e20000100800 */
[----:B----4-:R-:W-:-:S03]  /*49690*/  IMAD.X R25, R25, 0x1, R0, P1 ;  /* 0x0000000119197824 */ /* 0x010fc600008e0600 */
[----:B0-----:R-:W3:Y:S01]  /*496a0*/  LDL.LU R24, [R1+0xfbc] ;  /* 0x000fbc0001187983 */ /* 0x001ee20000300800 */
[----:B------:R-:W-:Y:S02]  /*496b0*/  STL [R1+0xfdc], R15 ;  /* 0x000fdc0f01007387 */ /* 0x000fe40000100800 */
[----:B------:R0:W-:Y:S02]  /*496c0*/  STL [R1+0xfd4], R25 ;  /* 0x000fd41901007387 */ /* 0x0001e40000100800 */
[----:B0-----:R-:W4:Y:S01]  /*496d0*/  LDL.LU R25, [R1+0xf90] ;  /* 0x000f900001197983 */ /* 0x001f220000300800 */
        /* <DEDUP_REMOVED lines=31> */
[----:B------:R0:W-:Y:S04]  /*498d0*/  STL [R1+0xf98], R27 ;  /* 0x000f981b01007387 */ /* 0x0001e80000100800 */
        /* <DEDUP_REMOVED lines=50> */
[----:B------:R-:W-:Y:S02]  /*49c00*/  STL [R1+0xf6c], R13 ;  /* 0x000f6c0d01007387 */ /* 0x000fe40000100800 */
[----:B------:R-:W-:Y:S01]  /*49c10*/  IMAD.X R27, R27, 0x1, R0, P4 ;  /* 0x000000011b1b7824 */ /* 0x000fe200020e0600 */
[----:B0-----:R-:W2:Y:S01]  /*49c20*/  LDL.LU R26, [R1+0xf44] ;  /* 0x000f4400011a7983 */ /* 0x001ea20000300800 */
[----:B------:R-:W-:Y:S03]  /*49c30*/  STL [R1+0xf40], R14 ;  /* 0x000f400e01007387 */ /* 0x000fe60000100800 */
[----:B------:R0:W-:Y:S02]  /*49c40*/  STL [R1+0xf5c], R27 ;  /* 0x000f5c1b01007387 */ /* 0x0001e40000100800 */
[----:B0-----:R-:W2:Y:S01]  /*49c50*/  LDL.LU R27, [R1+0xf18] ;  /* 0x000f1800011b7983 */ /* 0x001ea20000300800 */
[----:B------:R-:W-:-:S02]  /*49c60*/  IADD3 R15, P3, R15, R28, RZ ;  /* 0x0000001c0f0f7210 */ /* 0x000fc40007f7e0ff */
[----:B---3--:R-:W-:-:S03]  /*49c70*/  IADD3 R24, P4, R24, R28, RZ ;  /* 0x0000001c18187210 */ /* 0x008fc60007f9e0ff */
[----:B------:R-:W-:Y:S02]  /*49c80*/  STL [R1+0xf38], R15 ;  /* 0x000f380f01007387 */ /* 0x000fe40000100800 */
[----:B------:R0:W-:Y:S02]  /*49c90*/  STL [R1+0xf30], R24 ;  /* 0x000f301801007387 */ /* 0x0001e40000100800 */
[----:B----4-:R-:W-:Y:S01]  /*49ca0*/  IMAD.X R25, R25, 0x1, R0, P5 ;  /* 0x0000000119197824 */ /* 0x010fe200028e0600 */
[----:B0-----:R-:W3:Y:S04]  /*49cb0*/  LDL.LU R24, [R1+0xf3c] ;  /* 0x000f3c0001187983 */ /* 0x001ee80000300800 */
        /* <DEDUP_REMOVED lines=44> */
[-C--:B------:R-:W-:Y:S01]  /*49f80*/  IADD3 R29, P3, R29, R28.reuse, RZ ;  /* 0x0000001c1d1d7210 */ /* 0x080fe20007f7e0ff */
        /* <DEDUP_REMOVED lines=42> */
[----:B------:R-:W-:Y:S01]  /*4a230*/  IMAD.X R27, R27, 0x1, R0, P2 ;  /* 0x000000011b1b7824 */ /* 0x000fe200010e0600 */
[----:B0-----:R-:W2:Y:S01]  /*4a240*/  LDL.LU R26, [R1+0xec4] ;  /* 0x000ec400011a7983 */ /* 0x001ea20000300800 */
[----:B------:R-:W-:Y:S03]  /*4a250*/  STL [R1+0xee4], R15 ;  /* 0x000ee40f01007387 */ /* 0x000fe60000100800 */
        /* <DEDUP_REMOVED lines=9> */
[----:B------:R0:W-:Y:S04]  /*4a2f0*/  STL [R1+0xea8], R3 ;  /* 0x000ea80301007387 */ /* 0x0001e80000100800 */
[----:B0-----:R-:W2:Y:S01]  /*4a300*/  LDL.LU R3, [R1+0xeb4] ;  /* 0x000eb40001037983 */ /* 0x001ea20000300800 */
[----:B------:R-:W2:Y:S02]  /*4a310*/  LDL.LU R20, [R1+0xe88] ;  /* 0x000e880001147983 */ /* 0x000ea40000300800 */
[----:B------:R-:W2:Y:S02]  /*4a320*/  LDL.LU R21, [R1+0xeac] ;  /* 0x000eac0001157983 */ /* 0x000ea40000300800 */
[----:B------:R-:W2:Y:S02]  /*4a330*/  LDL.LU R22, [R1+0xe80] ;  /* 0x000e800001167983 */ /* 0x000ea40000300800 */
[----:B------:R-:W-:-:S05]  /*4a340*/  IMAD.X R29, R29, 0x1, R0, P4 ;  /* 0x000000011d1d7824 */ /* 0x000fca00020e0600 */
        /* <DEDUP_REMOVED lines=32> */
[--C-:B--2---:R-:W-:Y:S01]  /*4a550*/  IMAD.X R3, R3, 0x1, R0.reuse, P1 ;  /* 0x0000000103037824 */ /* 0x104fe200008e0600 */
[-C--:B------:R-:W-:Y:S01]  /*4a560*/  IADD3 R20, P1, R20, R28.reuse, RZ ;  /* 0x0000001c14147210 */ /* 0x080fe20007f3e0ff */
[--C-:B------:R-:W-:Y:S01]  /*4a570*/  IMAD.X R21, R21, 0x1, R0.reuse, P2 ;  /* 0x0000000115157824 */ /* 0x100fe200010e0600 */
[----:B------:R-:W-:Y:S02]  /*4a580*/  IADD3 R22, P2, R22, R28, RZ ;  /* 0x0000001c16167210 */ /* 0x000fe40007f5e0ff */
[----:B------:R0:W-:Y:S01]  /*4a590*/  STL [R1+0xeb4], R3 ;  /* 0x000eb40301007387 */ /* 0x0001e20000100800 */
[----:B------:R-:W-:-:S03]  /*4a5a0*/  IMAD.X R23, R23, 0x1, R0, P3 ;  /* 0x0000000117177824 */ /* 0x000fc600018e0600 */
[----:B0-----:R-:W2:Y:S01]  /*4a5b0*/  LDL.LU R3, [R1+0xe28] ;  /* 0x000e280001037983 */ /* 0x001ea20000300800 */
        /* <DEDUP_REMOVED lines=33> */
[----:B------:R-:W-:-:S03]  /*4a7d0*/  IMAD.X R2, R2, 0x1, R0, P5 ;  /* 0x0000000102027824 */ /* 0x000fc600028e0600 */
[----:B------:R-:W-:Y:S04]  /*4a7e0*/  STL [R1+0xe48], R14 ;  /* 0x000e480e01007387 */ /* 0x000fe80000100800 */
[----:B------:R0:W-:Y:S01]  /*4a7f0*/  STL [R1+0xe64], R2 ;  /* 0x000e640201007387 */ /* 0x0001e20000100800 */
[----:B------:R-:W-:-:S03]  /*4a800*/  IADD3 R26, P5, R26, R28, RZ ;  /* 0x0000001c1a1a7210 */ /* 0x000fc60007fbe0ff */
[----:B0-----:R-:W2:Y:S01]  /*4a810*/  LDL.LU R2, [R1+0xe20] ;  /* 0x000e200001027983 */ /* 0x001ea20000300800 */
[----:B------:R-:W-:Y:S02]  /*4a820*/  STL [R1+0xe40], R15 ;  /* 0x000e400f01007387 */ /* 0x000fe40000100800 */
        /* <DEDUP_REMOVED lines=11> */
[----:B------:R-:W4:Y:S02]  /*4a8e0*/  LDL.LU R20, [R1+0xe34] ;  /* 0x000e340001147983 */ /* 0x000f240000300800 */
[----:B------:R-:W4:Y:S02]  /*4a8f0*/  LDL.LU R21, [R1+0xe08] ;  /* 0x000e080001157983 */ /* 0x000f240000300800 */
[----:B------:R-:W4:Y:S01]  /*4a900*/  LDL.LU R22, [R1+0xe2c] ;  /* 0x000e2c0001167983 */ /* 0x000f220000300800 */
[----:B--2---:R-:W-:-:S05]  /*4a910*/  IADD3 R3, P1, R3, R28, RZ ;  /* 0x0000001c03037210 */ /* 0x004fca0007f3e0ff */
        /* <DEDUP_REMOVED lines=31> */
[-C--:B----4-:R-:W-:Y:S01]  /*4ab10*/  IADD3 R25, P4, R25, R28.reuse, RZ ;  /* 0x0000001c19197210 */ /* 0x090fe20007f9e0ff */
[--C-:B------:R-:W-:Y:S01]  /*4ab20*/  IMAD.X R20, R20, 0x1, R0.reuse, P5 ;  /* 0x0000000114147824 */ /* 0x100fe200028e0600 */
[-C--:B------:R-:W-:Y:S01]  /*4ab30*/  IADD3 R21, P5, R21, R28.reuse, RZ ;  /* 0x0000001c15157210 */ /* 0x080fe20007fbe0ff */
[----:B0-----:R-:W3:Y:S01]  /*4ab40*/  LDL.LU R24, [R1+0xdb0] ;  /* 0x000db00001187983 */ /* 0x001ee20000300800 */
[--C-:B------:R-:W-:Y:S02]  /*4ab50*/  IMAD.X R22, R22, 0x1, R0.reuse, P6 ;  /* 0x0000000116167824 */ /* 0x100fe400030e0600 */
[----:B------:R0:W-:Y:S02]  /*4ab60*/  STL [R1+0xe10], R25 ;  /* 0x000e101901007387 */ /* 0x0001e40000100800 */
[----:B0-----:R-:W4:Y:S01]  /*4ab70*/  LDL.LU R25, [R1+0xdd4] ;  /* 0x000dd40001197983 */ /* 0x001f220000300800 */
[----:B------:R-:W-:Y:S02]  /*4ab80*/  STL [R1+0xe34], R20 ;  /* 0x000e341401007387 */ /* 0x000fe40000100800 */
[----:B------:R-:W-:Y:S02]  /*4ab90*/  STL [R1+0xe08], R21 ;  /* 0x000e081501007387 */ /* 0x000fe40000100800 */
[----:B------:R-:W-:Y:S01]  /*4aba0*/  STL [R1+0xe2c], R22 ;  /* 0x000e2c1601007387 */ /* 0x000fe20000100800 */
[-C--:B--2---:R-:W-:Y:S01]  /*4abb0*/  IADD3 R23, P6, R23, R28.reuse, RZ ;  /* 0x0000001c17177210 */ /* 0x084fe20007fde0ff */
[--C-:B------:R-:W-:Y:S01]  /*4abc0*/  IMAD.X R16, R16, 0x1, R0.reuse, P1 ;  /* 0x0000000110107824 */ /* 0x100fe200008e0600 */
[-C--:B------:R-:W-:Y:S01]  /*4abd0*/  IADD3 R17, P1, R17, R28.reuse, RZ ;  /* 0x0000001c11117210 */ /* 0x080fe20007f3e0ff */
[--C-:B------:R-:W-:Y:S01]  /*4abe0*/  IMAD.X R18, R18, 0x1, R0.reuse, P2 ;  /* 0x0000000112127824 */ /* 0x100fe200010e0600 */
        /* <DEDUP_REMOVED lines=21> */
[----:B------:R-:W-:Y:S02]  /*4ad40*/  STL [R1+0xdd8], R6 ;  /* 0x000dd80601007387 */ /* 0x000fe40000100800 */
[----:B------:R-:W-:Y:S01]  /*4ad50*/  IMAD.X R15, R15, 0x1, R0, P2 ;  /* 0x000000010f0f7824 */ /* 0x000fe200010e0600 */
[----:B------:R-:W-:Y:S01]  /*4ad60*/  STL [R1+0xdfc], R12 ;  /* 0x000dfc0c01007387 */ /* 0x000fe20000100800 */
[----:B------:R0:W-:Y:S02]  /*4ad70*/  STL [R1+0xdc8], R3 ;  /* 0x000dc80301007387 */ /* 0x0001e40000100800 */
[----:B------:R-:W-:Y:S01]  /*4ad80*/  STL [R1+0xdd0], R13 ;  /* 0x000dd00d01007387 */ /* 0x000fe20000100800 */
[----:B0-----:R-:W2:Y:S01]  /*4ad90*/  LDL.LU R3, [R1+0xda8] ;  /* 0x000da80001037983 */ /* 0x001ea20000300800 */
[----:B------:R-:W-:Y:S01]  /*4ada0*/  STL [R1+0xdf4], R14 ;  /* 0x000df40e01007387 */ /* 0x000fe20000100800 */
[----:B------:R-:W-:-:S05]  /*4adb0*/  IADD3 R29, P2, R29, R28, RZ ;  /* 0x0000001c1d1d7210 */ /* 0x000fca0007f5e0ff */
[----:B------:R0:W-:Y:S04]  /*4adc0*/  STL [R1+0xdc0], R29 ;  /* 0x000dc01d01007387 */ /* 0x0001e80000100800 */
[----:B0-----:R-:W2:Y:S01]  /*4add0*/  LDL.LU R29, [R1+0xdcc] ;  /* 0x000dcc00011d7983 */ /* 0x001ea20000300800 */
[----:B------:R-:W-:-:S03]  /*4ade0*/  IMAD.X R2, R2, 0x1, R0, P3 ;  /* 0x0000000102027824 */ /* 0x000fc600018e0600 */
[----:B------:R-:W-:Y:S04]  /*4adf0*/  STL [R1+0xdec], R15 ;  /* 0x000dec0f01007387 */ /* 0x000fe80000100800 */
        /* <DEDUP_REMOVED lines=33> */
[----:B------:R0:W-:Y:S04]  /*4b010*/  STL [R1+0xda8], R3 ;  /* 0x000da80301007387 */ /* 0x0001e80000100800 */
[----:B0-----:R-:W2:Y:S01]  /*4b020*/  LDL.LU R3, [R1+0xd6c] ;  /* 0x000d6c0001037983 */ /* 0x001ea20000300800 */
        /* <DEDUP_REMOVED lines=45> */
[-C--:B------:R-:W-:Y:S01]  /*4b300*/  IADD3 R14, P4, R14, R28.reuse, RZ ;  /* 0x0000001c0e0e7210 */ /* 0x080fe20007f9e0ff */
[----:B------:R-:W-:Y:S02]  /*4b310*/  STL [R1+0xd84], R6 ;  /* 0x000d840601007387 */ /* 0x000fe40000100800 */
[----:B------:R-:W-:Y:S01]  /*4b320*/  STL [R1+0xd58], R12 ;  /* 0x000d580c01007387 */ /* 0x000fe20000100800 */
[----:B------:R0:W-:Y:S01]  /*4b330*/  STL [R1+0xd74], R25 ;  /* 0x000d741901007387 */ /* 0x0001e20000100800 */
[----:B------:R-:W-:Y:S01]  /*4b340*/  STL [R1+0xd7c], R13 ;  /* 0x000d7c0d01007387 */ /* 0x000fe20000100800 */
[----:B------:R-:W-:-:S02]  /*4b350*/  IADD3 R15, P5, R15, R28, RZ ;  /* 0x0000001c0f0f7210 */ /* 0x000fc40007fbe0ff */
[----:B0-----:R-:W4:Y:S01]  /*4b360*/  LDL.LU R25, [R1+0xd54] ;  /* 0x000d540001197983 */ /* 0x001f220000300800 */
[----:B------:R-:W-:Y:S02]  /*4b370*/  STL [R1+0xd50], R14 ;  /* 0x000d500e01007387 */ /* 0x000fe40000100800 */
[----:B--2---:R-:W-:-:S05]  /*4b380*/  IMAD.X R3, R3, 0x1, R0, P6 ;  /* 0x0000000103037824 */ /* 0x004fca00030e0600 */
[----:B------:R0:W-:Y:S04]  /*4b390*/  STL [R1+0xd6c], R3 ;  /* 0x000d6c0301007387 */ /* 0x0001e80000100800 */
[----:B0-----:R-:W2:Y:S01]  /*4b3a0*/  LDL.LU R3, [R1+0xd28] ;  /* 0x000d280001037983 */ /* 0x001ea20000300800 */
[----:B------:R-:W-:Y:S01]  /*4b3b0*/  STL [R1+0xd48], R15 ;  /* 0x000d480f01007387 */ /* 0x000fe20000100800 */
[----:B------:R-:W-:-:S05]  /*4b3c0*/  IADD3 R29, P6, R29, R28, RZ ;  /* 0x0000001c1d1d7210 */ /* 0x000fca0007fde0ff */
        /* <DEDUP_REMOVED lines=11> */
[----:B------:R-:W2:Y:S02]  /*4b480*/  LDL.LU R20, [R1+0xd3c] ;  /* 0x000d3c0001147983 */ /* 0x000ea40000300800 */
[----:B------:R-:W2:Y:S02]  /*4b490*/  LDL.LU R21, [R1+0xd10] ;  /* 0x000d100001157983 */ /* 0x000ea40000300800 */
[----:B------:R-:W2:Y:S01]  /*4b4a0*/  LDL.LU R22, [R1+0xd34] ;  /* 0x000d340001167983 */ /* 0x000ea20000300800 */
[----:B---3--:R-:W-:-:S05]  /*4b4b0*/  IADD3 R24, P2, R24, R28, RZ ;  /* 0x0000001c18187210 */ /* 0x008fca0007f5e0ff */
        /* <DEDUP_REMOVED lines=17> */
[----:B----4-:R-:W-:-:S05]  /*4b5d0*/  IMAD.X R25, R25, 0x1, R0, P3 ;  /* 0x0000000119197824 */ /* 0x010fca00018e0600 */
[----:B------:R0:W-:Y:S04]  /*4b5e0*/  STL [R1+0xd54], R25 ;  /* 0x000d541901007387 */ /* 0x0001e80000100800 */
[----:B0-----:R-:W4:Y:S01]  /*4b5f0*/  LDL.LU R25, [R1+0xcc8] ;  /* 0x000cc80001197983 */ /* 0x001f220000300800 */
        /* <DEDUP_REMOVED lines=15> */
[--C-:B------:R-:W-:Y:S01]  /*4b6f0*/  IMAD.X R20, R20, 0x1, R0.reuse, P6 ;  /* 0x0000000114147824 */ /* 0x100fe200030e0600 */
[-C--:B------:R-:W-:Y:S01]  /*4b700*/  IADD3 R21, P6, R21, R28.reuse, RZ ;  /* 0x0000001c15157210 */ /* 0x080fe20007fde0ff */
[--C-:B------:R-:W-:Y:S01]  /*4b710*/  IMAD.X R22, R22, 0x1, R0.reuse, P1 ;  /* 0x0000000116167824 */ /* 0x100fe200008e0600 */
[-C--:B---3--:R-:W-:Y:S01]  /*4b720*/  IADD3 R23, P1, R23, R28.reuse, RZ ;  /* 0x0000001c17177210 */ /* 0x088fe20007f3e0ff */
        /* <DEDUP_REMOVED lines=39> */
[----:B------:R0:W-:Y:S04]  /*4b9a0*/  STL [R1+0xcec], R3 ;  /* 0x000cec0301007387 */ /* 0x0001e80000100800 */
[----:B0-----:R-:W2:Y:S01]  /*4b9b0*/  LDL.LU R3, [R1+0xca8] ;  /* 0x000ca80001037983 */ /* 0x001ea20000300800 */
        /* <DEDUP_REMOVED lines=231> */
[--C-:B------:R-:W-:Y:S01]  /*4c830*/  IMAD.X R29, R29, 0x1, R0.reuse, P4 ;  /* 0x000000011d1d7824 */ /* 0x100fe200020e0600 */
[-C--:B------:R-:W-:Y:S01]  /*4c840*/  IADD3 R20, P4, R20, R28.reuse, RZ ;  /* 0x0000001c14147210 */ /* 0x080fe20007f9e0ff */
[--C-:B------:R-:W-:Y:S01]  /*4c850*/  IMAD.X R21, R21, 0x1, R0.reuse, P5 ;  /* 0x0000000115157824 */ /* 0x100fe200028e0600 */
[-C--:B------:R-:W-:Y:S02]  /*4c860*/  IADD3 R22, P5, R22, R28.reuse, RZ ;  /* 0x0000001c16167210 */ /* 0x080fe40007fbe0ff */
[----:B------:R0:W-:Y:S01]  /*4c870*/  STL [R1+0xbcc], R29 ;  /* 0x000bcc1d01007387 */ /* 0x0001e20000100800 */
        /* <DEDUP_REMOVED lines=52> */
[----:B------:R-:W2:Y:S02]  /*4cbc0*/  LDL.LU R20, [R1+0xb4c] ;  /* 0x000b4c0001147983 */ /* 0x000ea40000300800 */
[----:B------:R-:W2:Y:S02]  /*4cbd0*/  LDL.LU R21, [R1+0xb20] ;  /* 0x000b200001157983 */ /* 0x000ea40000300800 */
[----:B------:R-:W2:Y:S01]  /*4cbe0*/  LDL.LU R22, [R1+0xb44] ;  /* 0x000b440001167983 */ /* 0x000ea20000300800 */
[----:B------:R-:W-:-:S05]  /*4cbf0*/  IADD3 R29, P4, R29, R28, RZ ;  /* 0x0000001c1d1d7210 */ /* 0x000fca0007f9e0ff */
        /* <DEDUP_REMOVED lines=36> */
[----:B------:R0:W-:Y:S04]  /*4ce40*/  STL [R1+0xb28], R3 ;  /* 0x000b280301007387 */ /* 0x0001e80000100800 */
[----:B0-----:R-:W2:Y:S01]  /*4ce50*/  LDL.LU R3, [R1+0xaec] ;  /* 0x000aec0001037983 */ /* 0x001ea20000300800 */
[----:B------:R-:W-:Y:S01]  /*4ce60*/  IADD3 R23, P3, R23, R28, RZ ;  /* 0x0000001c17177210 */ /* 0x000fe20007f7e0ff */
[----:B------:R-:W-:-:S02]  /*4ce70*/  IMAD.X R16, R16, 0x1, R0, P4 ;  /* 0x0000000110107824 */ /* 0x000fc400020e0600 */
        /* <DEDUP_REMOVED lines=117> */
[----:B------:R-:W-:Y:S01]  /*4d5d0*/  STL [R1+0xa78], R10 ;  /* 0x000a780a01007387 */ /* 0x000fe20000100800 */
[-C--:B------:R-:W-:Y:S01]  /*4d5e0*/  IADD3 R14, P1, R14, R28.reuse, RZ ;  /* 0x0000001c0e0e7210 */ /* 0x080fe20007f3e0ff */
[----:B------:R-:W-:Y:S01]  /*4d5f0*/  STL [R1+0xa9c], R6 ;  /* 0x000a9c0601007387 */ /* 0x000fe20000100800 */
[----:B------:R-:W-:Y:S02]  /*4d600*/  STL [R1+0xa70], R12 ;  /* 0x000a700c01007387 */ /* 0x000fe40000100800 */
[----:B------:R0:W-:Y:S02]  /*4d610*/  STL [R1+0xa8c], R3 ;  /* 0x000a8c0301007387 */ /* 0x0001e40000100800 */
[----:B------:R-:W-:Y:S01]  /*4d620*/  STL [R1+0xa94], R13 ;  /* 0x000a940d01007387 */ /* 0x000fe20000100800 */
[----:B------:R-:W-:Y:S01]  /*4d630*/  IADD3 R15, P2, R15, R28, RZ ;  /* 0x0000001c0f0f7210 */ /* 0x000fe20007f5e0ff */
[----:B0-----:R-:W2:Y:S01]  /*4d640*/  LDL.LU R3, [R1+0xa6c] ;  /* 0x000a6c0001037983 */ /* 0x001ea20000300800 */
[----:B------:R-:W-:Y:S02]  /*4d650*/  STL [R1+0xa68], R14 ;  /* 0x000a680e01007387 */ /* 0x000fe40000100800 */
[----:B------:R-:W-:-:S05]  /*4d660*/  IMAD.X R29, R29, 0x1, R0, P3 ;  /* 0x000000011d1d7824 */ /* 0x000fca00018e0600 */
        /* <DEDUP_REMOVED lines=51> */
[-C--:B---3--:R-:W-:Y:S01]  /*4d9a0*/  IADD3 R24, P2, R24, R28.reuse, RZ ;  /* 0x0000001c18187210 */ /* 0x088fe20007f5e0ff */
[--C-:B----4-:R-:W-:Y:S01]  /*4d9b0*/  IMAD.X R20, R20, 0x1, R0.reuse, P3 ;  /* 0x0000000114147824 */ /* 0x110fe200018e0600 */
[-C--:B------:R-:W-:Y:S01]  /*4d9c0*/  IADD3 R21, P3, R21, R28.reuse, RZ ;  /* 0x0000001c15157210 */ /* 0x080fe20007f7e0ff */
[--C-:B------:R-:W-:Y:S02]  /*4d9d0*/  IMAD.X R22, R22, 0x1, R0.reuse, P4 ;  /* 0x0000000116167824 */ /* 0x100fe400020e0600 */
        /* <DEDUP_REMOVED lines=239> */
[----:B------:R-:W2:Y:S02]  /*4e8d0*/  LDL.LU R20, [R1+0x8b8] ;  /* 0x0008b80001147983 */ /* 0x000ea40000300800 */
[----:B------:R-:W2:Y:S02]  /*4e8e0*/  LDL.LU R21, [R1+0x8dc] ;  /* 0x0008dc0001157983 */ /* 0x000ea40000300800 */
[----:B------:R-:W-:Y:S01]  /*4e8f0*/  IMAD.X R26, R26, 0x1, R0, P4 ;  /* 0x000000011a1a7824 */ /* 0x000fe200020e0600 */
[----:B------:R-:W2:Y:S04]  /*4e900*/  LDL.LU R22, [R1+0x8b0] ;  /* 0x0008b00001167983 */ /* 0x000ea80000300800 */
        /* <DEDUP_REMOVED lines=70> */
[----:B0-----:R-:W2:Y:S01]  /*4ed70*/  LDL.LU R26, [R1+0x87c] ;  /* 0x00087c00011a7983 */ /* 0x001ea20000300800 */
[----:B------:R-:W-:Y:S02]  /*4ed80*/  IMAD.X R27, R27, 0x1, R0, P5 ;  /* 0x000000011b1b7824 */ /* 0x000fe400028e0600 */
[----:B------:R-:W-:Y:S03]  /*4ed90*/  STL [R1+0x878], R14 ;  /* 0x0008780e01007387 */ /* 0x000fe60000100800 */
[----:B------:R0:W-:Y:S04]  /*4eda0*/  STL [R1+0x894], R27 ;  /* 0x0008941b01007387 */ /* 0x0001e80000100800 */
        /* <DEDUP_REMOVED lines=59> */
[----:B0-----:R-:W2:Y:S01]  /*4f160*/  LDL.LU R29, [R1+0x804] ;  /* 0x00080400011d7983 */ /* 0x001ea20000300800 */
        /* <DEDUP_REMOVED lines=31> */
[----:B------:R-:W-:-:S03]  /*4f360*/  IADD3 R26, P2, R26, R28, RZ ;  /* 0x0000001c1a1a7210 */ /* 0x000fc60007f5e0ff */
[----:B------:R-:W-:Y:S04]  /*4f370*/  STL [R1+0x824], R14 ;  /* 0x0008240e01007387 */ /* 0x000fe80000100800 */
[----:B------:R0:W-:Y:S04]  /*4f380*/  STL [R1+0x7f0], R26 ;  /* 0x0007f01a01007387 */ /* 0x0001e80000100800 */
[----:B0-----:R-:W2:Y:S01]  /*4f390*/  LDL.LU R26, [R1+0x7fc] ;  /* 0x0007fc00011a7983 */ /* 0x001ea20000300800 */
[----:B------:R-:W-:Y:S02]  /*4f3a0*/  IMAD.X R27, R27, 0x1, R0, P3 ;  /* 0x000000011b1b7824 */ /* 0x000fe400018e0600 */
[----:B------:R-:W-:Y:S03]  /*4f3b0*/  STL [R1+0x81c], R15 ;  /* 0x00081c0f01007387 */ /* 0x000fe60000100800 */
        /* <DEDUP_REMOVED lines=50> */
[-C--:B------:R-:W-:Y:S02]  /*4f6e0*/  IADD3 R22, P3, R22, R28.reuse, RZ ;  /* 0x0000001c16167210 */ /* 0x080fe40007f7e0ff */
[----:B------:R0:W-:Y:S04]  /*4f6f0*/  STL [R1+0x7ec], R3 ;  /* 0x0007ec0301007387 */ /* 0x0001e80000100800 */
[----:B0-----:R-:W2:Y:S01]  /*4f700*/  LDL.LU R3, [R1+0x760] ;  /* 0x0007600001037983 */ /* 0x001ea20000300800 */
[----:B------:R-:W-:Y:S02]  /*4f710*/  STL [R1+0x7c0], R20 ;  /* 0x0007c01401007387 */ /* 0x000fe40000100800 */
[----:B------:R-:W-:Y:S02]  /*4f720*/  STL [R1+0x7e4], R21 ;  /* 0x0007e41501007387 */ /* 0x000fe40000100800 */
        /* <DEDUP_REMOVED lines=31> */
[----:B0-----:R-:W2:Y:S01]  /*4f920*/  LDL.LU R29, [R1+0x784] ;  /* 0x00078400011d7983 */ /* 0x001ea20000300800 */
[----:B------:R-:W-:Y:S02]  /*4f930*/  STL [R1+0x780], R14 ;  /* 0x0007800e01007387 */ /* 0x000fe40000100800 */
[----:B------:R-:W-:-:S05]  /*4f940*/  IMAD.X R2, R2, 0x1, R0, P6 ;  /* 0x0000000102027824 */ /* 0x000fca00030e0600 */
[----:B------:R0:W-:Y:S04]  /*4f950*/  STL [R1+0x79c], R2 ;  /* 0x00079c0201007387 */ /* 0x0001e80000100800 */
[----:B0-----:R-:W2:Y:S01]  /*4f960*/  LDL.LU R2, [R1+0x758] ;  /* 0x0007580001027983 */ /* 0x001ea20000300800 */
[----:B------:R-:W-:-:S03]  /*4f970*/  IADD3 R26, P6, R26, R28, RZ ;  /* 0x0000001c1a1a7210 */ /* 0x000fc60007fde0ff */
[----:B------:R-:W-:Y:S04]  /*4f980*/  STL [R1+0x778], R15 ;  /* 0x0007780f01007387 */ /* 0x000fe80000100800 */
[----:B------:R0:W-:Y:S04]  /*4f990*/  STL [R1+0x770], R26 ;  /* 0x0007701a01007387 */ /* 0x0001e80000100800 */
[----:B0-----:R-:W2:Y:S01]  /*4f9a0*/  LDL.LU R26, [R1+0x77c] ;  /* 0x00077c00011a7983 */ /* 0x001ea20000300800 */
        /* <DEDUP_REMOVED lines=138> */
[--C-:B---3--:R-:W-:Y:S01]  /*50250*/  IMAD.X R24, R24, 0x1, R0.reuse, P3 ;  /* 0x0000000118187824 */ /* 0x108fe200018e0600 */
[-C--:B----4-:R-:W-:Y:S01]  /*50260*/  IADD3 R20, P3, R20, R28.reuse, RZ ;  /* 0x0000001c14147210 */ /* 0x090fe20007f7e0ff */
[--C-:B------:R-:W-:Y:S01]  /*50270*/  IMAD.X R21, R21, 0x1, R0.reuse, P4 ;  /* 0x0000000115157824 */ /* 0x100fe200020e0600 */
[-C--:B------:R-:W-:Y:S02]  /*50280*/  IADD3 R22, P4, R22, R28.reuse, RZ ;  /* 0x0000001c16167210 */ /* 0x080fe40007f9e0ff */
        /* <DEDUP_REMOVED lines=124> */
[--C-:B------:R-:W-:Y:S02]  /*50a50*/  IMAD.X R15, R15, 0x1, R0.reuse, P4 ;  /* 0x000000010f0f7824 */ /* 0x100fe400020e0600 */
[----:B------:R-:W-:Y:S01]  /*50a60*/  STL [R1+0x628], R12 ;  /* 0x0006280c01007387 */ /* 0x000fe20000100800 */
[----:B------:R0:W-:Y:S01]  /*50a70*/  STL [R1+0x1614], R24 ;  /* 0x0016141801007387 */ /* 0x0001e20000100800 */
[----:B----4-:R-:W-:Y:S01]  /*50a80*/  IADD3 R25, P4, R25, R28, RZ ;  /* 0x0000001c19197210 */ /* 0x010fe20007f9e0ff */
[----:B------:R-:W-:Y:S02]  /*50a90*/  STL [R1+0x160c], R13 ;  /* 0x00160c0d01007387 */ /* 0x000fe40000100800 */
        /* <DEDUP_REMOVED lines=18> */
[----:B------:R-:W-:Y:S02]  /*50bc0*/  IMAD.X R27, R27, 0x1, R0, P1 ;  /* 0x000000011b1b7824 */ /* 0x000fe400008e0600 */
[----:B------:R-:W2:Y:S01]  /*50bd0*/  LDL.LU R21, [R1+0x1618] ;  /* 0x0016180001157983 */ /* 0x000ea20000300800 */
[----:B------:R-:W2:Y:S02]  /*50be0*/  LDL.LU R22, [R1+0x1654] ;  /* 0x0016540001167983 */ /* 0x000ea40000300800 */
[----:B------:R0:W-:Y:S02]  /*50bf0*/  STL [R1+0x15f8], R27 ;  /* 0x0015f81b01007387 */ /* 0x0001e40000100800 */
        /* <DEDUP_REMOVED lines=68> */
[----:B------:R-:W-:Y:S03]  /*51040*/  STL [R1+0x1650], R13 ;  /* 0x0016500d01007387 */ /* 0x000fe60000100800 */
[----:B0-----:R-:W2:Y:S01]  /*51050*/  LDL.LU R27, [R1+0x1678] ;  /* 0x00167800011b7983 */ /* 0x001ea20000300800 */
[----:B------:R-:W-:Y:S02]  /*51060*/  STL [R1+0x168c], R14 ;  /* 0x00168c0e01007387 */ /* 0x000fe40000100800 */
[----:B------:R-:W2:Y:S01]  /*51070*/  LDL.LU R7, [R1+0x16b4] ;  /* 0x0016b40001077983 */ /* 0x000ea20000300800 */
[----:B------:R-:W-:-:S05]  /*51080*/  IADD3 R15, P1, R15, R28, RZ ;  /* 0x0000001c0f0f7210 */ /* 0x000fca0007f3e0ff */
[----:B------:R-:W-:Y:S01]  /*51090*/  STL [R1+0x1694], R15 ;  /* 0x0016940f01007387 */ /* 0x000fe20000100800 */
[----:B------:R-:W2:Y:S02]  /*510a0*/  LDL.LU R5, [R1+0x16bc] ;  /* 0x0016bc0001057983 */ /* 0x000ea40000300800 */
[----:B---3--:R-:W-:-:S05]  /*510b0*/  IMAD.X R24, R24, 0x1, R0, P2 ;  /* 0x0000000118187824 */ /* 0x008fca00010e0600 */
[----:B------:R-:W-:Y:S01]  /*510c0*/  STL [R1+0x1660], R24 ;  /* 0x0016601801007387 */ /* 0x000fe20000100800 */
[----:B----4-:R-:W-:Y:S01]  /*510d0*/  IADD3 R25, P2, R25, R28, RZ ;  /* 0x0000001c19197210 */ /* 0x010fe20007f5e0ff */
[----:B--2---:R-:W-:-:S05]  /*510e0*/  IMAD.X R3, R3, 0x1, R0, P3 ;  /* 0x0000000103037824 */ /* 0x004fca00018e0600 */
[----:B------:R0:W-:Y:S01]  /*510f0*/  STL [R1+0x1668], R3 ;  /* 0x0016680301007387 */ /* 0x0001e20000100800 */
[----:B------:R-:W-:Y:S03]  /*51100*/  STL [R1+0x169c], R25 ;  /* 0x00169c1901007387 */ /* 0x000fe60000100800 */
[----:B0-----:R-:W2:Y:S01]  /*51110*/  LDL.LU R3, [R1+0x16c4] ;  /* 0x0016c40001037983 */ /* 0x001ea20000300800 */
[----:B------:R-:W-:-:S05]  /*51120*/  IADD3 R29, P3, R29, R28, RZ ;  /* 0x0000001c1d1d7210 */ /* 0x000fca0007f7e0ff */
[----:B------:R0:W-:Y:S04]  /*51130*/  STL [R1+0x16a4], R29 ;  /* 0x0016a41d01007387 */ /* 0x0001e80000100800 */
[----:B0-----:R-:W3:Y:S01]  /*51140*/  LDL.LU R29, [R1+0x16cc] ;  /* 0x0016cc00011d7983 */ /* 0x001ee20000300800 */
[----:B------:R-:W-:-:S05]  /*51150*/  IMAD.X R2, R2, 0x1, R0, P4 ;  /* 0x0000000102027824 */ /* 0x000fca00020e0600 */
[----:B------:R0:W-:Y:S04]  /*51160*/  STL [R1+0x1670], R2 ;  /* 0x0016700201007387 */ /* 0x0001e80000100800 */
[----:B0-----:R-:W4:Y:S01]  /*51170*/  LDL.LU R2, [R1+0x16d4] ;  /* 0x0016d40001027983 */ /* 0x001f220000300800 */
[----:B------:R-:W2:Y:S02]  /*51180*/  LDL.LU R20, [R1+0x16dc] ;  /* 0x0016dc0001147983 */ /* 0x000ea40000300800 */
[----:B------:R-:W2:Y:S01]  /*51190*/  LDL.LU R21, [R1+0x16a8] ;  /* 0x0016a80001157983 */ /* 0x000ea20000300800 */
[-C--:B------:R-:W-:Y:S01]  /*511a0*/  IADD3 R26, P4, R26, R28.reuse, RZ ;  /* 0x0000001c1a1a7210 */ /* 0x080fe20007f9e0ff */
        /* <DEDUP_REMOVED lines=18> */
[----:B------:R-:W-:Y:S01]  /*512d0*/  IMAD.X R27, R27, 0x1, R0, P5 ;  /* 0x000000011b1b7824 */ /* 0x000fe200028e0600 */
[----:B------:R-:W-:-:S04]  /*512e0*/  IADD3 R7, P5, R7, R28, RZ ;  /* 0x0000001c07077210 */ /* 0x000fc80007fbe0ff */
[----:B------:R0:W-:Y:S04]  /*512f0*/  STL [R1+0x1678], R27 ;  /* 0x0016781b01007387 */ /* 0x0001e80000100800 */
[----:B0-----:R-:W2:Y:S01]  /*51300*/  LDL.LU R27, [R1+0x1708] ;  /* 0x00170800011b7983 */ /* 0x001ea20000300800 */
[----:B------:R0:W-:Y:S03]  /*51310*/  STL [R1+0x16b4], R7 ;  /* 0x0016b40701007387 */ /* 0x0001e60000100800 */
[----:B0-----:R0:W5:Y:S01]  /*51320*/  LDL.LU R7, [R1+0x17d4] ;  /* 0x0017d40001077983 */ /* 0x0011620000300800 */
[----:B------:R-:W2:Y:S02]  /*51330*/  LDL.LU R28, [R1+0x1680] ;  /* 0x00168000011c7983 */ /* 0x000ea40000300800 */
[----:B--2---:R-:W-:-:S05]  /*51340*/  IMAD.X R28, R28, 0x1, R0, P6 ;  /* 0x000000011c1c7824 */ /* 0x004fca00030e0600 */
[----:B------:R1:W-:Y:S02]  /*51350*/  STL [R1+0x1680], R28 ;  /* 0x0016801c01007387 */ /* 0x0003e40000100800 */
[----:B-1----:R-:W-:-:S04]  /*51360*/  IMAD.MOV.U32 R28, RZ, RZ, c[0x0][0x18c] ;  /* 0x00006300ff1c7624 */ /* 0x002fc800078e00ff */
[----:B------:R-:W-:-:S04]  /*51370*/  IMAD.SHL.U32 R28, R28, 0x80, RZ ;  /* 0x000000801c1c7824 */ /* 0x000fc800078e00ff */
[----:B------:R-:W-:-:S05]  /*51380*/  IMAD.SHL.U32 R28, R28, 0x2, RZ ;  /* 0x000000021c1c7824 */ /* 0x000fca00078e00ff */
[----:B------:R-:W-:-:S05]  /*51390*/  IADD3 R5, P6, R5, R28, RZ ;  /* 0x0000001c05057210 */ /* 0x000fca0007fde0ff */
[----:B------:R1:W-:Y:S04]  /*513a0*/  STL [R1+0x16bc], R5 ;  /* 0x0016bc0501007387 */ /* 0x0003e80000100800 */
[----:B-1----:R0:W5:Y:S01]  /*513b0*/  LDL.LU R5, [R1+0x17d0] ;  /* 0x0017d00001057983 */ /* 0x0021620000300800 */
        /* <DEDUP_REMOVED lines=15> */
[----:B---3--:R-:W-:-:S05]  /*514b0*/  IADD3 R29, P2, R29, R28, RZ ;  /* 0x0000001c1d1d7210 */ /* 0x008fca0007f5e0ff */
        /* <DEDUP_REMOVED lines=8> */
[----:B----4-:R-:W-:-:S05]  /*51540*/  IADD3 R2, P3, R2, R28, RZ ;  /* 0x0000001c02027210 */ /* 0x010fca0007f7e0ff */
[----:B------:R1:W-:Y:S04]  /*51550*/  STL [R1+0x16d4], R2 ;  /* 0x0016d40201007387 */ /* 0x0003e80000100800 */
[----:B-1----:R-:W2:Y:S01]  /*51560*/  LDL.LU R2, [R1+0x17c4] ;  /* 0x0017c40001027983 */ /* 0x002ea20000300800 */
[----:B------:R-:W3:Y:S02]  /*51570*/  LDL.LU R28, [R1+0x16a0] ;  /* 0x0016a000011c7983 */ /* 0x000ee40000300800 */
[--C-:B------:R-:W-:Y:S02]  /*51580*/  IMAD.X R21, R21, 0x1, R0.reuse, P5 ;  /* 0x0000000115157824 */ /* 0x100fe400028e0600 */
[--C-:B------:R-:W-:Y:S02]  /*51590*/  IMAD.X R23, R23, 0x1, R0.reuse, P6 ;  /* 0x0000000117177824 */ /* 0x100fe400030e0600 */
[----:B------:R-:W-:-:S02]  /*515a0*/  IMAD.X R17, R17, 0x1, R0, P1 ;  /* 0x0000000111117824 */ /* 0x000fc400008e0600 */
[--C-:B------:R-:W-:Y:S02]  /*515b0*/  IMAD.X R19, R19, 0x1, R0.reuse, P2 ;  /* 0x0000000113137824 */ /* 0x100fe400010e0600 */
[--C-:B------:R-:W-:Y:S02]  /*515c0*/  IMAD.X R9, R9, 0x1, R0.reuse, P3 ;  /* 0x0000000109097824 */ /* 0x100fe400018e0600 */
[----:B---3--:R-:W-:-:S05]  /*515d0*/  IMAD.X R28, R28, 0x1, R0, P4 ;  /* 0x000000011c1c7824 */ /* 0x008fca00020e0600 */
[----:B------:R1:W-:Y:S02]  /*515e0*/  STL [R1+0x16a0], R28 ;  /* 0x0016a01c01007387 */ /* 0x0003e40000100800 */
[----:B-1----:R-:W-:-:S04]  /*515f0*/  IMAD.MOV.U32 R28, RZ, RZ, c[0x0][0x18c] ;  /* 0x00006300ff1c7624 */ /* 0x002fc800078e00ff */
[----:B------:R-:W-:-:S04]  /*51600*/  IMAD.SHL.U32 R28, R28, 0x80, RZ ;  /* 0x000000801c1c7824 */ /* 0x000fc800078e00ff */
[----:B------:R-:W-:-:S05]  /*51610*/  IMAD.SHL.U32 R28, R28, 0x2, RZ ;  /* 0x000000021c1c7824 */ /* 0x000fca00078e00ff */
[-C--:B------:R-:W-:Y:S02]  /*51620*/  IADD3 R20, P4, R20, R28.reuse, RZ ;  /* 0x0000001c14147210 */ /* 0x080fe40007f9e0ff */
[-C--:B------:R-:W-:Y:S02]  /*51630*/  IADD3 R22, P5, R22, R28.reuse, RZ ;  /* 0x0000001c16167210 */ /* 0x080fe40007fbe0ff */
[-C--:B------:R-:W-:Y:S02]  /*51640*/  IADD3 R16, P6, R16, R28.reuse, RZ ;  /* 0x0000001c10107210 */ /* 0x080fe40007fde0ff */
[-C--:B------:R-:W-:Y:S01]  /*51650*/  IADD3 R18, P1, R18, R28.reuse, RZ ;  /* 0x0000001c12127210 */ /* 0x080fe20007f3e0ff */
[----:B------:R-:W-:Y:S01]  /*51660*/  STL [R1+0x16dc], R20 ;  /* 0x0016dc1401007387 */ /* 0x000fe20000100800 */
[----:B------:R-:W-:Y:S02]  /*51670*/  STL [R1+0x16a8], R21 ;  /* 0x0016a81501007387 */ /* 0x000fe40000100800 */
[----:B------:R-:W-:Y:S02]  /*51680*/  STL [R1+0x16e4], R22 ;  /* 0x0016e41601007387 */ /* 0x000fe40000100800 */
[----:B------:R-:W-:Y:S01]  /*51690*/  STL [R1+0x16b0], R23 ;  /* 0x0016b01701007387 */ /* 0x000fe20000100800 */
[-C--:B------:R-:W-:Y:S01]  /*516a0*/  IADD3 R8, P2, R8, R28.reuse, RZ ;  /* 0x0000001c08087210 */ /* 0x080fe20007f5e0ff */
        /* <DEDUP_REMOVED lines=14> */
[----:B--2---:R-:W-:-:S02]  /*51790*/  IMAD.X R2, R2, 0x1, R0, P3 ;  /* 0x0000000102027824 */ /* 0x004fc400018e0600 */
[----:B------:R-:W-:Y:S02]  /*517a0*/  STL [R1+0x170c], R12 ;  /* 0x00170c0c01007387 */ /* 0x000fe40000100800 */
[----:B------:R-:W-:Y:S01]  /*517b0*/  STL [R1+0x16d8], R13 ;  /* 0x0016d80d01007387 */ /* 0x000fe20000100800 */
[----:B------:R-:W-:Y:S01]  /*517c0*/  STL [R1+0x1710], R14 ;  /* 0x0017100e01007387 */ /* 0x000fe20000100800 */
[----:B------:R-:W-:Y:S02]  /*517d0*/  STL [R1+0x16e0], R15 ;  /* 0x0016e00f01007387 */ /* 0x000fe40000100800 */
[----:B------:R1:W-:Y:S02]  /*517e0*/  STL [R1+0x16f8], R2 ;  /* 0x0016f80201007387 */ /* 0x0003e40000100800 */
[--C-:B------:R-:W-:Y:S02]  /*517f0*/  IMAD.X R24, R24, 0x1, R0.reuse, P1 ;  /* 0x0000000118187824 */ /* 0x100fe400008e0600 */
[----:B------:R-:W-:-:S02]  /*51800*/  IMAD.X R25, R25, 0x1, R0, P2 ;  /* 0x0000000119197824 */ /* 0x000fc400010e0600 */
[--C-:B------:R-:W-:Y:S02]  /*51810*/  IMAD.X R27, R27, 0x1, R0.reuse, P5 ;  /* 0x000000011b1b7824 */ /* 0x100fe400028e0600 */
[----:B------:R-:W-:Y:S01]  /*51820*/  IMAD.X R26, R26, 0x1, R0, P4 ;  /* 0x000000011a1a7824 */ /* 0x000fe200020e0600 */
[----:B-1----:R-:W1:Y:S04]  /*51830*/  S2R R2, SR_TID.X ;  /* 0x0000000000027919 */ /* 0x002e680000002100 */
[----:B------:R0:W-:Y:S01]  /*51840*/  STL [R1+0x16e8], R24 ;  /* 0x0016e81801007387 */ /* 0x0001e20000100800 */
[----:B------:R0:W-:Y:S02]  /*51850*/  STL [R1+0x16f0], R25 ;  /* 0x0016f01901007387 */ /* 0x0001e40000100800 */
[----:B------:R0:W-:Y:S02]  /*51860*/  STL [R1+0x1708], R27 ;  /* 0x0017081b01007387 */ /* 0x0001e40000100800 */
[----:B------:R0:W-:Y:S01]  /*51870*/  STL [R1+0x1700], R26 ;  /* 0x0017001a01007387 */ /* 0x0001e20000100800 */
[----:B-1----:R-:W-:-:S05]  /*51880*/  LOP3.LUT R2, R2, 0x3f, RZ, 0xc0, !PT ;  /* 0x0000003f02027812 */ /* 0x002fca00078ec0ff */
[----:B------:R-:W-:Y:S01]  /*51890*/  IMAD.SHL.U32 R2, R2, 0x2, RZ ;  /* 0x0000000202027824 */ /* 0x000fe200078e00ff */
[----:B0-----:R-:W-:Y:S01]  /*518a0*/  @!P0 CALL.REL.NOINC `(.L_x_2) ;  /* 0x0000001000008944 */ /* 0x001fe20003c00000 */
[----:B------:R-:W-:Y:S05]  /*518b0*/  BRA `(.L_x_3) ;  /* 0xfffd1aa000007947 */ /* 0x000fea000383ffff */
.L_x_2:
[----:B-----5:R0:W-:Y:S04]  /*518c0*/  STL [R1+0x1810], R7 ;  /* 0x0018100701007387 */ /* 0x0201e80000100800 */
[----:B0-----:R-:W2:Y:S04]  /*518d0*/  LDL.LU R7, [R1+0x398] ;  /* 0x0003980001077983 */ /* 0x001ea80000300800 */
        /* <DEDUP_REMOVED lines=13> */
[----:B------:R-:W2:Y:S01]  /*519b0*/  LDL.LU R6, [R1+0x174] ;  /* 0x0001740001067983 */ /* 0x000ea20000300800 */
[----:B0-----:R-:W-:-:S03]  /*519c0*/  IMAD.MOV.U32 R7, RZ, RZ, R5 ;  /* 0x000000ffff077224 */ /* 0x001fc600078e0005 */
        /* <DEDUP_REMOVED lines=16> */
[----:B--2---:R-:W-:Y:S04]  /*51ad0*/  STL [R1+0x184c], R6 ;  /* 0x00184c0601007387 */ /* 0x004fe80000100800 */
[----:B------:R-:W2:Y:S04]  /*51ae0*/  LDL.LU R5, [R1+0x374] ;  /* 0x0003740001057983 */ /* 0x000ea80000300800 */
[----:B--2---:R0:W-:Y:S04]  /*51af0*/  STL [R1+0x1808], R5 ;  /* 0x0018080501007387 */ /* 0x0041e80000100800 */
[----:B0-----:R-:W2:Y:S04]  /*51b00*/  LDL.LU R5, [R1+0x144] ;  /* 0x0001440001057983 */ /* 0x001ea80000300800 */
[----:B------:R0:W-:Y:S04]  /*51b10*/  STL [R1+0x1800], R11 ;  /* 0x0018000b01007387 */ /* 0x0001e80000100800 */
[----:B0-----:R-:W3:Y:S01]  /*51b20*/  LDL.LU R11, [R1+0x384] ;  /* 0x00038400010b7983 */ /* 0x001ee20000300800 */
[----:B------:R-:W-:-:S03]  /*51b30*/  IMAD.MOV.U32 R6, RZ, RZ, R4 ;  /* 0x000000ffff067224 */ /* 0x000fc600078e0004 */
[----:B---3--:R0:W-:Y:S04]  /*51b40*/  STL [R1+0x1804], R11 ;  /* 0x0018040b01007387 */ /* 0x0081e80000100800 */
[----:B0-----:R-:W3:Y:S04]  /*51b50*/  LDL.LU R11, [R1+0x364] ;  /* 0x00036400010b7983 */ /* 0x001ee80000300800 */
[----:B------:R-:W4:Y:S04]  /*51b60*/  LDL.LU R4, [R1+0x394] ;  /* 0x0003940001047983 */ /* 0x000f280000300800 */
[----:B------:R-:W2:Y:S04]  /*51b70*/  LDL.LU R10, [R1+0x170] ;  /* 0x00017000010a7983 */ /* 0x000ea80000300800 */
[----:B--2---:R0:W-:Y:S04]  /*51b80*/  STL [R1+0x17fc], R10 ;  /* 0x0017fc0a01007387 */ /* 0x0041e80000100800 */
[----:B0-----:R-:W2:Y:S04]  /*51b90*/  LDL.LU R10, [R1+0xe0] ;  /* 0x0000e000010a7983 */ /* 0x001ea80000300800 */
        /* <DEDUP_REMOVED lines=36> */
[----:B------:R0:W-:Y:S04]  /*51de0*/  STL [R1+0x17c4], R3 ;  /* 0x0017c40301007387 */ /* 0x0001e80000100800 */
[----:B0-----:R-:W2:Y:S01]  /*51df0*/  LDL.LU R3, [R1+0x3e4] ;  /* 0x0003e40001037983 */ /* 0x001ea20000300800 */
[----:B------:R-:W-:-:S03]  /*51e00*/  F2FP.PACK_AB R7, R6, R7 ;  /* 0x000000070607723e */ /* 0x000fc600000000ff */
[----:B--2---:R0:W-:Y:S04]  /*51e10*/  STL [R1+0x17c8], R3 ;  /* 0x0017c80301007387 */ /* 0x0041e80000100800 */
[----:B0-----:R-:W2:Y:S04]  /*51e20*/  LDL.LU R3, [R1+0x3c4] ;  /* 0x0003c40001037983 */ /* 0x001ea80000300800 */
[----:B------:R-:W2:Y:S04]  /*51e30*/  LDL.LU R21, [R1+0x3f4] ;  /* 0x0003f40001157983 */ /* 0x000ea80000300800 */
        /* <DEDUP_REMOVED lines=10> */
[----:B------:R0:W-:Y:S04]  /*51ee0*/  STL [R1+0x1c], R7 ;  /* 0x00001c0701007387 */ /* 0x0001e80000100800 */
[----:B0-----:R-:W2:Y:S02]  /*51ef0*/  LDL.LU R7, [R1+0x1848] ;  /* 0x0018480001077983 */ /* 0x001ea40000300800 */
[----:B--2---:R-:W-:-:S02]  /*51f00*/  F2FP.PACK_AB R7, R6, R7 ;  /* 0x000000070607723e */ /* 0x004fc400000000ff */
        /* <DEDUP_REMOVED lines=25> */
[----:B------:R0:W-:Y:S04]  /*520a0*/  STL [R1], R7 ;  /* 0x0000000701007387 */ /* 0x0001e80000100800 */
[----:B0-----:R-:W2:Y:S02]  /*520b0*/  LDL.LU R7, [R1+0x1810] ;  /* 0x0018100001077983 */ /* 0x001ea40000300800 */
[----:B--2---:R-:W-:-:S02]  /*520c0*/  F2FP.PACK_AB R7, R6, R7 ;  /* 0x000000070607723e */ /* 0x004fc400000000ff */
[----:B------:R-:W2:Y:S02]  /*520d0*/  LDL.LU R6, [R1+0x180c] ;  /* 0x00180c0001067983 */ /* 0x000ea40000300800 */
[----:B--2---:R-:W-:Y:S02]  /*520e0*/  F2FP.PACK_AB R6, R5, R6 ;  /* 0x000000060506723e */ /* 0x004fe400000000ff */
[----:B------:R-:W3:Y:S02]  /*520f0*/  LDL.LU R5, [R1+0x1808] ;  /* 0x0018080001057983 */ /* 0x000ee40000300800 */
[----:B---3--:R-:W-:Y:S02]  /*52100*/  F2FP.PACK_AB R5, R11, R5 ;  /* 0x000000050b05723e */ /* 0x008fe400000000ff */
[----:B------:R-:W4:Y:S02]  /*52110*/  LDL.LU R11, [R1+0x1804] ;  /* 0x00180400010b7983 */ /* 0x000f240000300800 */
[----:B----4-:R-:W-:-:S02]  /*52120*/  F2FP.PACK_AB R4, R11, R4 ;  /* 0x000000040b04723e */ /* 0x010fc400000000ff */
[----:B------:R-:W2:Y:S02]  /*52130*/  LDL.LU R11, [R1+0x1800] ;  /* 0x00180000010b7983 */ /* 0x000ea40000300800 */
[----:B--2---:R-:W-:Y:S02]  /*52140*/  F2FP.PACK_AB R11, R10, R11 ;  /* 0x0000000b0a0b723e */ /* 0x004fe400000000ff */
[----:B------:R-:W2:Y:S02]  /*52150*/  LDL.LU R10, [R1+0x17fc] ;  /* 0x0017fc00010a7983 */ /* 0x000ea40000300800 */
[----:B--2---:R-:W-:Y:S02]  /*52160*/  F2FP.PACK_AB R10, R9, R10 ;  /* 0x0000000a090a723e */ /* 0x004fe400000000ff */
[----:B------:R-:W2:Y:S02]  /*52170*/  LDL.LU R9, [R1+0x17f8] ;  /* 0x0017f80001097983 */ /* 0x000ea40000300800 */
[----:B--2---:R-:W-:-:S02]  /*52180*/  F2FP.PACK_AB R9, R8, R9 ;  /* 0x000000090809723e */ /* 0x004fc400000000ff */
        /* <DEDUP_REMOVED lines=24> */
[----:B------:R-:W2:Y:S01]  /*52310*/  LDL.LU R3, [R1+0x17c4] ;  /* 0x0017c40001037983 */ /* 0x000ea20000300800 */
[----:B------:R-:W-:Y:S02]  /*52320*/  F2FP.PACK_AB R20, R29, R20 ;  /* 0x000000141d14723e */ /* 0x000fe400000000ff */
[----:B------:R-:W-:Y:S02]  /*52330*/  F2FP.PACK_AB R27, R0, R27 ;  /* 0x0000001b001b723e */ /* 0x000fe400000000ff */
[----:B------:R-:W-:Y:S02]  /*52340*/  F2FP.PACK_AB R26, R28, R26 ;  /* 0x0000001a1c1a723e */ /* 0x000fe400000000ff */
[----:B------:R-:W-:Y:S02]  /*52350*/  F2FP.PACK_AB R25, R2, R25 ;  /* 0x000000190219723e */ /* 0x000fe400000000ff */
[----:B--2---:R-:W-:Y:S02]  /*52360*/  F2FP.PACK_AB R24, R24, R3 ;  /* 0x000000031818723e */ /* 0x004fe400000000ff */
.L_x_1:
[----:B------:R-:W2:Y:S04]  /*52370*/  LDL.LU R3, [R1+0x1740] ;  /* 0x0017400001037983 */ /* 0x000ea80000300800 */
[----:B------:R-:W3:Y:S04]  /*52380*/  LDL.LU R28, [R1+0x1738] ;  /* 0x00173800011c7983 */ /* 0x000ee80000300800 */
[----:B------:R-:W-:Y:S04]  /*52390*/  STL [R1+0x17e4], R4 ;  /* 0x0017e40401007387 */ /* 0x000fe80000100800 */
[----:B------:R-:W-:Y:S04]  /*523a0*/  STL [R1+0x17e0], R5 ;  /* 0x0017e00501007387 */ /* 0x000fe80000100800 */
[----:B------:R1:W-:Y:S04]  /*523b0*/  STL [R1+0x17dc], R6 ;  /* 0x0017dc0601007387 */ /* 0x0003e80000100800 */
[----:B------:R4:W-:Y:S04]  /*523c0*/  STL [R1+0x17d8], R7 ;  /* 0x0017d80701007387 */ /* 0x0009e80000100800 */
[----:B-1----:R-:W1:Y:S04]  /*523d0*/  S2R R6, SR_TID.X ;  /* 0x0000000000067919 */ /* 0x002e680000002100 */
[----:B----4-:R-:W4:Y:S01]  /*523e0*/  LDL.LU R7, [R1+0x300] ;  /* 0x0003000001077983 */ /* 0x010f220000300800 */
[----:B01----:R-:W-:-:S02]  /*523f0*/  IMAD.SHL.U32 R0, R6, 0x80, RZ ;  /* 0x0000008006007824 */ /* 0x003fc400078e00ff */
[C---:B------:R-:W-:Y:S02]  /*52400*/  IMAD.SHL.U32 R2, R6.reuse, 0x200, RZ ;  /* 0x0000020006027824 */ /* 0x040fe400078e00ff */
[----:B------:R-:W-:-:S03]  /*52410*/  IMAD.SHL.U32 R29, R6, 0x4, RZ ;  /* 0x00000004061d7824 */ /* 0x000fc600078e00ff */
[----:B------:R-:W-:Y:S01]  /*52420*/  LOP3.LUT R2, R2, 0xc00, RZ, 0xc0, !PT ;  /* 0x00000c0002027812 */ /* 0x000fe200078ec0ff */
[----:B------:R-:W-:Y:S01]  /*52430*/  BAR.SYNC.DEFER_BLOCKING 0x0 ;  /* 0x0000000000007b1d */ /* 0x000fe20000010000 */
[----:B--2---:R-:W-:Y:S02]  /*52440*/  LOP3.LUT R0, R3, 0xc00, R0, 0xf8, !PT ;  /* 0x00000c0003007812 */ /* 0x004fe400078ef800 */
[----:B------:R-:W-:Y:S02]  /*52450*/  LOP3.LUT R3, R6, 0x20, RZ, 0xc0, !PT ;  /* 0x0000002006037812 */ /* 0x000fe400078ec0ff */
[----:B------:R-:W-:Y:S02]  /*52460*/  LOP3.LUT R29, R0, 0x70, R29, 0x78, !PT ;  /* 0x00000070001d7812 */ /* 0x000fe400078e781d */
[----:B---3--:R-:W-:Y:S02]  /*52470*/  LOP3.LUT R0, R2, 0x1f0, R28, 0xf8, !PT ;  /* 0x000001f002007812 */ /* 0x008fe400078ef81c */
[----:B------:R-:W0:Y:S01]  /*52480*/  S2R R28, SR_TID.X ;  /* 0x00000000001c7919 */ /* 0x000e220000002100 */
[----:B------:R-:W-:Y:S01]  /*52490*/  IMAD R29, R3, 0x10, R29 ;  /* 0x00000010031d7824 */ /* 0x000fe200078e021d */
[----:B------:R-:W-:-:S04]  /*524a0*/  LOP3.LUT R4, R0, 0x20, R6, 0x78, !PT ;  /* 0x0000002000047812 */ /* 0x000fc800078e7806 */
[----:B------:R1:W-:Y:S04]  /*524b0*/  STS.128 [R29+0x180], R12 ;  /* 0x0001800c1d007388 */ /* 0x0003e80000000c00 */
[----:B------:R-:W-:Y:S04]  /*524c0*/  STL [R1+0xa0], R4 ;  /* 0x0000a00401007387 */ /* 0x000fe80000100800 */
[----:B------:R-:W-:Y:S04]  /*524d0*/  STS.128 [R29], R24 ;  /* 0x000000181d007388 */ /* 0x000fe80000000c00 */
[----:B------:R-:W-:Y:S04]  /*524e0*/  STS.128 [R29+0x100], R20 ;  /* 0x000100141d007388 */ /* 0x000fe80000000c00 */
[----:B------:R-:W-:Y:S01]  /*524f0*/  STS.128 [R29+0x80], R16 ;  /* 0x000080101d007388 */ /* 0x000fe20000000c00 */
[----:B0-----:R-:W-:-:S02]  /*52500*/  SHF.R.U32.HI R5, RZ, 0x4, R28 ;  /* 0x00000004ff057819 */ /* 0x001fc4000001161c */
[----:B------:R-:W-:Y:S01]  /*52510*/  SHF.R.U32.HI R28, RZ, 0x4, R28 ;  /* 0x00000004ff1c7819 */ /* 0x000fe2000001161c */
[----:B------:R-:W-:Y:S01]  /*52520*/  BAR.SYNC.DEFER_BLOCKING 0x0 ;  /* 0x0000000000007b1d */ /* 0x000fe20000010000 */
[----:B------:R-:W-:Y:S02]  /*52530*/  IADD3 R5, R5, 0x7c, RZ ;  /* 0x0000007c05057810 */ /* 0x000fe40007ffe0ff */
[----:B------:R-:W-:Y:S02]  /*52540*/  IADD3 R28, R28, 0x3c, RZ ;  /* 0x0000003c1c1c7810 */ /* 0x000fe40007ffe0ff */
[C---:B----4-:R-:W-:Y:S02]  /*52550*/  LOP3.LUT R0, R7.reuse, R5, RZ, 0xfc, !PT ;  /* 0x0000000507007212 */ /* 0x050fe400078efcff */
[--C-:B------:R-:W-:Y:S02]  /*52560*/  SHF.R.U32.HI R5, RZ, 0x4, R6.reuse ;  /* 0x00000004ff057819 */ /* 0x100fe40000011606 */
[----:B------:R-:W-:Y:S01]  /*52570*/  SHF.R.U32.HI R6, RZ, 0x4, R6 ;  /* 0x00000004ff067819 */ /* 0x000fe20000011606 */
[----:B------:R0:W-:Y:S01]  /*52580*/  STL [R1+0x90], R0 ;  /* 0x0000900001007387 */ /* 0x0001e20000100800 */
[----:B------:R-:W-:-:S02]  /*52590*/  LOP3.LUT R3, R7, 0xfc, R5, 0xfe, !PT ;  /* 0x000000fc07037812 */ /* 0x000fc400078efe05 */
[----:B------:R-:W-:Y:S02]  /*525a0*/  SGXT.U32 R6, R6, 0x2 ;  /* 0x000000020606781a */ /* 0x000fe40000000000 */
[C---:B------:R-:W-:Y:S02]  /*525b0*/  LOP3.LUT R2, R7.reuse, 0xbc, R5, 0xfe, !PT ;  /* 0x000000bc07027812 */ /* 0x040fe400078efe05 */
[C-C-:B-1----:R-:W-:Y:S02]  /*525c0*/  LOP3.LUT R12, R7.reuse, 0xc, R6.reuse, 0xfe, !PT ;  /* 0x0000000c070c7812 */ /* 0x142fe400078efe06 */
[C-C-:B------:R-:W-:Y:S02]  /*525d0*/  LOP3.LUT R5, R7.reuse, 0x10, R6.reuse, 0xfe, !PT ;  /* 0x0000001007057812 */ /* 0x140fe400078efe06 */
[C---:B0-----:R-:W-:Y:S02]  /*525e0*/  LOP3.LUT R0, R7.reuse, R28, RZ, 0xfc, !PT ;  /* 0x0000001c07007212 */ /* 0x041fe400078efcff */
[C-C-:B------:R-:W-:Y:S01]  /*525f0*/  LOP3.LUT R25, R7.reuse, 0xe0, R6.reuse, 0xfe, !PT ;  /* 0x000000e007197812 */ /* 0x140fe200078efe06 */
[----:B------:R-:W-:Y:S01]  /*52600*/  LDS.128 R20, [R4+0x200] ;  /* 0x0002000004147984 */ /* 0x000fe20000000c00 */
[----:B------:R-:W-:-:S02]  /*52610*/  LOP3.LUT R27, R7, 0xe8, R6, 0xfe, !PT ;  /* 0x000000e8071b7812 */ /* 0x000fc400078efe06 */
[C-C-:B------:R-:W-:Y:S01]  /*52620*/  LOP3.LUT R24, R7.reuse, 0xe4, R6.reuse, 0xfe, !PT ;  /* 0x000000e407187812 */ /* 0x140fe200078efe06 */
[----:B------:R0:W-:Y:S01]  /*52630*/  STL [R1+0x50], R0 ;  /* 0x0000500001007387 */ /* 0x0001e20000100800 */
[----:B------:R-:W-:-:S03]  /*52640*/  LOP3.LUT R28, R7, 0x8, R6, 0xfe, !PT ;  /* 0x00000008071c7812 */ /* 0x000fc600078efe06 */
[----:B------:R1:W-:Y:S04]  /*52650*/  STL [R1+0xa8], R3 ;  /* 0x0000a80301007387 */ /* 0x0003e80000100800 */
[----:B------:R2:W-:Y:S01]  /*52660*/  STL [R1+0x98], R2 ;  /* 0x0000980201007387 */ /* 0x0005e20000100800 */
[----:B0-----:R-:W-:-:S03]  /*52670*/  LOP3.LUT R0, R7, R6, RZ, 0xfc, !PT ;  /* 0x0000000607007212 */ /* 0x001fc600078efcff */
[----:B------:R0:W-:Y:S01]  /*52680*/  STL [R1+0x20], R12 ;  /* 0x0000200c01007387 */ /* 0x0001e20000100800 */
[----:B-1----:R-:W-:-:S03]  /*52690*/  LOP3.LUT R3, R7, 0x4, R6, 0xfe, !PT ;  /* 0x0000000407037812 */ /* 0x002fc600078efe06 */
[----:B------:R1:W-:Y:S01]  /*526a0*/  STL [R1+0x24], R5 ;  /* 0x0000240501007387 */ /* 0x0003e20000100800 */
[C-C-:B--2---:R-:W-:Y:S02]  /*526b0*/  LOP3.LUT R2, R7.reuse, 0x14, R6.reuse, 0xfe, !PT ;  /* 0x0000001407027812 */ /* 0x144fe400078efe06 */
[----:B0-----:R-:W-:-:S03]  /*526c0*/  LOP3.LUT R12, R7, 0x18, R6, 0xfe, !PT ;  /* 0x00000018070c7812 */ /* 0x001fc600078efe06 */
[----:B------:R0:W-:Y:S01]  /*526d0*/  STL [R1+0x28], R2 ;  /* 0x0000280201007387 */ /* 0x0001e20000100800 */
[----:B-1----:R-:W-:-:S03]  /*526e0*/  LOP3.LUT R5, R7, 0x1c, R6, 0xfe, !PT ;  /* 0x0000001c07057812 */ /* 0x002fc600078efe06 */
[----:B------:R1:W-:Y:S04]  /*526f0*/  STL [R1+0x2c], R12 ;  /* 0x00002c0c01007387 */ /* 0x0003e80000100800 */
[----:B------:R2:W-:Y:S01]  /*52700*/  STL [R1+0x30], R5 ;  /* 0x0000300501007387 */ /* 0x0005e20000100800 */
[C-C-:B0-----:R-:W-:Y:S02]  /*52710*/  LOP3.LUT R2, R7.reuse, 0x20, R6.reuse, 0xfe, !PT ;  /* 0x0000002007027812 */ /* 0x141fe400078efe06 */
[----:B-1----:R-:W-:-:S03]  /*52720*/  LOP3.LUT R12, R7, 0x24, R6, 0xfe, !PT ;  /* 0x00000024070c7812 */ /* 0x002fc600078efe06 */
[----:B------:R0:W-:Y:S01]  /*52730*/  STL [R1+0x34], R2 ;  /* 0x0000340201007387 */ /* 0x0001e20000100800 */
[----:B--2---:R-:W-:-:S03]  /*52740*/  LOP3.LUT R5, R7, 0x28, R6, 0xfe, !PT ;  /* 0x0000002807057812 */ /* 0x004fc600078efe06 */
        /* <DEDUP_REMOVED lines=77> */
[----:B--2---:R-:W-:-:S03]  /*52c20*/  LOP3.LUT R5, R4, 0x40, RZ, 0x3c, !PT ;  /* 0x0000004004057812 */ /* 0x004fc600078e3cff */
[----:B------:R-:W-:Y:S04]  /*52c30*/  STL [R1+0xf0], R12 ;  /* 0x0000f00c01007387 */ /* 0x000fe80000100800 */
[----:B------:R-:W1:Y:S01]  /*52c40*/  LDS.128 R12, [R4] ;  /* 0x00000000040c7984 */ /* 0x000e620000000c00 */
[----:B0-----:R-:W-:-:S03]  /*52c50*/  LOP3.LUT R2, R7, 0xd0, R6, 0xfe, !PT ;  /* 0x000000d007027812 */ /* 0x001fc600078efe06 */
[----:B------:R-:W0:Y:S04]  /*52c60*/  LDS.128 R16, [R5] ;  /* 0x0000000005107984 */ /* 0x000e280000000c00 */
[----:B------:R2:W-:Y:S04]  /*52c70*/  STL [R1+0xf4], R2 ;  /* 0x0000f40201007387 */ /* 0x0005e80000100800 */
[----:B------:R-:W-:Y:S01]  /*52c80*/  STL [R1+0x9c], R5 ;  /* 0x00009c0501007387 */ /* 0x000fe20000100800 */
[----:B--2---:R-:W-:-:S03]  /*52c90*/  LOP3.LUT R2, R7, 0xd4, R6, 0xfe, !PT ;  /* 0x000000d407027812 */ /* 0x004fc600078efe06 */
[----:B-1----:R-:W-:Y:S04]  /*52ca0*/  STL.64 [R1+0x17d0], R14 ;  /* 0x0017d00e01007387 */ /* 0x002fe80000100a00 */
[----:B------:R1:W-:Y:S04]  /*52cb0*/  STL.64 [R1+0x17c8], R12 ;  /* 0x0017c80c01007387 */ /* 0x0003e80000100a00 */
[----:B------:R2:W-:Y:S01]  /*52cc0*/  STL [R1+0xf8], R2 ;  /* 0x0000f80201007387 */ /* 0x0005e20000100800 */
[C-C-:B-1----:R-:W-:Y:S02]  /*52cd0*/  LOP3.LUT R12, R7.reuse, 0xd8, R6.reuse, 0xfe, !PT ;  /* 0x000000d8070c7812 */ /* 0x142fe400078efe06 */
[C-C-:B------:R-:W-:Y:S01]  /*52ce0*/  LOP3.LUT R13, R7.reuse, 0xdc, R6.reuse, 0xfe, !PT ;  /* 0x000000dc070d7812 */ /* 0x140fe200078efe06 */
[----:B--2---:R-:W2:Y:S04]  /*52cf0*/  LDL.LU R2, [R1+0x173c] ;  /* 0x00173c0001027983 */ /* 0x004ea80000300800 */
[----:B------:R1:W-:Y:S04]  /*52d00*/  STL [R1+0xfc], R12 ;  /* 0x0000fc0c01007387 */ /* 0x0003e80000100800 */
[----:B-1----:R-:W3:Y:S04]  /*52d10*/  LDL.LU R12, [R1+0x10] ;  /* 0x00001000010c7983 */ /* 0x002ee80000300800 */
[----:B------:R1:W-:Y:S04]  /*52d20*/  STL [R1+0x100], R13 ;  /* 0x0001000d01007387 */ /* 0x0003e80000100800 */
[----:B-1----:R-:W3:Y:S04]  /*52d30*/  LDL.LU R13, [R1+0x14] ;  /* 0x00001400010d7983 */ /* 0x002ee80000300800 */
[----:B------:R-:W3:Y:S04]  /*52d40*/  LDL.LU R14, [R1+0x18] ;  /* 0x00001800010e7983 */ /* 0x000ee80000300800 */
[----:B------:R-:W3:Y:S04]  /*52d50*/  LDL.LU R15, [R1+0x1c] ;  /* 0x00001c00010f7983 */ /* 0x000ee80000300800 */
[----:B------:R-:W4:Y:S04]  /*52d60*/  LDL.LU R4, [R1+0x17e4] ;  /* 0x0017e40001047983 */ /* 0x000f280000300800 */
[----:B------:R-:W-:Y:S04]  /*52d70*/  STL [R1+0x104], R25 ;  /* 0x0001041901007387 */ /* 0x000fe80000100800 */
[----:B------:R-:W-:Y:S04]  /*52d80*/  STL [R1+0x10c], R27 ;  /* 0x00010c1b01007387 */ /* 0x000fe80000100800 */
[----:B------:R-:W-:Y:S04]  /*52d90*/  STL [R1+0x108], R24 ;  /* 0x0001081801007387 */ /* 0x000fe80000100800 */
[----:B------:R1:W5:Y:S04]  /*52da0*/  LDS.128 R24, [R5+0x200] ;  /* 0x0002000005187984 */ /* 0x0003680000000c00 */
[----:B------:R-:W-:Y:S01]  /*52db0*/  BAR.SYNC.DEFER_BLOCKING 0x0 ;  /* 0x0000000000007b1d */ /* 0x000fe20000010000 */
[----:B-1----:R-:W-:-:S05]  /*52dc0*/  LOP3.LUT R5, R7, 0xec, R6, 0xfe, !PT ;  /* 0x000000ec07057812 */ /* 0x002fca00078efe06 */
[----:B------:R1:W-:Y:S02]  /*52dd0*/  STL [R1+0x110], R5 ;  /* 0x0001100501007387 */ /* 0x0003e40000100800 */
[----:B-1----:R-:W-:-:S05]  /*52de0*/  LOP3.LUT R5, R7, 0xf0, R6, 0xfe, !PT ;  /* 0x000000f007057812 */ /* 0x002fca00078efe06 */
[----:B------:R1:W-:Y:S02]  /*52df0*/  STL [R1+0x114], R5 ;  /* 0x0001140501007387 */ /* 0x0003e40000100800 */
[C-C-:B-1----:R-:W-:Y:S02]  /*52e00*/  LOP3.LUT R5, R7.reuse, 0xf4, R6.reuse, 0xfe, !PT ;  /* 0x000000f407057812 */ /* 0x142fe400078efe06 */
[----:B------:R-:W-:-:S03]  /*52e10*/  LOP3.LUT R7, R7, 0xf8, R6, 0xfe, !PT ;  /* 0x000000f807077812 */ /* 0x000fc600078efe06 */
[----:B------:R1:W-:Y:S04]  /*52e20*/  STL [R1+0x118], R5 ;  /* 0x0001180501007387 */ /* 0x0003e80000100800 */
[----:B-1----:R-:W4:Y:S04]  /*52e30*/  LDL.LU R5, [R1+0x17e0] ;  /* 0x0017e00001057983 */ /* 0x002f280000300800 */
[----:B------:R-:W4:Y:S04]  /*52e40*/  LDL.LU R6, [R1+0x17dc] ;  /* 0x0017dc0001067983 */ /* 0x000f280000300800 */
[----:B------:R1:W-:Y:S04]  /*52e50*/  STL [R1+0xe8], R7 ;  /* 0x0000e80701007387 */ /* 0x0003e80000100800 */
[----:B-1----:R-:W4:Y:S04]  /*52e60*/  LDL.LU R7, [R1+0x17d8] ;  /* 0x0017d80001077983 */ /* 0x002f280000300800 */
[----:B------:R1:W-:Y:S04]  /*52e70*/  STS.128 [R29], R8 ;  /* 0x000000081d007388 */ /* 0x0003e80000000c00 */
[----:B-1----:R-:W3:Y:S01]  /*52e80*/  LDL.LU R11, [R1+0x20] ;  /* 0x00002000010b7983 */ /* 0x002ee20000300800 */
[----:B--2---:R-:W-:-:S03]  /*52e90*/  ISETP.GE.AND P0, PT, R2, c[0x0][0x178], PT ;  /* 0x00005e0002007a0c */ /* 0x004fc60003f06270 */
[----:B----4-:R1:W-:Y:S04]  /*52ea0*/  STS.128 [R29+0x100], R4 ;  /* 0x000100041d007388 */ /* 0x0103e80000000c00 */
[----:B-1----:R-:W2:Y:S04]  /*52eb0*/  LDL.LU R4, [R1] ;  /* 0x0000000001047983 */ /* 0x002ea80000300800 */
[----:B------:R-:W2:Y:S04]  /*52ec0*/  LDL.LU R5, [R1+0x4] ;  /* 0x0000040001057983 */ /* 0x000ea80000300800 */
[----:B------:R-:W2:Y:S04]  /*52ed0*/  LDL.LU R6, [R1+0x8] ;  /* 0x0000080001067983 */ /* 0x000ea80000300800 */
[----:B------:R-:W2:Y:S01]  /*52ee0*/  LDL.LU R7, [R1+0xc] ;  /* 0x00000c0001077983 */ /* 0x000ea20000300800 */
[----:B------:R-:W-:Y:S01]  /*52ef0*/  ISETP.LT.AND P4, PT, R28, c[0x0][0x17c], !P0 ;  /* 0x00005f001c007a0c */ /* 0x000fe20004781270 */
[----:B------:R-:W-:Y:S01]  /*52f00*/  IMAD R2, R2, c[0x0][0x194], RZ ;  /* 0x0000650002027a24 */ /* 0x000fe200078e02ff */
[----:B------:R-:W-:Y:S01]  /*52f10*/  ISETP.LT.AND P2, PT, R0, c[0x0][0x17c], !P0 ;  /* 0x00005f0000007a0c */ /* 0x000fe20004741270 */
[----:B---3--:R-:W-:Y:S01]  /*52f20*/  STS.128 [R29+0x180], R12 ;  /* 0x0001800c1d007388 */ /* 0x008fe20000000c00 */
[C---:B------:R-:W-:Y:S01]  /*52f30*/  ISETP.LT.AND P3, PT, R3.reuse, c[0x0][0x17c], !P0 ;  /* 0x00005f0003007a0c */ /* 0x040fe20004761270 */
[----:B------:R-:W-:-:S02]  /*52f40*/  IMAD R3, R3, c[0x0][0x198], RZ ;  /* 0x0000660003037a24 */ /* 0x000fc400078e02ff */
[----:B--2---:R1:W-:Y:S02]  /*52f50*/  STS.128 [R29+0x80], R4 ;  /* 0x000080041d007388 */ /* 0x0043e40000000c00 */
[----:B-1----:R-:W-:Y:S02]  /*52f60*/  IMAD R7, R28, c[0x0][0x198], RZ ;  /* 0x000066001c077a24 */ /* 0x002fe400078e02ff */
[----:B------:R-:W2:Y:S01]  /*52f70*/  LDL.LU R28, [R1+0x2c] ;  /* 0x00002c00011c7983 */ /* 0x000ea20000300800 */
[----:B------:R-:W-:-:S03]  /*52f80*/  IMAD R5, R0, c[0x0][0x198], RZ ;  /* 0x0000660000057a24 */ /* 0x000fc600078e02ff */
[----:B------:R-:W-:Y:S01]  /*52f90*/  BAR.SYNC.DEFER_BLOCKING 0x0 ;  /* 0x0000000000007b1d */ /* 0x000fe20000010000 */
[----:B------:R-:W-:-:S05]  /*52fa0*/  LEA R0, P1, R2, c[0x0][0x170], 0x1 ;  /* 0x00005c0002007a11 */ /* 0x000fca00078208ff */
[----:B------:R-:W3:Y:S04]  /*52fb0*/  LDL.LU.64 R14, [R1+0x17d0] ;  /* 0x0017d000010e7983 */ /* 0x000ee80000300a00 */
[----:B------:R-:W4:Y:S01]  /*52fc0*/  LDL.LU.64 R12, [R1+0x17c8] ;  /* 0x0017c800010c7983 */ /* 0x000f220000300a00 */
[----:B------:R-:W-:Y:S02]  /*52fd0*/  LEA.HI.X.SX32 R2, R2, c[0x0][0x174], 0x1, P1 ;  /* 0x00005d0002027a11 */ /* 0x000fe400008f0eff */
[-C--:B------:R-:W-:Y:S01]  /*52fe0*/  LEA R8, P6, R5, R0.reuse, 0x1 ;  /* 0x0000000005087211 */ /* 0x080fe200078c08ff */
[----:B------:R-:W2:Y:S01]  /*52ff0*/  LDL.LU R29, [R1+0x34] ;  /* 0x00003400011d7983 */ /* 0x000ea20000300800 */
[----:B------:R-:W-:Y:S02]  /*53000*/  LEA R4, P5, R3, R0, 0x1 ;  /* 0x0000000003047211 */ /* 0x000fe400078a08ff */
[----:B------:R-:W-:-:S02]  /*53010*/  LEA.HI.X.SX32 R9, R5, R2, 0x1, P6 ;  /* 0x0000000205097211 */ /* 0x000fc400030f0eff */
[----:B------:R-:W-:Y:S02]  /*53020*/  LEA.HI.X.SX32 R5, R3, R2, 0x1, P5 ;  /* 0x0000000203057211 */ /* 0x000fe400028f0eff */
[----:B------:R-:W2:Y:S01]  /*53030*/  LDL.LU R3, [R1+0x24] ;  /* 0x0000240001037983 */ /* 0x000ea20000300800 */
[C---:B------:R-:W-:Y:S01]  /*53040*/  ISETP.LT.AND P1, PT, R11.reuse, c[0x0][0x17c], !P0 ;  /* 0x00005f000b007a0c */ /* 0x040fe20004721270 */
[----:B------:R-:W-:Y:S02]  /*53050*/  IMAD R11, R11, c[0x0][0x198], RZ ;  /* 0x000066000b0b7a24 */ /* 0x000fe400078e02ff */
[----:B----4-:R1:W-:Y:S04]  /*53060*/  @P2 STG.E.U16 [R8.64], R12 ;  /* 0x0000000c08002986 */ /* 0x0103e8000c101508 */
[----:B-1----:R-:W4:Y:S04]  /*53070*/  LDL.LU R9, [R1+0x28] ;  /* 0x0000280001097983 */ /* 0x002f280000300800 */
[----:B------:R-:W3:Y:S01]  /*53080*/  LDL.LU R8, [R1+0x30] ;  /* 0x0000300001087983 */ /* 0x000ee20000300800 */
[C---:B--2---:R-:W-:Y:S01]  /*53090*/  ISETP.LT.AND P2, PT, R3.reuse, c[0x0][0x17c], !P0 ;  /* 0x00005f0003007a0c */ /* 0x044fe20004741270 */
[----:B------:R-:W-:Y:S01]  /*530a0*/  IMAD R3, R3, c[0x0][0x198], RZ ;  /* 0x0000660003037a24 */ /* 0x000fe200078e02ff */
[----:B------:R-:W-:-:S02]  /*530b0*/  LEA R6, P6, R7, R0, 0x1 ;  /* 0x0000000007067211 */ /* 0x000fc400078c08ff */
[----:B------:R-:W-:Y:S01]  /*530c0*/  LEA R10, P5, R11, R0, 0x1 ;  /* 0x000000000b0a7211 */ /* 0x000fe200078a08ff */
[----:B0-----:R0:W-:Y:S01]  /*530d0*/  @P3 STG.E.U16 [R4.64], R16 ;  /* 0x0000001004003986 */ /* 0x0011e2000c101508 */
[-C--:B------:R-:W-:Y:S02]  /*530e0*/  LEA.HI.X.SX32 R7, R7, R2.reuse, 0x1, P6 ;  /* 0x0000000207077211 */ /* 0x080fe400030f0eff */
[----:B------:R-:W-:Y:S02]  /*530f0*/  LEA.HI.X.SX32 R11, R11, R2, 0x1, P5 ;  /* 0x000000020b0b7211 */ /* 0x000fe400028f0eff */
[----:B------:R-:W-:Y:S01]  /*53100*/  PRMT R12, R12, 0x7632, R12 ;  /* 0x000076320c0c7816 */ /* 0x000fe2000000000c */
[----:B------:R-:W-:Y:S01]  /*53110*/  @P4 STG.E.U16 [R6.64], R20 ;  /* 0x0000001406004986 */ /* 0x000fe2000c101508 */
[----:B0-----:R-:W-:-:S03]  /*53120*/  LEA R4, P3, R3, R0, 0x1 ;  /* 0x0000000003047211 */ /* 0x001fc600078608ff */
[----:B-----5:R0:W-:Y:S01]  /*53130*/  @P1 STG.E.U16 [R10.64], R24 ;  /* 0x000000180a001986 */ /* 0x0201e2000c101508 */
[----:B------:R-:W-:Y:S01]  /*53140*/  LEA.HI.X.SX32 R5, R3, R2, 0x1, P3 ;  /* 0x0000000203057211 */ /* 0x000fe200018f0eff */
[C---:B------:R-:W-:Y:S01]  /*53150*/  IMAD R3, R28.reuse, c[0x0][0x198], RZ ;  /* 0x000066001c037a24 */ /* 0x040fe200078e02ff */
[----:B------:R-:W-:-:S03]  /*53160*/  ISETP.LT.AND P1, PT, R28, c[0x0][0x17c], !P0 ;  /* 0x00005f001c007a0c */ /* 0x000fc60004721270 */
[----:B------:R1:W-:Y:S04]  /*53170*/  @P2 STG.E.U16 [R4.64], R12 ;  /* 0x0000000c04002986 */ /* 0x0003e8000c101508 */
[----:B0-----:R-:W2:Y:S01]  /*53180*/  LDL.LU R10, [R1+0x3c] ;  /* 0x00003c00010a7983 */ /* 0x001ea20000300800 */
[----:B-1----:R-:W-:-:S04]  /*53190*/  LEA R4, P2, R3, R0, 0x1 ;  /* 0x0000000003047211 */ /* 0x002fc800078408ff */
[----:B------:R-:W-:Y:S01]  /*531a0*/  LEA.HI.X.SX32 R5, R3, R2, 0x1, P2 ;  /* 0x0000000203057211 */ /* 0x000fe200010f0eff */
[----:B------:R-:W-:Y:S01]  /*531b0*/  IMAD R3, R29, c[0x0][0x198], RZ ;  /* 0x000066001d037a24 */ /* 0x000fe200078e02ff */
[C---:B----4-:R-:W-:Y:S01]  /*531c0*/  ISETP.LT.AND P4, PT, R9.reuse, c[0x0][0x17c], !P0 ;  /* 0x00005f0009007a0c */ /* 0x050fe20004781270 */
[----:B------:R-:W-:Y:S02]  /*531d0*/  IMAD R7, R9, c[0x0][0x198], RZ ;  /* 0x0000660009077a24 */ /* 0x000fe400078e02ff */
[----:B------:R-:W4:Y:S04]  /*531e0*/  LDL.LU R9, [R1+0x40] ;  /* 0x0000400001097983 */ /* 0x000f280000300800 */
[----:B------:R-:W5:Y:S04]  /*531f0*/  LDL.LU R28, [R1+0x44] ;  /* 0x00004400011c7983 */ /* 0x000f680000300800 */
[----:B------:R-:W5:Y:S04]  /*53200*/  LDL.LU R11, [R1+0x48] ;  /* 0x00004800010b7983 */ /* 0x000f680000300800 */
[----:B------:R-:W5:Y:S01]  /*53210*/  LDL.LU R12, [R1+0x38] ;  /* 0x00003800010c7983 */ /* 0x000f620000300800 */
[----:B------:R-:W-:-:S04]  /*53220*/  LEA R6, P5, R7, R0, 0x1 ;  /* 0x0000000007067211 */ /* 0x000fc800078a08ff */
[----:B------:R-:W-:Y:S02]  /*53230*/  LEA.HI.X.SX32 R7, R7, R2, 0x1, P5 ;  /* 0x0000000207077211 */ /* 0x000fe400028f0eff */
[----:B------:R-:W-:Y:S02]  /*53240*/  ISETP.LT.AND P5, PT, R29, c[0x0][0x17c], !P0 ;  /* 0x00005f001d007a0c */ /* 0x000fe400047a1270 */
[----:B------:R-:W5:Y:S01]  /*53250*/  LDL.LU R29, [R1+0x4c] ;  /* 0x00004c00011d7983 */ /* 0x000f620000300800 */
[----:B------:R-:W-:Y:S02]  /*53260*/  PRMT R16, R16, 0x7632, R16 ;  /* 0x0000763210107816 */ /* 0x000fe40000000010 */
[C---:B---3--:R-:W-:Y:S01]  /*53270*/  ISETP.LT.AND P3, PT, R8.reuse, c[0x0][0x17c], !P0 ;  /* 0x00005f0008007a0c */ /* 0x048fe20004761270 */
[----:B------:R-:W-:Y:S02]  /*53280*/  IMAD R8, R8, c[0x0][0x198], RZ ;  /* 0x0000660008087a24 */ /* 0x000fe400078e02ff */
[----:B------:R0:W-:Y:S01]  /*53290*/  @P4 STG.E.U16 [R6.64], R16 ;  /* 0x0000001006004986 */ /* 0x0001e2000c101508 */
[----:B------:R-:W-:-:S02]  /*532a0*/  PRMT R20, R20, 0x7632, R20 ;  /* 0x0000763214147816 */ /* 0x000fc40000000014 */
[----:B------:R-:W-:Y:S02]  /*532b0*/  PRMT R24, R24, 0x7632, R24 ;  /* 0x0000763218187816 */ /* 0x000fe40000000018 */
[----:B0-----:R-:W-:-:S04]  /*532c0*/  LEA R6, P4, R8, R0, 0x1 ;  /* 0x0000000008067211 */ /* 0x001fc800078808ff */
[----:B------:R-:W-:Y:S01]  /*532d0*/  LEA.HI.X.SX32 R7, R8, R2, 0x1, P4 ;  /* 0x0000000208077211 */ /* 0x000fe200020f0eff */
[----:B------:R0:W-:Y:S04]  /*532e0*/  @P1 STG.E.U16 [R4.64], R20 ;  /* 0x0000001404001986 */ /* 0x0001e8000c101508 */
[----:B------:R-:W-:Y:S01]  /*532f0*/  @P3 STG.E.U16 [R6.64], R24 ;  /* 0x0000001806003986 */ /* 0x000fe2000c101508 */
[----:B--2---:R-:W-:Y:S02]  /*53300*/  ISETP.LT.AND P2, PT, R10, c[0x0][0x17c], !P0 ;  /* 0x00005f000a007a0c */ /* 0x004fe40004741270 */
[----:B0-----:R-:W-:-:S04]  /*53310*/  LEA R4, P3, R3, R0, 0x1 ;  /* 0x0000000003047211 */ /* 0x001fc800078608ff */
[----:B------:R-:W-:Y:S01]  /*53320*/  LEA.HI.X.SX32 R5, R3, R2, 0x1, P3 ;  /* 0x0000000203057211 */ /* 0x000fe200018f0eff */
[----:B------:R-:W-:-:S04]  /*53330*/  IMAD R3, R10, c[0x0][0x198], RZ ;  /* 0x000066000a037a24 */ /* 0x000fc800078e02ff */
[----:B------:R0:W-:Y:S02]  /*53340*/  @P5 STG.E.U16 [R4.64], R13 ;  /* 0x0000000d04005986 */ /* 0x0001e4000c101508 */
[----:B0-----:R-:W-:-:S04]  /*53350*/  LEA R4, P6, R3, R0, 0x1 ;  /* 0x0000000003047211 */ /* 0x001fc800078c08ff */
[----:B------:R-:W-:Y:S02]  /*53360*/  LEA.HI.X.SX32 R5, R3, R2, 0x1, P6 ;  /* 0x0000000203057211 */ /* 0x000fe400030f0eff */
[C---:B----4-:R-:W-:Y:S01]  /*53370*/  ISETP.LT.AND P3, PT, R9.reuse, c[0x0][0x17c], !P0 ;  /* 0x00005f0009007a0c */ /* 0x050fe20004761270 */
[----:B------:R-:W-:Y:S02]  /*53380*/  IMAD R9, R9, c[0x0][0x198], RZ ;  /* 0x0000660009097a24 */ /* 0x000fe400078e02ff */
[C---:B-----5:R-:W-:Y:S01]  /*53390*/  IMAD R7, R12.reuse, c[0x0][0x198], RZ ;  /* 0x000066000c077a24 */ /* 0x060fe200078e02ff */
[----:B------:R-:W-:Y:S02]  /*533a0*/  ISETP.LT.AND P1, PT, R12, c[0x0][0x17c], !P0 ;  /* 0x00005f000c007a0c */ /* 0x000fe40004721270 */
[----:B------:R-:W2:Y:S02]  /*533b0*/  LDL.LU R12, [R1+0x50] ;  /* 0x00005000010c7983 */ /* 0x000ea40000300800 */
[----:B------:R-:W-:-:S02]  /*533c0*/  LEA R6, P4, R7, R0, 0x1 ;  /* 0x0000000007067211 */ /* 0x000fc400078808ff */
[----:B------:R-:W-:Y:S02]  /*533d0*/  LEA R8, P5, R9, R0, 0x1 ;  /* 0x0000000009087211 */ /* 0x000fe400078a08ff */
[-C--:B------:R-:W-:Y:S02]  /*533e0*/  LEA.HI.X.SX32 R7, R7, R2.reuse, 0x1, P4 ;  /* 0x0000000207077211 */ /* 0x080fe400020f0eff */
[----:B------:R-:W-:Y:S01]  /*533f0*/  LEA.HI.X.SX32 R9, R9, R2, 0x1, P5 ;  /* 0x0000000209097211 */ /* 0x000fe200028f0eff */
[C---:B------:R-:W-:Y:S01]  /*53400*/  IMAD R3, R28.reuse, c[0x0][0x198], RZ ;  /* 0x000066001c037a24 */ /* 0x040fe200078e02ff */
[----:B------:R-:W-:Y:S01]  /*53410*/  ISETP.LT.AND P4, PT, R28, c[0x0][0x17c], !P0 ;  /* 0x00005f001c007a0c */ /* 0x000fe20004781270 */
[----:B------:R-:W-:Y:S04]  /*53420*/  @P1 STG.E.U16 [R6.64], R17 ;  /* 0x0000001106001986 */ /* 0x000fe8000c101508 */
[----:B------:R-:W3:Y:S04]  /*53430*/  LDL.LU R28, [R1+0x58] ;  /* 0x00005800011c7983 */ /* 0x000ee80000300800 */
[----:B------:R-:W-:Y:S04]  /*53440*/  @P2 STG.E.U16 [R4.64], R21 ;  /* 0x0000001504002986 */ /* 0x000fe8000c101508 */
[----:B------:R-:W4:Y:S04]  /*53450*/  LDL.LU R10, [R1+0x5c] ;  /* 0x00005c00010a7983 */ /* 0x000f280000300800 */
[----:B------:R0:W-:Y:S04]  /*53460*/  @P3 STG.E.U16 [R8.64], R25 ;  /* 0x0000001908003986 */ /* 0x0001e8000c101508 */
[----:B0-----:R-:W5:Y:S01]  /*53470*/  LDL.LU R9, [R1+0x54] ;  /* 0x0000540001097983 */ /* 0x001f620000300800 */
[----:B------:R-:W-:Y:S01]  /*53480*/  LEA R4, P2, R3, R0, 0x1 ;  /* 0x0000000003047211 */ /* 0x000fe200078408ff */
[C---:B------:R-:W-:Y:S01]  /*53490*/  IMAD R7, R11.reuse, c[0x0][0x198], RZ ;  /* 0x000066000b077a24 */ /* 0x040fe200078e02ff */
[----:B------:R-:W-:-:S02]  /*534a0*/  ISETP.LT.AND P1, PT, R11, c[0x0][0x17c], !P0 ;  /* 0x00005f000b007a0c */ /* 0x000fc40004721270 */
[----:B------:R-:W-:Y:S01]  /*534b0*/  LEA.HI.X.SX32 R5, R3, R2, 0x1, P2 ;  /* 0x0000000203057211 */ /* 0x000fe200010f0eff */
[----:B------:R-:W5:Y:S01]  /*534c0*/  LDL.LU R11, [R1+0x60] ;  /* 0x00006000010b7983 */ /* 0x000f620000300800 */
[C---:B------:R-:W-:Y:S01]  /*534d0*/  ISETP.LT.AND P3, PT, R29.reuse, c[0x0][0x17c], !P0 ;  /* 0x00005f001d007a0c */ /* 0x040fe20004761270 */
[----:B------:R-:W-:Y:S02]  /*534e0*/  IMAD R3, R29, c[0x0][0x198], RZ ;  /* 0x000066001d037a24 */ /* 0x000fe400078e02ff */
[----:B------:R-:W5:Y:S01]  /*534f0*/  LDL.LU R29, [R1+0xa4] ;  /* 0x0000a400011d7983 */ /* 0x000f620000300800 */
[----:B------:R-:W-:Y:S02]  /*53500*/  PRMT R13, R13, 0x7632, R13 ;  /* 0x000076320d0d7816 */ /* 0x000fe4000000000d */
[----:B------:R-:W-:Y:S01]  /*53510*/  LEA R6, P2, R7, R0, 0x1 ;  /* 0x0000000007067211 */ /* 0x000fe200078408ff */
[----:B------:R-:W5:Y:S01]  /*53520*/  LDL.LU R20, [R1+0x64] ;  /* 0x0000640001147983 */ /* 0x000f620000300800 */
[----:B------:R-:W-:-:S02]  /*53530*/  PRMT R17, R17, 0x7632, R17 ;  /* 0x0000763211117816 */ /* 0x000fc40000000011 */
[----:B------:R-:W-:Y:S01]  /*53540*/  LEA.HI.X.SX32 R7, R7, R2, 0x1, P2 ;  /* 0x0000000207077211 */ /* 0x000fe200010f0eff */
[----:B------:R0:W-:Y:S01]  /*53550*/  @P4 STG.E.U16 [R4.64], R13 ;  /* 0x0000000d04004986 */ /* 0x0001e2000c101508 */
[----:B------:R-:W-:-:S03]  /*53560*/  PRMT R21, R21, 0x7632, R21 ;  /* 0x0000763215157816 */ /* 0x000fc60000000015 */
[----:B------:R1:W-:Y:S01]  /*53570*/  @P1 STG.E.U16 [R6.64], R17 ;  /* 0x0000001106001986 */ /* 0x0003e2000c101508 */
[----:B0-----:R-:W-:-:S04]  /*53580*/  LEA R4, P4, R3, R0, 0x1 ;  /* 0x0000000003047211 */ /* 0x001fc800078808ff */
[----:B------:R-:W-:-:S05]  /*53590*/  LEA.HI.X.SX32 R5, R3, R2, 0x1, P4 ;  /* 0x0000000203057211 */ /* 0x000fca00020f0eff */
[----:B------:R5:W-:Y:S01]  /*535a0*/  @P3 STG.E.U16 [R4.64], R21 ;  /* 0x0000001504003986 */ /* 0x000be2000c101508 */
[----:B------:R-:W-:Y:S01]  /*535b0*/  PRMT R25, R25, 0x7632, R25 ;  /* 0x0000763219197816 */ /* 0x000fe20000000019 */
[C---:B--2---:R-:W-:Y:S01]  /*535c0*/  IMAD R8, R12.reuse, c[0x0][0x198], RZ ;  /* 0x000066000c087a24 */ /* 0x044fe200078e02ff */
[----:B------:R-:W-:Y:S02]  /*535d0*/  ISETP.LT.AND P2, PT, R12, c[0x0][0x17c], !P0 ;  /* 0x00005f000c007a0c */ /* 0x000fe40004741270 */
[----:B------:R-:W2:Y:S02]  /*535e0*/  LDL.LU R12, [R1+0x68] ;  /* 0x00006800010c7983 */ /* 0x000ea40000300800 */
[----:B-1----:R-:W-:-:S04]  /*535f0*/  LEA R6, P1, R8, R0, 0x1 ;  /* 0x0000000008067211 */ /* 0x002fc800078208ff */
[----:B------:R-:W-:Y:S02]  /*53600*/  LEA.HI.X.SX32 R7, R8, R2, 0x1, P1 ;  /* 0x0000000208077211 */ /* 0x000fe400008f0eff */
[C---:B---3--:R-:W-:Y:S01]  /*53610*/  ISETP.LT.AND P1, PT, R28.reuse, c[0x0][0x17c], !P0 ;  /* 0x00005f001c007a0c */ /* 0x048fe20004721270 */
[----:B------:R-:W-:Y:S02]  /*53620*/  IMAD R3, R28, c[0x0][0x198], RZ ;  /* 0x000066001c037a24 */ /* 0x000fe400078e02ff */
[----:B------:R-:W3:Y:S04]  /*53630*/  LDL.LU R28, [R1+0x6c] ;  /* 0x00006c00011c7983 */ /* 0x000ee80000300800 */
[----:B------:R0:W-:Y:S01]  /*53640*/  @P2 STG.E.U16 [R6.64], R25 ;  /* 0x0000001906002986 */ /* 0x0001e2000c101508 */
[----:B----4-:R-:W-:Y:S01]  /*53650*/  ISETP.LT.AND P2, PT, R10, c[0x0][0x17c], !P0 ;  /* 0x00005f000a007a0c */ /* 0x010fe20004741270 */
[C---:B-----5:R-:W-:Y:S01]  /*53660*/  IMAD R5, R9.reuse, c[0x0][0x198], RZ ;  /* 0x0000660009057a24 */ /* 0x060fe200078e02ff */
[----:B------:R-:W-:-:S04]  /*53670*/  ISETP.LT.AND P3, PT, R9, c[0x0][0x17c], !P0 ;  /* 0x00005f0009007a0c */ /* 0x000fc80004761270 */
[----:B------:R-:W-:-:S04]  /*53680*/  LEA R4, P4, R5, R0, 0x1 ;  /* 0x0000000005047211 */ /* 0x000fc800078808ff */
[----:B------:R-:W-:Y:S01]  /*53690*/  LEA.HI.X.SX32 R5, R5, R2, 0x1, P4 ;  /* 0x0000000205057211 */ /* 0x000fe200020f0eff */
[----:B------:R-:W-:Y:S01]  /*536a0*/  IMAD R9, R10, c[0x0][0x198], RZ ;  /* 0x000066000a097a24 */ /* 0x000fe200078e02ff */
[C---:B------:R-:W-:Y:S01]  /*536b0*/  ISETP.LT.AND P4, PT, R11.reuse, c[0x0][0x17c], !P0 ;  /* 0x00005f000b007a0c */ /* 0x040fe20004781270 */
[----:B------:R-:W-:Y:S02]  /*536c0*/  IMAD R10, R11, c[0x0][0x198], RZ ;  /* 0x000066000b0a7a24 */ /* 0x000fe400078e02ff */
[----:B------:R1:W-:Y:S01]  /*536d0*/  @P3 STG.E.U16 [R4.64], R14 ;  /* 0x0000000e04003986 */ /* 0x0003e2000c101508 */
[----:B------:R-:W-:-:S03]  /*536e0*/  ISETP.LT.AND P3, PT, R29, c[0x0][0x17c], !P0 ;  /* 0x00005f001d007a0c */ /* 0x000fc60004761270 */
[----:B------:R-:W4:Y:S04]  /*536f0*/  LDL.LU R11, [R1+0x70] ;  /* 0x00007000010b7983 */ /* 0x000f280000300800 */
[----:B------:R-:W5:Y:S01]  /*53700*/  LDL.LU R29, [R1+0x74] ;  /* 0x00007400011d7983 */ /* 0x000f620000300800 */
[-C--:B0-----:R-:W-:Y:S02]  /*53710*/  LEA R6, P6, R3, R0.reuse, 0x1 ;  /* 0x0000000003067211 */ /* 0x081fe400078c08ff */
[----:B------:R-:W-:Y:S01]  /*53720*/  LEA R8, P5, R9, R0, 0x1 ;  /* 0x0000000009087211 */ /* 0x000fe200078a08ff */
[----:B------:R-:W5:Y:S01]  /*53730*/  LDL.LU R13, [R1+0x78] ;  /* 0x00007800010d7983 */ /* 0x000f620000300800 */
[----:B------:R-:W-:Y:S01]  /*53740*/  LEA.HI.X.SX32 R7, R3, R2, 0x1, P6 ;  /* 0x0000000203077211 */ /* 0x000fe200030f0eff */
[----:B------:R-:W-:Y:S01]  /*53750*/  IMAD R3, R20, c[0x0][0x198], RZ ;  /* 0x0000660014037a24 */ /* 0x000fe200078e02ff */
[----:B-1----:R-:W-:-:S03]  /*53760*/  LEA R4, P6, R10, R0, 0x1 ;  /* 0x000000000a047211 */ /* 0x002fc600078c08ff */
[----:B------:R0:W-:Y:S01]  /*53770*/  @P1 STG.E.U16 [R6.64], R18 ;  /* 0x0000001206001986 */ /* 0x0001e2000c101508 */
[----:B------:R-:W-:-:S03]  /*53780*/  ISETP.LT.AND P1, PT, R20, c[0x0][0x17c], !P0 ;  /* 0x00005f0014007a0c */ /* 0x000fc60004721270 */
[----:B------:R-:W5:Y:S01]  /*53790*/  LDL.LU R20, [R1+0xac] ;  /* 0x0000ac0001147983 */ /* 0x000f620000300800 */
[-C--:B------:R-:W-:Y:S02]  /*537a0*/  LEA.HI.X.SX32 R9, R9, R2.reuse, 0x1, P5 ;  /* 0x0000000209097211 */ /* 0x080fe400028f0eff */
[----:B------:R-:W-:Y:S02]  /*537b0*/  LEA.HI.X.SX32 R5, R10, R2, 0x1, P6 ;  /* 0x000000020a057211 */ /* 0x000fe400030f0eff */
[C---:B0-----:R-:W-:Y:S01]  /*537c0*/  LEA R6, P5, R3.reuse, R0, 0x1 ;  /* 0x0000000003067211 */ /* 0x041fe200078a08ff */
[----:B------:R0:W-:Y:S03]  /*537d0*/  @P2 STG.E.U16 [R8.64], R22 ;  /* 0x0000001608002986 */ /* 0x0001e6000c101508 */
[----:B------:R-:W-:Y:S01]  /*537e0*/  LEA.HI.X.SX32 R7, R3, R2, 0x1, P5 ;  /* 0x0000000203077211 */ /* 0x000fe200028f0eff */
[----:B------:R1:W-:Y:S01]  /*537f0*/  @P4 STG.E.U16 [R4.64], R26 ;  /* 0x0000001a04004986 */ /* 0x0003e2000c101508 */
[----:B------:R-:W-:-:S02]  /*53800*/  PRMT R14, R14, 0x7632, R14 ;  /* 0x000076320e0e7816 */ /* 0x000fc4000000000e */
[----:B------:R-:W-:-:S03]  /*53810*/  PRMT R18, R18, 0x7632, R18 ;  /* 0x0000763212127816 */ /* 0x000fc60000000012 */
[----:B------:R0:W-:Y:S01]  /*53820*/  @P1 STG.E.U16 [R6.64], R14 ;  /* 0x0000000e06001986 */ /* 0x0001e2000c101508 */
[C---:B--2---:R-:W-:Y:S01]  /*53830*/  ISETP.LT.AND P2, PT, R12.reuse, c[0x0][0x17c], !P0 ;  /* 0x00005f000c007a0c */ /* 0x044fe20004741270 */
[----:B0-----:R-:W-:Y:S02]  /*53840*/  IMAD R8, R12, c[0x0][0x198], RZ ;  /* 0x000066000c087a24 */ /* 0x001fe400078e02ff */
[----:B------:R-:W2:Y:S03]  /*53850*/  LDL.LU R12, [R1+0x7c] ;  /* 0x00007c00010c7983 */ /* 0x000ea60000300800 */
[----:B-1----:R-:W-:Y:S02]  /*53860*/  LEA R4, P6, R8, R0, 0x1 ;  /* 0x0000000008047211 */ /* 0x002fe400078c08ff */
[C---:B---3--:R-:W-:Y:S01]  /*53870*/  ISETP.LT.AND P4, PT, R28.reuse, c[0x0][0x17c], !P0 ;  /* 0x00005f001c007a0c */ /* 0x048fe20004781270 */
[----:B------:R-:W-:-:S02]  /*53880*/  IMAD R3, R28, c[0x0][0x198], RZ ;  /* 0x000066001c037a24 */ /* 0x000fc400078e02ff */
[----:B------:R-:W3:Y:S01]  /*53890*/  LDL.LU R28, [R1+0x80] ;  /* 0x00008000011c7983 */ /* 0x000ee20000300800 */
[----:B------:R-:W-:Y:S02]  /*538a0*/  LEA.HI.X.SX32 R5, R8, R2, 0x1, P6 ;  /* 0x0000000208057211 */ /* 0x000fe400030f0eff */
[----:B------:R-:W-:-:S03]  /*538b0*/  LEA R6, P5, R3, R0, 0x1 ;  /* 0x0000000003067211 */ /* 0x000fc600078a08ff */
[----:B------:R0:W-:Y:S01]  /*538c0*/  @P2 STG.E.U16 [R4.64], R18 ;  /* 0x0000001204002986 */ /* 0x0001e2000c101508 */
[----:B------:R-:W-:Y:S02]  /*538d0*/  LEA.HI.X.SX32 R7, R3, R2, 0x1, P5 ;  /* 0x0000000203077211 */ /* 0x000fe400028f0eff */
[C---:B----4-:R-:W-:Y:S01]  /*538e0*/  ISETP.LT.AND P1, PT, R11.reuse, c[0x0][0x17c], !P0 ;  /* 0x00005f000b007a0c */ /* 0x050fe20004721270 */
[----:B0-----:R-:W-:Y:S02]  /*538f0*/  IMAD R5, R11, c[0x0][0x198], RZ ;  /* 0x000066000b057a24 */ /* 0x001fe400078e02ff */
[----:B------:R-:W4:Y:S01]  /*53900*/  LDL.LU R11, [R1+0x84] ;  /* 0x00008400010b7983 */ /* 0x000f220000300800 */
[C---:B-----5:R-:W-:Y:S01]  /*53910*/  ISETP.LT.AND P5, PT, R29.reuse, c[0x0][0x17c], !P0 ;  /* 0x00005f001d007a0c */ /* 0x060fe200047a1270 */
[----:B------:R-:W-:Y:S02]  /*53920*/  IMAD R3, R29, c[0x0][0x198], RZ ;  /* 0x000066001d037a24 */ /* 0x000fe400078e02ff */
[----:B------:R-:W5:Y:S01]  /*53930*/  LDL.LU R29, [R1+0x88] ;  /* 0x00008800011d7983 */ /* 0x000f620000300800 */
[----:B------:R-:W-:-:S02]  /*53940*/  LEA R4, P2, R5, R0, 0x1 ;  /* 0x0000000005047211 */ /* 0x000fc400078408ff */
[----:B------:R-:W-:Y:S01]  /*53950*/  PRMT R22, R22, 0x7632, R22 ;  /* 0x0000763216167816 */ /* 0x000fe20000000016 */
[----:B------:R-:W4:Y:S01]  /*53960*/  LDL.LU R17, [R1+0xa0] ;  /* 0x0000a00001117983 */ /* 0x000f220000300800 */
[----:B------:R-:W-:Y:S01]  /*53970*/  LEA.HI.X.SX32 R5, R5, R2, 0x1, P2 ;  /* 0x0000000205057211 */ /* 0x000fe200010f0eff */
[----:B------:R-:W-:Y:S01]  /*53980*/  IMAD R8, R13, c[0x0][0x198], RZ ;  /* 0x000066000d087a24 */ /* 0x000fe200078e02ff */
[----:B------:R-:W-:Y:S01]  /*53990*/  PRMT R26, R26, 0x7632, R26 ;  /* 0x000076321a1a7816 */ /* 0x000fe2000000001a */
[----:B------:R0:W-:Y:S01]  /*539a0*/  @P4 STG.E.U16 [R6.64], R22 ;  /* 0x0000001606004986 */ /* 0x0001e2000c101508 */
[----:B------:R-:W-:-:S03]  /*539b0*/  ISETP.LT.AND P2, PT, R20, c[0x0][0x17c], !P0 ;  /* 0x00005f0014007a0c */ /* 0x000fc60004741270 */
[----:B------:R-:W4:Y:S01]  /*539c0*/  LDL.LU R20, [R1+0x8c] ;  /* 0x00008c0001147983 */ /* 0x000f220000300800 */
[----:B------:R-:W-:Y:S02]  /*539d0*/  ISETP.LT.AND P6, PT, R13, c[0x0][0x17c], !P0 ;  /* 0x00005f000d007a0c */ /* 0x000fe400047c1270 */
[C---:B0-----:R-:W-:Y:S01]  /*539e0*/  LEA R6, P4, R3.reuse, R0, 0x1 ;  /* 0x0000000003067211 */ /* 0x041fe200078808ff */
[----:B------:R0:W-:Y:S03]  /*539f0*/  @P1 STG.E.U16 [R4.64], R26 ;  /* 0x0000001a04001986 */ /* 0x0001e6000c101508 */
[----:B------:R-:W-:Y:S01]  /*53a00*/  LEA.HI.X.SX32 R7, R3, R2, 0x1, P4 ;  /* 0x0000000203077211 */ /* 0x000fe200020f0eff */
[----:B------:R-:W4:Y:S04]  /*53a10*/  LDL.LU R25, [R1+0x90] ;  /* 0x0000900001197983 */ /* 0x000f280000300800 */
[----:B------:R3:W-:Y:S01]  /*53a20*/  @P5 STG.E.U16 [R6.64], R15 ;  /* 0x0000000f06005986 */ /* 0x0007e2000c101508 */
[----:B0-----:R-:W-:-:S04]  /*53a30*/  LEA R4, P1, R8, R0, 0x1 ;  /* 0x0000000008047211 */ /* 0x001fc800078208ff */
[----:B------:R-:W-:-:S05]  /*53a40*/  LEA.HI.X.SX32 R5, R8, R2, 0x1, P1 ;  /* 0x0000000208057211 */ /* 0x000fca00008f0eff */
[----:B------:R-:W-:Y:S01]  /*53a50*/  @P6 STG.E.U16 [R4.64], R19 ;  /* 0x0000001304006986 */ /* 0x000fe2000c101508 */
[C---:B--2---:R-:W-:Y:S01]  /*53a60*/  IMAD R3, R12.reuse, c[0x0][0x198], RZ ;  /* 0x000066000c037a24 */ /* 0x044fe200078e02ff */
[----:B------:R-:W-:-:S04]  /*53a70*/  ISETP.LT.AND P4, PT, R12, c[0x0][0x17c], !P0 ;  /* 0x00005f000c007a0c */ /* 0x000fc80004781270 */
[-C--:B------:R-:W-:Y:S01]  /*53a80*/  LEA R8, P5, R3, R0.reuse, 0x1 ;  /* 0x0000000003087211 */ /* 0x080fe200078a08ff */
[C---:B---3--:R-:W-:Y:S01]  /*53a90*/  IMAD R7, R28.reuse, c[0x0][0x198], RZ ;  /* 0x000066001c077a24 */ /* 0x048fe200078e02ff */
[----:B------:R-:W-:Y:S02]  /*53aa0*/  ISETP.LT.AND P1, PT, R28, c[0x0][0x17c], !P0 ;  /* 0x00005f001c007a0c */ /* 0x000fe40004721270 */
[----:B------:R-:W2:Y:S02]  /*53ab0*/  LDL.LU R28, [R1+0x94] ;  /* 0x00009400011c7983 */ /* 0x000ea40000300800 */
[----:B------:R-:W-:Y:S02]  /*53ac0*/  LEA R6, P6, R7, R0, 0x1 ;  /* 0x0000000007067211 */ /* 0x000fe400078c08ff */
[-C--:B------:R-:W-:Y:S01]  /*53ad0*/  LEA.HI.X.SX32 R9, R3, R2.reuse, 0x1, P5 ;  /* 0x0000000203097211 */ /* 0x080fe200028f0eff */
[----:B------:R-:W3:Y:S01]  /*53ae0*/  LDL.LU R26, [R1+0xb0] ;  /* 0x0000b000011a7983 */ /* 0x000ee20000300800 */
[----:B------:R-:W-:-:S03]  /*53af0*/  LEA.HI.X.SX32 R7, R7, R2, 0x1, P6 ;  /* 0x0000000207077211 */ /* 0x000fc600030f0eff */
[----:B------:R-:W-:Y:S04]  /*53b00*/  @P4 STG.E.U16 [R8.64], R23 ;  /* 0x0000001708004986 */ /* 0x000fe8000c101508 */
[----:B------:R0:W-:Y:S04]  /*53b10*/  @P1 STG.E.U16 [R6.64], R27 ;  /* 0x0000001b06001986 */ /* 0x0001e8000c101508 */
[----:B0-----:R-:W3:Y:S01]  /*53b20*/  LDL.LU R7, [R1+0x9c] ;  /* 0x00009c0001077983 */ /* 0x001ee20000300800 */
[C---:B-----5:R-:W-:Y:S01]  /*53b30*/  ISETP.LT.AND P4, PT, R29.reuse, c[0x0][0x17c], !P0 ;  /* 0x00005f001d007a0c */ /* 0x060fe20004781270 */
[----:B------:R-:W-:-:S02]  /*53b40*/  IMAD R6, R29, c[0x0][0x198], RZ ;  /* 0x000066001d067a24 */ /* 0x000fc400078e02ff */
[----:B------:R-:W5:Y:S01]  /*53b50*/  LDL.LU R29, [R1+0xb4] ;  /* 0x0000b400011d7983 */ /* 0x000f620000300800 */
[C---:B----4-:R-:W-:Y:S01]  /*53b60*/  IMAD R5, R11.reuse, c[0x0][0x198], RZ ;  /* 0x000066000b057a24 */ /* 0x050fe200078e02ff */
[----:B------:R-:W-:Y:S02]  /*53b70*/  ISETP.LT.AND P5, PT, R11, c[0x0][0x17c], !P0 ;  /* 0x00005f000b007a0c */ /* 0x000fe400047a1270 */
[----:B------:R-:W-:Y:S01]  /*53b80*/  PRMT R16, R15, 0x7632, R16 ;  /* 0x000076320f107816 */ /* 0x000fe20000000010 */
[----:B------:R-:W0:Y:S01]  /*53b90*/  LDS.128 R8, [R17] ;  /* 0x0000000011087984 */ /* 0x000e220000000c00 */
[----:B------:R-:W-:Y:S02]  /*53ba0*/  LEA R4, P6, R5, R0, 0x1 ;  /* 0x0000000005047211 */ /* 0x000fe400078c08ff */
[----:B------:R-:W-:Y:S02]  /*53bb0*/  PRMT R24, R23, 0x7632, R24 ;  /* 0x0000763217187816 */ /* 0x000fe40000000018 */
[----:B------:R-:W-:Y:S01]  /*53bc0*/  LEA.HI.X.SX32 R5, R5, R2, 0x1, P6 ;  /* 0x0000000205057211 */ /* 0x000fe200030f0eff */
[C---:B------:R-:W-:Y:S01]  /*53bd0*/  IMAD R23, R20.reuse, c[0x0][0x198], RZ ;  /* 0x0000660014177a24 */ /* 0x040fe200078e02ff */
[----:B------:R-:W-:-:S02]  /*53be0*/  ISETP.LT.AND P6, PT, R20, c[0x0][0x17c], !P0 ;  /* 0x00005f0014007a0c */ /* 0x000fc400047c1270 */
[CC--:B------:R-:W-:Y:S01]  /*53bf0*/  LEA R20, P1, R6.reuse, R0.reuse, 0x1 ;  /* 0x0000000006147211 */ /* 0x0c0fe200078208ff */
[----:B------:R-:W-:Y:S01]  /*53c00*/  @P5 STG.E.U16 [R4.64], R16 ;  /* 0x0000001004005986 */ /* 0x000fe2000c101508 */
[----:B------:R-:W-:Y:S02]  /*53c10*/  LEA R22, P5, R23, R0, 0x1 ;  /* 0x0000000017167211 */ /* 0x000fe400078a08ff */
[-C--:B------:R-:W-:Y:S02]  /*53c20*/  LEA.HI.X.SX32 R21, R6, R2.reuse, 0x1, P1 ;  /* 0x0000000206157211 */ /* 0x080fe400008f0eff */
[----:B------:R-:W-:Y:S02]  /*53c30*/  PRMT R3, R19, 0x7632, R3 ;  /* 0x0000763213037816 */ /* 0x000fe40000000003 */
[C---:B------:R-:W-:Y:S01]  /*53c40*/  ISETP.LT.AND P1, PT, R25.reuse, c[0x0][0x17c], !P0 ;  /* 0x00005f0019007a0c */ /* 0x040fe20004721270 */
[----:B------:R-:W-:Y:S01]  /*53c50*/  IMAD R25, R25, c[0x0][0x198], RZ ;  /* 0x0000660019197a24 */ /* 0x000fe200078e02ff */
[----:B------:R-:W-:Y:S01]  /*53c60*/  LEA.HI.X.SX32 R23, R23, R2, 0x1, P5 ;  /* 0x0000000217177211 */ /* 0x000fe200028f0eff */
[----:B------:R1:W-:Y:S04]  /*53c70*/  @P4 STG.E.U16 [R20.64], R3 ;  /* 0x0000000314004986 */ /* 0x0003e8000c101508 */
[----:B------:R4:W-:Y:S01]  /*53c80*/  @P6 STG.E.U16 [R22.64], R24 ;  /* 0x0000001816006986 */ /* 0x0009e2000c101508 */
[----:B------:R-:W-:-:S03]  /*53c90*/  PRMT R27, R27, 0x7632, R27 ;  /* 0x000076321b1b7816 */ /* 0x000fc6000000001b */
[----:B------:R-:W-:Y:S01]  /*53ca0*/  LDS.128 R16, [R17+0x200] ;  /* 0x0002000011107984 */ /* 0x000fe20000000c00 */
[----:B-1----:R-:W-:Y:S01]  /*53cb0*/  LEA R20, P4, R25, R0, 0x1 ;  /* 0x0000000019147211 */ /* 0x002fe200078808ff */
[----:B----4-:R-:W-:-:S03]  /*53cc0*/  IMAD.MOV.U32 R24, RZ, RZ, c[0x0][0x198] ;  /* 0x00006600ff187624 */ /* 0x010fc600078e00ff */
[----:B------:R-:W-:-:S05]  /*53cd0*/  LEA.HI.X.SX32 R21, R25, R2, 0x1, P4 ;  /* 0x0000000219157211 */ /* 0x000fca00020f0eff */
[----:B------:R1:W-:Y:S01]  /*53ce0*/  @P1 STG.E.U16 [R20.64], R27 ;  /* 0x0000001b14001986 */ /* 0x0003e2000c101508 */
[----:B--2---:R-:W-:-:S04]  /*53cf0*/  IMAD R3, R28, c[0x0][0x198], RZ ;  /* 0x000066001c037a24 */ /* 0x004fc800078e02ff */
[----:B------:R-:W-:Y:S01]  /*53d00*/  IMAD R25, R24, 0x4, R3 ;  /* 0x0000000418197824 */ /* 0x000fe200078e0203 */
[C---:B------:R-:W-:Y:S02]  /*53d10*/  LEA R22, P6, R3.reuse, R0, 0x1 ;  /* 0x0000000003167211 */ /* 0x040fe400078c08ff */
[----:B------:R-:W-:Y:S02]  /*53d20*/  ISETP.LT.AND P5, PT, R28, c[0x0][0x17c], !P0 ;  /* 0x00005f001c007a0c */ /* 0x000fe400047a1270 */
[----:B------:R-:W-:Y:S01]  /*53d30*/  LEA.HI.X.SX32 R23, R3, R2, 0x1, P6 ;  /* 0x0000000203177211 */ /* 0x000fe200030f0eff */
[----:B------:R-:W2:Y:S01]  /*53d40*/  LDL.LU R28, [R1+0xc4] ;  /* 0x0000c400011c7983 */ /* 0x000ea20000300800 */
[C---:B-1----:R-:W-:Y:S02]  /*53d50*/  LEA R20, P6, R25.reuse, R0, 0x1 ;  /* 0x0000000019147211 */ /* 0x042fe400078c08ff */
[----:B---3--:R-:W-:Y:S02]  /*53d60*/  ISETP.LT.AND P4, PT, R26, c[0x0][0x17c], !P0 ;  /* 0x00005f001a007a0c */ /* 0x008fe40004781270 */
[----:B------:R-:W3:Y:S01]  /*53d70*/  LDL.LU R26, [R1+0xc8] ;  /* 0x0000c800011a7983 */ /* 0x000ee20000300800 */
[----:B------:R-:W-:Y:S01]  /*53d80*/  IMAD R3, R24, 0x4, R25 ;  /* 0x0000000418037824 */ /* 0x000fe200078e0219 */
[----:B------:R-:W-:-:S02]  /*53d90*/  LEA.HI.X.SX32 R21, R25, R2, 0x1, P6 ;  /* 0x0000000219157211 */ /* 0x000fc400030f0eff */
[----:B------:R-:W4:Y:S04]  /*53da0*/  LDL.LU R27, [R1+0xc0] ;  /* 0x0000c000011b7983 */ /* 0x000f280000300800 */
[----:B------:R-:W1:Y:S01]  /*53db0*/  LDS.128 R12, [R7] ;  /* 0x00000000070c7984 */ /* 0x000e620000000c00 */
[----:B-----5:R-:W-:-:S03]  /*53dc0*/  ISETP.LT.AND P1, PT, R29, c[0x0][0x17c], !P0 ;  /* 0x00005f001d007a0c */ /* 0x020fc60004721270 */
[----:B0-----:R0:W-:Y:S04]  /*53dd0*/  @P5 STG.E.U16 [R22.64], R8 ;  /* 0x0000000816005986 */ /* 0x0011e8000c101508 */
[----:B------:R-:W5:Y:S04]  /*53de0*/  LDL.LU R29, [R1+0xcc] ;  /* 0x0000cc00011d7983 */ /* 0x000f680000300800 */
[----:B------:R-:W2:Y:S01]  /*53df0*/  LDL.LU R25, [R1+0xb8] ;  /* 0x0000b80001197983 */ /* 0x000ea20000300800 */
[----:B0-----:R-:W-:-:S03]  /*53e00*/  LEA R22, P6, R3, R0, 0x1 ;  /* 0x0000000003167211 */ /* 0x001fc600078c08ff */
[----:B------:R-:W0:Y:S01]  /*53e10*/  LDS.128 R4, [R7+0x200] ;  /* 0x0002000007047984 */ /* 0x000e220000000c00 */
[----:B------:R-:W-:Y:S02]  /*53e20*/  LEA.HI.X.SX32 R23, R3, R2, 0x1, P6 ;  /* 0x0000000203177211 */ /* 0x000fe400030f0eff */
[----:B--2---:R-:W-:Y:S01]  /*53e30*/  ISETP.LT.AND P5, PT, R25, c[0x0][0x17c], !P0 ;  /* 0x00005f0019007a0c */ /* 0x004fe200047a1270 */
[----:B------:R-:W-:Y:S02]  /*53e40*/  IMAD R25, R24, 0x4, R3 ;  /* 0x0000000418197824 */ /* 0x000fe400078e0203 */
[----:B------:R-:W2:Y:S04]  /*53e50*/  LDL.LU R3, [R1+0xbc] ;  /* 0x0000bc0001037983 */ /* 0x000ea80000300800 */
[----:B-1----:R1:W-:Y:S04]  /*53e60*/  @P3 STG.E.U16 [R20.64], R12 ;  /* 0x0000000c14003986 */ /* 0x0023e8000c101508 */
[----:B------:R0:W-:Y:S01]  /*53e70*/  @P2 STG.E.U16 [R22.64], R16 ;  /* 0x0000001016002986 */ /* 0x0001e2000c101508 */
[----:B----4-:R-:W-:-:S03]  /*53e80*/  ISETP.LT.AND P2, PT, R27, c[0x0][0x17c], !P0 ;  /* 0x00005f001b007a0c */ /* 0x010fc60004741270 */
[----:B------:R-:W4:Y:S01]  /*53e90*/  LDL.LU R27, [R1+0xd4] ;  /* 0x0000d400011b7983 */ /* 0x000f220000300800 */
[----:B-1----:R-:W-:-:S04]  /*53ea0*/  LEA R20, P6, R25, R0, 0x1 ;  /* 0x0000000019147211 */ /* 0x002fc800078c08ff */
[----:B------:R-:W-:-:S05]  /*53eb0*/  LEA.HI.X.SX32 R21, R25, R2, 0x1, P6 ;  /* 0x0000000219157211 */ /* 0x000fca00030f0eff */
[----:B0-----:R0:W-:Y:S01]  /*53ec0*/  @P4 STG.E.U16 [R20.64], R4 ;  /* 0x0000000414004986 */ /* 0x0011e2000c101508 */
[----:B------:R-:W-:Y:S02]  /*53ed0*/  PRMT R8, R8, 0x7632, R8 ;  /* 0x0000763208087816 */ /* 0x000fe40000000008 */
[----:B------:R-:W-:Y:S02]  /*53ee0*/  PRMT R12, R12, 0x7632, R12 ;  /* 0x000076320c0c7816 */ /* 0x000fe4000000000c */
[----:B------:R-:W-:Y:S02]  /*53ef0*/  ISETP.LT.AND P4, PT, R28, c[0x0][0x17c], !P0 ;  /* 0x00005f001c007a0c */ /* 0x000fe40004781270 */
[----:B------:R-:W4:Y:S01]  /*53f00*/  LDL.LU R28, [R1+0xd8] ;  /* 0x0000d800011c7983 */ /* 0x000f220000300800 */
[----:B--2---:R-:W-:Y:S01]  /*53f10*/  ISETP.LT.AND P3, PT, R3, c[0x0][0x17c], !P0 ;  /* 0x00005f0003007a0c */ /* 0x004fe20004761270 */
[----:B------:R-:W-:-:S04]  /*53f20*/  IMAD R3, R24, 0x4, R25 ;  /* 0x0000000418037824 */ /* 0x000fc800078e0219 */
[----:B------:R-:W-:Y:S01]  /*53f30*/  IMAD R25, R24, 0x4, R3 ;  /* 0x0000000418197824 */ /* 0x000fe200078e0203 */
[----:B------:R-:W-:-:S04]  /*53f40*/  LEA R22, P6, R3, R0, 0x1 ;  /* 0x0000000003167211 */ /* 0x000fc800078c08ff */
[----:B------:R-:W-:Y:S02]  /*53f50*/  LEA.HI.X.SX32 R23, R3, R2, 0x1, P6 ;  /* 0x0000000203177211 */ /* 0x000fe400030f0eff */
[----:B0-----:R-:W-:-:S04]  /*53f60*/  LEA R20, P6, R25, R0, 0x1 ;  /* 0x0000000019147211 */ /* 0x001fc800078c08ff */
[----:B------:R-:W-:Y:S01]  /*53f70*/  LEA.HI.X.SX32 R21, R25, R2, 0x1, P6 ;  /* 0x0000000219157211 */ /* 0x000fe200030f0eff */
[----:B------:R0:W-:Y:S01]  /*53f80*/  @P1 STG.E.U16 [R22.64], R8 ;  /* 0x0000000816001986 */ /* 0x0001e2000c101508 */
[----:B---3--:R-:W-:-:S03]  /*53f90*/  ISETP.LT.AND P1, PT, R26, c[0x0][0x17c], !P0 ;  /* 0x00005f001a007a0c */ /* 0x008fc60004721270 */
[----:B------:R1:W-:Y:S01]  /*53fa0*/  @P5 STG.E.U16 [R20.64], R12 ;  /* 0x0000000c14005986 */ /* 0x0003e2000c101508 */
[----:B-----5:R-:W-:-:S03]  /*53fb0*/  ISETP.LT.AND P5, PT, R29, c[0x0][0x17c], !P0 ;  /* 0x00005f001d007a0c */ /* 0x020fc600047a1270 */
[----:B------:R-:W2:Y:S04]  /*53fc0*/  LDL.LU R26, [R1+0xdc] ;  /* 0x0000dc00011a7983 */ /* 0x000ea80000300800 */
[----:B------:R-:W3:Y:S01]  /*53fd0*/  LDL.LU R29, [R1+0xe0] ;  /* 0x0000e000011d7983 */ /* 0x000ee20000300800 */
[----:B------:R-:W-:Y:S01]  /*53fe0*/  IMAD R3, R24, 0x4, R25 ;  /* 0x0000000418037824 */ /* 0x000fe200078e0219 */
[----:B------:R-:W-:Y:S02]  /*53ff0*/  PRMT R16, R16, 0x7632, R16 ;  /* 0x0000763210107816 */ /* 0x000fe40000000010 */
[----:B------:R-:W5:Y:S02]  /*54000*/  LDL.LU R25, [R1+0xe4] ;  /* 0x0000e40001197983 */ /* 0x000f640000300800 */
[----:B0-----:R-:W-:-:S04]  /*54010*/  LEA R22, P6, R3, R0, 0x1 ;  /* 0x0000000003167211 */ /* 0x001fc800078c08ff */
[----:B------:R-:W-:Y:S01]  /*54020*/  LEA.HI.X.SX32 R23, R3, R2, 0x1, P6 ;  /* 0x0000000203177211 */ /* 0x000fe200030f0eff */
[----:B------:R-:W-:-:S04]  /*54030*/  IMAD R8, R24, 0x4, R3 ;  /* 0x0000000418087824 */ /* 0x000fc800078e0203 */
[----:B------:R0:W-:Y:S01]  /*54040*/  @P3 STG.E.U16 [R22.64], R16 ;  /* 0x0000001016003986 */ /* 0x0001e2000c101508 */
[----:B-1----:R-:W-:Y:S01]  /*54050*/  LEA R20, P6, R8, R0, 0x1 ;  /* 0x0000000008147211 */ /* 0x002fe200078c08ff */
[--C-:B------:R-:W-:Y:S02]  /*54060*/  IMAD R3, R24, 0x4, R8.reuse ;  /* 0x0000000418037824 */ /* 0x100fe400078e0208 */
[----:B0-----:R-:W5:Y:S01]  /*54070*/  LDL.LU R16, [R1+0xd0] ;  /* 0x0000d00001107983 */ /* 0x001f620000300800 */
[----:B------:R-:W-:Y:S02]  /*54080*/  LEA.HI.X.SX32 R21, R8, R2, 0x1, P6 ;  /* 0x0000000208157211 */ /* 0x000fe400030f0eff */
[----:B------:R-:W-:Y:S01]  /*54090*/  PRMT R8, R4, 0x7632, R8 ;  /* 0x0000763204087816 */ /* 0x000fe20000000008 */
[----:B------:R-:W-:Y:S01]  /*540a0*/  IMAD R4, R24, 0x4, R3 ;  /* 0x0000000418047824 */ /* 0x000fe200078e0203 */
[----:B------:R-:W-:-:S03]  /*540b0*/  LEA R22, P6, R3, R0, 0x1 ;  /* 0x0000000003167211 */ /* 0x000fc600078c08ff */
[----:B------:R0:W-:Y:S01]  /*540c0*/  @P2 STG.E.U16 [R20.64], R8 ;  /* 0x0000000814002986 */ /* 0x0001e2000c101508 */
[----:B------:R-:W-:Y:S01]  /*540d0*/  LEA.HI.X.SX32 R23, R3, R2, 0x1, P6 ;  /* 0x0000000203177211 */ /* 0x000fe200030f0eff */
[----:B------:R-:W-:Y:S01]  /*540e0*/  IMAD R3, R24, 0x4, R4 ;  /* 0x0000000418037824 */ /* 0x000fe200078e0204 */
[----:B----4-:R-:W-:Y:S02]  /*540f0*/  ISETP.LT.AND P2, PT, R27, c[0x0][0x17c], !P0 ;  /* 0x00005f001b007a0c */ /* 0x010fe40004741270 */
[----:B------:R-:W4:Y:S01]  /*54100*/  LDL.LU R27, [R1+0x98] ;  /* 0x00009800011b7983 */ /* 0x000f220000300800 */
[----:B0-----:R-:W-:-:S03]  /*54110*/  LEA R20, P6, R4, R0, 0x1 ;  /* 0x0000000004147211 */ /* 0x001fc600078c08ff */
[----:B------:R0:W-:Y:S01]  /*54120*/  @P4 STG.E.U16 [R22.64], R9 ;  /* 0x0000000916004986 */ /* 0x0001e2000c101508 */
[----:B------:R-:W-:Y:S02]  /*54130*/  LEA.HI.X.SX32 R21, R4, R2, 0x1, P6 ;  /* 0x0000000204157211 */ /* 0x000fe400030f0eff */
[----:B0-----:R-:W-:-:S04]  /*54140*/  LEA R22, P6, R3, R0, 0x1 ;  /* 0x0000000003167211 */ /* 0x001fc800078c08ff */
[----:B------:R-:W-:Y:S01]  /*54150*/  LEA.HI.X.SX32 R23, R3, R2, 0x1, P6 ;  /* 0x0000000203177211 */ /* 0x000fe200030f0eff */
[----:B------:R0:W-:Y:S01]  /*54160*/  @P1 STG.E.U16 [R20.64], R13 ;  /* 0x0000000d14001986 */ /* 0x0001e2000c101508 */
[----:B------:R-:W-:-:S03]  /*54170*/  ISETP.LT.AND P4, PT, R28, c[0x0][0x17c], !P0 ;  /* 0x00005f001c007a0c */ /* 0x000fc60004781270 */
[----:B------:R-:W4:Y:S04]  /*54180*/  LDL.LU R28, [R1+0xec] ;  /* 0x0000ec00011c7983 */ /* 0x000f280000300800 */
[----:B------:R-:W-:Y:S01]  /*54190*/  @P5 STG.E.U16 [R22.64], R17 ;  /* 0x0000001116005986 */ /* 0x000fe2000c101508 */
[----:B--2---:R-:W-:-:S03]  /*541a0*/  ISETP.LT.AND P1, PT, R26, c[0x0][0x17c], !P0 ;  /* 0x00005f001a007a0c */ /* 0x004fc60004721270 */
[----:B------:R-:W2:Y:S01]  /*541b0*/  LDL.LU R26, [R1+0xf0] ;  /* 0x0000f000011a7983 */ /* 0x000ea20000300800 */
[----:B---3--:R-:W-:-:S03]  /*541c0*/  ISETP.LT.AND P5, PT, R29, c[0x0][0x17c], !P0 ;  /* 0x00005f001d007a0c */ /* 0x008fc600047a1270 */
[----:B------:R-:W3:Y:S01]  /*541d0*/  LDL.LU R29, [R1+0xf4] ;  /* 0x0000f400011d7983 */ /* 0x000ee20000300800 */
[----:B------:R-:W-:-:S04]  /*541e0*/  IMAD R4, R24, 0x4, R3 ;  /* 0x0000000418047824 */ /* 0x000fc800078e0203 */
[----:B------:R-:W-:Y:S01]  /*541f0*/  IMAD R3, R24, 0x4, R4 ;  /* 0x0000000418037824 */ /* 0x000fe200078e0204 */
[----:B0-----:R-:W-:-:S04]  /*54200*/  LEA R20, P6, R4, R0, 0x1 ;  /* 0x0000000004147211 */ /* 0x001fc800078c08ff */
[----:B------:R-:W-:Y:S01]  /*54210*/  LEA.HI.X.SX32 R21, R4, R2, 0x1, P6 ;  /* 0x0000000204157211 */ /* 0x000fe200030f0eff */
[----:B------:R-:W-:Y:S01]  /*54220*/  IMAD R4, R24, 0x4, R3 ;  /* 0x0000000418047824 */ /* 0x000fe200078e0203 */
[----:B------:R-:W-:Y:S02]  /*54230*/  LEA R8, P6, R3, R0, 0x1 ;  /* 0x0000000003087211 */ /* 0x000fe400078c08ff */
[----:B-----5:R-:W-:Y:S02]  /*54240*/  ISETP.LT.AND P3, PT, R16, c[0x0][0x17c], !P0 ;  /* 0x00005f0010007a0c */ /* 0x020fe40004761270 */
[----:B------:R-:W-:Y:S01]  /*54250*/  PRMT R12, R9, 0x7632, R12 ;  /* 0x00007632090c7816 */ /* 0x000fe2000000000c */
[----:B------:R-:W5:Y:S01]  /*54260*/  LDL.LU R16, [R1+0xf8] ;  /* 0x0000f80001107983 */ /* 0x000f620000300800 */
[----:B------:R-:W-:Y:S01]  /*54270*/  LEA.HI.X.SX32 R9, R3, R2, 0x1, P6 ;  /* 0x0000000203097211 */ /* 0x000fe200030f0eff */
[----:B------:R-:W-:-:S08]  /*54280*/  IMAD R3, R24, 0x4, R4 ;  /* 0x0000000418037824 */ /* 0x000fd000078e0204 */
[----:B------:R0:W-:Y:S01]  /*54290*/  @P3 STG.E.U16 [R20.64], R5 ;  /* 0x0000000514003986 */ /* 0x0001e2000c101508 */
[----:B------:R-:W-:-:S03]  /*542a0*/  ISETP.LT.AND P3, PT, R25, c[0x0][0x17c], !P0 ;  /* 0x00005f0019007a0c */ /* 0x000fc60004761270 */
[----:B------:R1:W-:Y:S01]  /*542b0*/  @P2 STG.E.U16 [R8.64], R12 ;  /* 0x0000000c08002986 */ /* 0x0003e2000c101508 */
[----:B----4-:R-:W-:Y:S02]  /*542c0*/  ISETP.LT.AND P2, PT, R27, c[0x0][0x17c], !P0 ;  /* 0x00005f001b007a0c */ /* 0x010fe40004741270 */
[----:B------:R-:W-:Y:S01]  /*542d0*/  PRMT R13, R13, 0x7632, R13 ;  /* 0x000076320d0d7816 */ /* 0x000fe2000000000d */
[----:B------:R-:W4:Y:S01]  /*542e0*/  LDL.LU R25, [R1+0xfc] ;  /* 0x0000fc0001197983 */ /* 0x000f220000300800 */
[----:B0-----:R-:W-:-:S04]  /*542f0*/  LEA R20, P6, R4, R0, 0x1 ;  /* 0x0000000004147211 */ /* 0x001fc800078c08ff */
[----:B------:R-:W-:Y:S01]  /*54300*/  LEA.HI.X.SX32 R21, R4, R2, 0x1, P6 ;  /* 0x0000000204157211 */ /* 0x000fe200030f0eff */
[----:B------:R-:W-:Y:S01]  /*54310*/  IMAD R4, R27, c[0x0][0x198], RZ ;  /* 0x000066001b047a24 */ /* 0x000fe200078e02ff */
[----:B-1----:R-:W-:Y:S01]  /*54320*/  LEA R8, P6, R3, R0, 0x1 ;  /* 0x0000000003087211 */ /* 0x002fe200078c08ff */
[----:B------:R-:W4:Y:S01]  /*54330*/  LDL.LU R27, [R1+0x100] ;  /* 0x00010000011b7983 */ /* 0x000f220000300800 */
[----:B------:R-:W-:Y:S02]  /*54340*/  PRMT R17, R17, 0x7632, R17 ;  /* 0x0000763211117816 */ /* 0x000fe40000000011 */
[----:B------:R-:W-:Y:S02]  /*54350*/  LEA.HI.X.SX32 R9, R3, R2, 0x1, P6 ;  /* 0x0000000203097211 */ /* 0x000fe400030f0eff */
[----:B------:R-:W-:Y:S01]  /*54360*/  LEA R12, P6, R4, R0, 0x1 ;  /* 0x00000000040c7211 */ /* 0x000fe200078c08ff */
[----:B------:R0:W-:Y:S04]  /*54370*/  @P4 STG.E.U16 [R20.64], R13 ;  /* 0x0000000d14004986 */ /* 0x0001e8000c101508 */
[----:B------:R1:W-:Y:S01]  /*54380*/  @P1 STG.E.U16 [R8.64], R17 ;  /* 0x0000001108001986 */ /* 0x0003e2000c101508 */
[----:B------:R-:W-:-:S03]  /*54390*/  ISETP.LT.AND P4, PT, R28, c[0x0][0x17c], !P0 ;  /* 0x00005f001c007a0c */ /* 0x000fc60004781270 */
[----:B------:R-:W4:Y:S01]  /*543a0*/  LDL.LU R28, [R1+0x104] ;  /* 0x00010400011c7983 */ /* 0x000f220000300800 */
[----:B0-----:R-:W-:Y:S02]  /*543b0*/  LEA.HI.X.SX32 R13, R4, R2, 0x1, P6 ;  /* 0x00000002040d7211 */ /* 0x001fe400030f0eff */
[----:B-1----:R-:W-:-:S05]  /*543c0*/  PRMT R8, R5, 0x7632, R8 ;  /* 0x0000763205087816 */ /* 0x002fca0000000008 */
[----:B------:R0:W-:Y:S01]  /*543d0*/  @P2 STG.E.U16 [R12.64], R8 ;  /* 0x000000080c002986 */ /* 0x0001e2000c101508 */
[----:B--2---:R-:W-:-:S03]  /*543e0*/  ISETP.LT.AND P1, PT, R26, c[0x0][0x17c], !P0 ;  /* 0x00005f001a007a0c */ /* 0x004fc60004721270 */
[----:B------:R-:W2:Y:S01]  /*543f0*/  LDL.LU R26, [R1+0x108] ;  /* 0x00010800011a7983 */ /* 0x000ea20000300800 */
[----:B---3--:R-:W-:-:S03]  /*54400*/  ISETP.LT.AND P2, PT, R29, c[0x0][0x17c], !P0 ;  /* 0x00005f001d007a0c */ /* 0x008fc60004741270 */
[----:B------:R-:W3:Y:S01]  /*54410*/  LDL.LU R29, [R1+0x10c] ;  /* 0x00010c00011d7983 */ /* 0x000ee20000300800 */
[----:B------:R-:W-:-:S04]  /*54420*/  IMAD R3, R24, 0x8, R3 ;  /* 0x0000000818037824 */ /* 0x000fc800078e0203 */
[----:B------:R-:W-:Y:S01]  /*54430*/  IMAD R9, R24, 0x4, R3 ;  /* 0x0000000418097824 */ /* 0x000fe200078e0203 */
[----:B------:R-:W-:-:S04]  /*54440*/  LEA R4, P6, R3, R0, 0x1 ;  /* 0x0000000003047211 */ /* 0x000fc800078c08ff */
[----:B------:R-:W-:Y:S01]  /*54450*/  LEA.HI.X.SX32 R5, R3, R2, 0x1, P6 ;  /* 0x0000000203057211 */ /* 0x000fe200030f0eff */
[----:B------:R-:W-:Y:S01]  /*54460*/  IMAD R3, R24, 0x4, R9 ;  /* 0x0000000418037824 */ /* 0x000fe200078e0209 */
[----:B0-----:R-:W-:-:S03]  /*54470*/  LEA R8, P6, R9, R0, 0x1 ;  /* 0x0000000009087211 */ /* 0x001fc600078c08ff */
[----:B------:R0:W-:Y:S01]  /*54480*/  @P5 STG.E.U16 [R4.64], R10 ;  /* 0x0000000a04005986 */ /* 0x0001e2000c101508 */
[----:B------:R-:W-:Y:S01]  /*54490*/  LEA.HI.X.SX32 R9, R9, R2, 0x1, P6 ;  /* 0x0000000209097211 */ /* 0x000fe200030f0eff */
[----:B------:R-:W-:-:S04]  /*544a0*/  IMAD R17, R24, 0x4, R3 ;  /* 0x0000000418117824 */ /* 0x000fc800078e0203 */
[----:B------:R1:W-:Y:S01]  /*544b0*/  @P3 STG.E.U16 [R8.64], R14 ;  /* 0x0000000e08003986 */ /* 0x0003e2000c101508 */
[----:B0-----:R-:W-:-:S04]  /*544c0*/  LEA R4, P6, R3, R0, 0x1 ;  /* 0x0000000003047211 */ /* 0x001fc800078c08ff */
[----:B------:R-:W-:Y:S01]  /*544d0*/  LEA.HI.X.SX32 R5, R3, R2, 0x1, P6 ;  /* 0x0000000203057211 */ /* 0x000fe200030f0eff */
[----:B------:R-:W-:Y:S01]  /*544e0*/  IMAD R3, R24, 0x4, R17 ;  /* 0x0000000418037824 */ /* 0x000fe200078e0211 */
[----:B-1----:R-:W-:-:S03]  /*544f0*/  LEA R8, P6, R17, R0, 0x1 ;  /* 0x0000000011087211 */ /* 0x002fc600078c08ff */
[----:B------:R0:W-:Y:S01]  /*54500*/  @P4 STG.E.U16 [R4.64], R18 ;  /* 0x0000001204004986 */ /* 0x0001e2000c101508 */
[----:B------:R-:W-:Y:S01]  /*54510*/  LEA.HI.X.SX32 R9, R17, R2, 0x1, P6 ;  /* 0x0000000211097211 */ /* 0x000fe200030f0eff */
[----:B------:R-:W-:Y:S01]  /*54520*/  IMAD R13, R24, 0x4, R3 ;  /* 0x00000004180d7824 */ /* 0x000fe200078e0203 */
[----:B-----5:R-:W-:Y:S02]  /*54530*/  ISETP.LT.AND P5, PT, R16, c[0x0][0x17c], !P0 ;  /* 0x00005f0010007a0c */ /* 0x020fe400047a1270 */
[----:B----4-:R-:W-:Y:S02]  /*54540*/  ISETP.LT.AND P3, PT, R25, c[0x0][0x17c], !P0 ;  /* 0x00005f0019007a0c */ /* 0x010fe40004761270 */
[----:B------:R-:W4:Y:S01]  /*54550*/  LDL.LU R25, [R1+0x110] ;  /* 0x0001100001197983 */ /* 0x000f220000300800 */
[----:B0-----:R-:W-:-:S03]  /*54560*/  LEA R4, P6, R3, R0, 0x1 ;  /* 0x0000000003047211 */ /* 0x001fc600078c08ff */
[----:B------:R0:W-:Y:S01]  /*54570*/  @P1 STG.E.U16 [R8.64], R6 ;  /* 0x0000000608001986 */ /* 0x0001e2000c101508 */
[----:B------:R-:W-:Y:S02]  /*54580*/  LEA.HI.X.SX32 R5, R3, R2, 0x1, P6 ;  /* 0x0000000203057211 */ /* 0x000fe400030f0eff */
[----:B------:R-:W-:Y:S02]  /*54590*/  PRMT R10, R10, 0x7632, R10 ;  /* 0x000076320a0a7816 */ /* 0x000fe4000000000a */
[----:B------:R-:W-:Y:S02]  /*545a0*/  PRMT R14, R14, 0x7632, R14 ;  /* 0x000076320e0e7816 */ /* 0x000fe4000000000e */
[----:B0-----:R-:W-:-:S04]  /*545b0*/  LEA R8, P6, R13, R0, 0x1 ;  /* 0x000000000d087211 */ /* 0x001fc800078c08ff */
[----:B------:R-:W-:Y:S01]  /*545c0*/  LEA.HI.X.SX32 R9, R13, R2, 0x1, P6 ;  /* 0x000000020d097211 */ /* 0x000fe200030f0eff */
[----:B------:R0:W-:Y:S01]  /*545d0*/  @P2 STG.E.U16 [R4.64], R10 ;  /* 0x0000000a04002986 */ /* 0x0001e2000c101508 */
[----:B------:R-:W-:Y:S02]  /*545e0*/  ISETP.LT.AND P4, PT, R27, c[0x0][0x17c], !P0 ;  /* 0x00005f001b007a0c */ /* 0x000fe40004781270 */
[----:B------:R-:W-:Y:S01]  /*545f0*/  ISETP.LT.AND P1, PT, R28, c[0x0][0x17c], !P0 ;  /* 0x00005f001c007a0c */ /* 0x000fe20004721270 */
[----:B------:R-:W5:Y:S04]  /*54600*/  LDL.LU R27, [R1+0x114] ;  /* 0x00011400011b7983 */ /* 0x000f680000300800 */
[----:B------:R-:W5:Y:S04]  /*54610*/  LDL.LU R28, [R1+0xa8] ;  /* 0x0000a800011c7983 */ /* 0x000f680000300800 */
[----:B------:R1:W-:Y:S01]  /*54620*/  @P5 STG.E.U16 [R8.64], R14 ;  /* 0x0000000e08005986 */ /* 0x0003e2000c101508 */
[----:B--2---:R-:W-:-:S03]  /*54630*/  ISETP.LT.AND P2, PT, R26, c[0x0][0x17c], !P0 ;  /* 0x00005f001a007a0c */ /* 0x004fc60004741270 */
[----:B------:R-:W2:Y:S01]  /*54640*/  LDL.LU R26, [R1+0x118] ;  /* 0x00011800011a7983 */ /* 0x000ea20000300800 */
[----:B---3--:R-:W-:-:S03]  /*54650*/  ISETP.LT.AND P5, PT, R29, c[0x0][0x17c], !P0 ;  /* 0x00005f001d007a0c */ /* 0x008fc600047a1270 */
[----:B------:R-:W3:Y:S01]  /*54660*/  LDL.LU R29, [R1+0xe8] ;  /* 0x0000e800011d7983 */ /* 0x000ee20000300800 */
[----:B------:R-:W-:Y:S01]  /*54670*/  IMAD R3, R24, 0x4, R13 ;  /* 0x0000000418037824 */ /* 0x000fe200078e020d */
[----:B------:R-:W-:-:S03]  /*54680*/  PRMT R18, R18, 0x7632, R18 ;  /* 0x0000763212127816 */ /* 0x000fc60000000012 */
[----:B------:R-:W-:Y:S01]  /*54690*/  IMAD R13, R24, 0x4, R3 ;  /* 0x00000004180d7824 */ /* 0x000fe200078e0203 */
[----:B0-----:R-:W-:-:S04]  /*546a0*/  LEA R4, P6, R3, R0, 0x1 ;  /* 0x0000000003047211 */ /* 0x001fc800078c08ff */
[----:B------:R-:W-:Y:S01]  /*546b0*/  LEA.HI.X.SX32 R5, R3, R2, 0x1, P6 ;  /* 0x0000000203057211 */ /* 0x000fe200030f0eff */
[----:B------:R-:W-:-:S04]  /*546c0*/  IMAD R3, R24, 0x4, R13 ;  /* 0x0000000418037824 */ /* 0x000fc800078e020d */
[----:B------:R0:W-:Y:S01]  /*546d0*/  @P3 STG.E.U16 [R4.64], R18 ;  /* 0x0000001204003986 */ /* 0x0001e2000c101508 */
[-C--:B------:R-:W-:Y:S01]  /*546e0*/  LEA R16, P3, R3, R0.reuse, 0x1 ;  /* 0x0000000003107211 */ /* 0x080fe200078608ff */
[C---:B------:R-:W-:Y:S01]  /*546f0*/  IMAD R21, R24.reuse, 0x4, R3 ;  /* 0x0000000418157824 */ /* 0x040fe200078e0203 */
[----:B------:R-:W-:Y:S02]  /*54700*/  LEA R12, P6, R13, R0, 0x1 ;  /* 0x000000000d0c7211 */ /* 0x000fe400078c08ff */
[-C--:B------:R-:W-:Y:S01]  /*54710*/  LEA.HI.X.SX32 R17, R3, R2.reuse, 0x1, P3 ;  /* 0x0000000203117211 */ /* 0x080fe200018f0eff */
[----:B------:R-:W-:Y:S01]  /*54720*/  IMAD R3, R24, 0x4, R21 ;  /* 0x0000000418037824 */ /* 0x000fe200078e0215 */
[----:B------:R-:W-:Y:S02]  /*54730*/  PRMT R6, R6, 0x7632, R6 ;  /* 0x0000763206067816 */ /* 0x000fe40000000006 */
[----:B------:R-:W-:Y:S01]  /*54740*/  LEA.HI.X.SX32 R13, R13, R2, 0x1, P6 ;  /* 0x000000020d0d7211 */ /* 0x000fe200030f0eff */
[----:B-1----:R-:W-:Y:S01]  /*54750*/  IMAD R9, R24, 0x4, R3 ;  /* 0x0000000418097824 */ /* 0x002fe200078e0203 */
[----:B------:R-:W-:-:S03]  /*54760*/  LEA R20, P6, R21, R0, 0x1 ;  /* 0x0000000015147211 */ /* 0x000fc600078c08ff */
[----:B------:R-:W-:Y:S01]  /*54770*/  IMAD R23, R24, 0x4, R9 ;  /* 0x0000000418177824 */ /* 0x000fe200078e0209 */
[----:B------:R1:W-:Y:S01]  /*54780*/  @P4 STG.E.U16 [R12.64], R6 ;  /* 0x000000060c004986 */ /* 0x0003e2000c101508 */
[----:B------:R-:W-:-:S03]  /*54790*/  LEA.HI.X.SX32 R21, R21, R2, 0x1, P6 ;  /* 0x0000000215157211 */ /* 0x000fc600030f0eff */
[----:B------:R-:W-:Y:S01]  /*547a0*/  @P1 STG.E.U16 [R16.64], R11 ;  /* 0x0000000b10001986 */ /* 0x000fe2000c101508 */
[----:B0-----:R-:W-:-:S03]  /*547b0*/  LEA R4, P1, R3, R0, 0x1 ;  /* 0x0000000003047211 */ /* 0x001fc600078208ff */
[----:B------:R0:W-:Y:S01]  /*547c0*/  @P2 STG.E.U16 [R20.64], R15 ;  /* 0x0000000f14002986 */ /* 0x0001e2000c101508 */
[----:B------:R-:W-:Y:S02]  /*547d0*/  LEA.HI.X.SX32 R5, R3, R2, 0x1, P1 ;  /* 0x0000000203057211 */ /* 0x000fe400008f0eff */
[----:B----4-:R-:W-:Y:S01]  /*547e0*/  ISETP.LT.AND P4, PT, R25, c[0x0][0x17c], !P0 ;  /* 0x00005f0019007a0c */ /* 0x010fe20004781270 */
[C---:B------:R-:W-:Y:S01]  /*547f0*/  IMAD R25, R24.reuse, 0x4, R23 ;  /* 0x0000000418197824 */ /* 0x040fe200078e0217 */
[-C--:B-1----:R-:W-:Y:S02]  /*54800*/  LEA R12, P2, R9, R0.reuse, 0x1 ;  /* 0x00000000090c7211 */ /* 0x082fe400078408ff */
[----:B------:R-:W-:Y:S01]  /*54810*/  LEA R8, P1, R23, R0, 0x1 ;  /* 0x0000000017087211 */ /* 0x000fe200078208ff */
[----:B------:R-:W-:Y:S01]  /*54820*/  IMAD R3, R24, 0x4, R25 ;  /* 0x0000000418037824 */ /* 0x000fe200078e0219 */
[-C--:B------:R-:W-:Y:S02]  /*54830*/  LEA.HI.X.SX32 R13, R9, R2.reuse, 0x1, P2 ;  /* 0x00000002090d7211 */ /* 0x080fe400010f0eff */
[----:B------:R-:W-:-:S02]  /*54840*/  LEA.HI.X.SX32 R9, R23, R2, 0x1, P1 ;  /* 0x0000000217097211 */ /* 0x000fc400008f0eff */
[----:B0-----:R-:W-:-:S04]  /*54850*/  LEA R20, P1, R3, R0, 0x1 ;  /* 0x0000000003147211 */ /* 0x001fc800078208ff */
[----:B------:R-:W-:Y:S02]  /*54860*/  LEA.HI.X.SX32 R21, R3, R2, 0x1, P1 ;  /* 0x0000000203157211 */ /* 0x000fe400008f0eff */
[----:B------:R-:W-:Y:S02]  /*54870*/  LEA R16, P6, R25, R0, 0x1 ;  /* 0x0000000019107211 */ /* 0x000fe400078c08ff */
[----:B-----5:R-:W-:Y:S02]  /*54880*/  ISETP.LT.AND P3, PT, R27, c[0x0][0x17c], !P0 ;  /* 0x00005f001b007a0c */ /* 0x020fe40004761270 */
[----:B------:R-:W-:Y:S01]  /*54890*/  PRMT R11, R11, 0x7632, R11 ;  /* 0x000076320b0b7816 */ /* 0x000fe2000000000b */
[----:B------:R-:W-:Y:S01]  /*548a0*/  IMAD R27, R28, c[0x0][0x198], RZ ;  /* 0x000066001c1b7a24 */ /* 0x000fe200078e02ff */
[----:B------:R-:W-:Y:S02]  /*548b0*/  LEA.HI.X.SX32 R17, R25, R2, 0x1, P6 ;  /* 0x0000000219117211 */ /* 0x000fe400030f0eff */
[----:B------:R-:W-:Y:S01]  /*548c0*/  PRMT R15, R15, 0x7632, R15 ;  /* 0x000076320f0f7816 */ /* 0x000fe2000000000f */
[----:B------:R0:W-:Y:S01]  /*548d0*/  @P5 STG.E.U16 [R4.64], R19 ;  /* 0x0000001304005986 */ /* 0x0001e2000c101508 */
[----:B------:R-:W-:-:S03]  /*548e0*/  PRMT R10, R19, 0x7632, R10 ;  /* 0x00007632130a7816 */ /* 0x000fc6000000000a */
[----:B------:R0:W-:Y:S01]  /*548f0*/  @P4 STG.E.U16 [R12.64], R7 ;  /* 0x000000070c004986 */ /* 0x0001e2000c101508 */
[----:B------:R-:W-:-:S03]  /*54900*/  LEA R22, P6, R27, R0, 0x1 ;  /* 0x000000001b167211 */ /* 0x000fc600078c08ff */
[----:B------:R0:W-:Y:S01]  /*54910*/  @P3 STG.E.U16 [R8.64], R11 ;  /* 0x0000000b08003986 */ /* 0x0001e2000c101508 */
[----:B------:R-:W-:Y:S02]  /*54920*/  LEA.HI.X.SX32 R23, R27, R2, 0x1, P6 ;  /* 0x000000021b177211 */ /* 0x000fe400030f0eff */
[----:B--2---:R-:W-:Y:S02]  /*54930*/  ISETP.LT.AND P2, PT, R26, c[0x0][0x17c], !P0 ;  /* 0x00005f001a007a0c */ /* 0x004fe40004741270 */
[----:B---3--:R-:W-:Y:S02]  /*54940*/  ISETP.LT.AND P1, PT, R29, c[0x0][0x17c], !P0 ;  /* 0x00005f001d007a0c */ /* 0x008fe40004721270 */
[----:B------:R-:W-:-:S09]  /*54950*/  ISETP.LT.AND P0, PT, R28, c[0x0][0x17c], !P0 ;  /* 0x00005f001c007a0c */ /* 0x000fd20004701270 */
[----:B------:R0:W-:Y:S04]  /*54960*/  @P2 STG.E.U16 [R16.64], R15 ;  /* 0x0000000f10002986 */ /* 0x0001e8000c101508 */
[----:B------:R0:W-:Y:S01]  /*54970*/  @P1 STG.E.U16 [R20.64], R10 ;  /* 0x0000000a14001986 */ /* 0x0001e2000c101508 */
[----:B------:R-:W-:Y:S05]  /*54980*/  @!P0 EXIT ;  /* 0x000000000000894d */ /* 0x000fea0003800000 */
[----:B0-----:R-:W-:-:S05]  /*54990*/  PRMT R11, R7, 0x7632, R11 ;  /* 0x00007632070b7816 */ /* 0x001fca000000000b */
[----:B------:R-:W-:Y:S01]  /*549a0*/  STG.E.U16 [R22.64], R11 ;  /* 0x0000000b16007986 */ /* 0x000fe2000c101508 */
[----:B------:R-:W-:Y:S05]  /*549b0*/  EXIT ;  /* 0x000000000000794d */ /* 0x000fea0003800000 */
.L_x_4:
[----:B------:R-:W-:-:S00]  /*549c0*/  BRA `(.L_x_4) ;  /* 0xfffffff000007947 */ /* 0x000fc0000383ffff */
[----:B------:R-:W-:-:S00]  /*549d0*/  NOP ;  /* 0x0000000000007918 */ /* 0x000fc00000000000 */
        /* <DEDUP_REMOVED lines=10> */
.L_x_5:


//--------------------- .nv.shared.matmul_kernel  --------------------------
	.section	.nv.shared.matmul_kernel,"aw",@nobits
	.sectionflags	@""
	.align	16
